//
// Generated by NVIDIA NVVM Compiler
//
// Compiler Build ID: CL-36424714
// Cuda compilation tools, release 13.0, V13.0.88
// Based on NVVM 20.0.0
//

.version 9.0
.target sm_100
.address_size 64

	// .globl	_occa_bitReverse_temp_0
// _ZZ35_occa_preprocessed_ODW10_STH_STFT_0E6FRBank has been demoted
// _ZZ35_occa_preprocessed_ODW10_STH_STFT_0E6FIBank has been demoted
// _ZZ35_occa_preprocessed_ODW10_STH_STFT_0E6SRBank has been demoted
// _ZZ35_occa_preprocessed_ODW10_STH_STFT_0E6SIBank has been demoted
// _ZZ35_occa_preprocessed_ODW10_STH_STFT_0E11windowAdded has been demoted
// _ZZ27_occa_preprocesses_ODW_10_0E2wr has been demoted
// _ZZ27_occa_preprocesses_ODW_10_0E11windowAdded has been demoted
// _ZZ25_occa_Stockhpotimized10_0E6FRBank has been demoted
// _ZZ25_occa_Stockhpotimized10_0E6FIBank has been demoted
// _ZZ25_occa_Stockhpotimized10_0E6SRBank has been demoted
// _ZZ25_occa_Stockhpotimized10_0E6SIBank has been demoted
// _ZZ27_occa_preprocesses_ODW_11_0E2wr has been demoted
// _ZZ27_occa_preprocesses_ODW_11_0E11windowAdded has been demoted
// _ZZ25_occa_Stockhpotimized11_0E6FRBank has been demoted
// _ZZ25_occa_Stockhpotimized11_0E6FIBank has been demoted
// _ZZ25_occa_Stockhpotimized11_0E6SRBank has been demoted
// _ZZ25_occa_Stockhpotimized11_0E6SIBank has been demoted
// _ZZ35_occa_preprocessed_ODW11_STH_STFT_0E6FRBank has been demoted
// _ZZ35_occa_preprocessed_ODW11_STH_STFT_0E6FIBank has been demoted
// _ZZ35_occa_preprocessed_ODW11_STH_STFT_0E6SRBank has been demoted
// _ZZ35_occa_preprocessed_ODW11_STH_STFT_0E6SIBank has been demoted
// _ZZ35_occa_preprocessed_ODW11_STH_STFT_0E11windowAdded has been demoted
// _ZZ23_occa_DCRemove_Common_0E5added has been demoted
.global .align 4 .b8 __cudart_i2opi_f[24] = {65, 144, 67, 60, 153, 149, 98, 219, 192, 221, 52, 245, 209, 87, 39, 252, 41, 21, 68, 78, 110, 131, 249, 162};

.visible .entry _occa_bitReverse_temp_0(
	.param .u64 .ptr .align 1 _occa_bitReverse_temp_0_param_0,
	.param .u64 .ptr .align 1 _occa_bitReverse_temp_0_param_1,
	.param .u32 _occa_bitReverse_temp_0_param_2,
	.param .u32 _occa_bitReverse_temp_0_param_3,
	.param .u32 _occa_bitReverse_temp_0_param_4
)
.maxntid 256
{
	.reg .pred 	%p<6>;
	.reg .b32 	%r<58>;
	.reg .b32 	%f<3>;
	.reg .b64 	%rd<9>;

	ld.param.u64 	%rd1, [_occa_bitReverse_temp_0_param_0];
	ld.param.u64 	%rd2, [_occa_bitReverse_temp_0_param_1];
	ld.param.u32 	%r24, [_occa_bitReverse_temp_0_param_3];
	ld.param.u32 	%r22, [_occa_bitReverse_temp_0_param_4];
	mov.u32 	%r25, %ctaid.x;
	shl.b32 	%r26, %r25, 8;
	mov.u32 	%r27, %tid.x;
	or.b32  	%r1, %r26, %r27;
	rem.u32 	%r2, %r1, %r24;
	setp.lt.s32 	%p1, %r22, 1;
	mov.b32 	%r57, 0;
	@%p1 bra 	$L__BB0_7;
	and.b32  	%r3, %r22, 3;
	setp.lt.u32 	%p2, %r22, 4;
	mov.b32 	%r57, 0;
	mov.u32 	%r52, %r2;
	@%p2 bra 	$L__BB0_4;
	and.b32  	%r31, %r22, 2147483644;
	neg.s32 	%r48, %r31;
	mov.b32 	%r57, 0;
	mov.u32 	%r52, %r2;
$L__BB0_3:
	shl.b32 	%r32, %r52, 2;
	and.b32  	%r33, %r32, 4;
	shr.u32 	%r34, %r52, 2;
	shl.b32 	%r35, %r57, 3;
	or.b32  	%r36, %r35, %r33;
	and.b32  	%r37, %r52, 2;
	or.b32  	%r38, %r37, %r36;
	and.b32  	%r39, %r34, 1;
	or.b32  	%r40, %r39, %r38;
	shr.u32 	%r41, %r52, 3;
	shl.b32 	%r42, %r40, 1;
	and.b32  	%r43, %r41, 1;
	or.b32  	%r57, %r43, %r42;
	shr.s32 	%r52, %r52, 4;
	add.s32 	%r48, %r48, 4;
	setp.ne.s32 	%p3, %r48, 0;
	@%p3 bra 	$L__BB0_3;
$L__BB0_4:
	setp.eq.s32 	%p4, %r3, 0;
	@%p4 bra 	$L__BB0_7;
	neg.s32 	%r54, %r3;
$L__BB0_6:
	.pragma "nounroll";
	shl.b32 	%r44, %r57, 1;
	and.b32  	%r45, %r52, 1;
	or.b32  	%r57, %r45, %r44;
	shr.s32 	%r52, %r52, 1;
	add.s32 	%r54, %r54, 1;
	setp.ne.s32 	%p5, %r54, 0;
	@%p5 bra 	$L__BB0_6;
$L__BB0_7:
	cvta.to.global.u64 	%rd3, %rd1;
	cvta.to.global.u64 	%rd4, %rd2;
	sub.s32 	%r46, %r1, %r2;
	add.s32 	%r47, %r46, %r57;
	mul.wide.u32 	%rd5, %r47, 8;
	add.s64 	%rd6, %rd4, %rd5;
	mul.wide.u32 	%rd7, %r1, 8;
	add.s64 	%rd8, %rd3, %rd7;
	ld.global.f32 	%f1, [%rd8];
	ld.global.f32 	%f2, [%rd8+4];
	st.global.f32 	[%rd6], %f1;
	st.global.f32 	[%rd6+4], %f2;
	ret;

}
	// .globl	_occa_toPower_0
.visible .entry _occa_toPower_0(
	.param .u64 .ptr .align 1 _occa_toPower_0_param_0,
	.param .u64 .ptr .align 1 _occa_toPower_0_param_1,
	.param .u64 .ptr .align 1 _occa_toPower_0_param_2,
	.param .u32 _occa_toPower_0_param_3,
	.param .u32 _occa_toPower_0_param_4
)
.maxntid 256
{
	.reg .b32 	%r<5>;
	.reg .b32 	%f<6>;
	.reg .b64 	%rd<11>;

	ld.param.u64 	%rd1, [_occa_toPower_0_param_0];
	ld.param.u64 	%rd2, [_occa_toPower_0_param_1];
	ld.param.u64 	%rd3, [_occa_toPower_0_param_2];
	cvta.to.global.u64 	%rd4, %rd1;
	cvta.to.global.u64 	%rd5, %rd3;
	cvta.to.global.u64 	%rd6, %rd2;
	mov.u32 	%r1, %ctaid.x;
	shl.b32 	%r2, %r1, 8;
	mov.u32 	%r3, %tid.x;
	or.b32  	%r4, %r2, %r3;
	mul.wide.u32 	%rd7, %r4, 4;
	add.s64 	%rd8, %rd6, %rd7;
	ld.global.f32 	%f1, [%rd8];
	add.s64 	%rd9, %rd5, %rd7;
	ld.global.f32 	%f2, [%rd9];
	mul.f32 	%f3, %f2, %f2;
	fma.rn.f32 	%f4, %f1, %f1, %f3;
	sqrt.rn.f32 	%f5, %f4;
	add.s64 	%rd10, %rd4, %rd7;
	st.global.f32 	[%rd10], %f5;
	ret;

}
	// .globl	_occa_preprocessed_ODW10_STH_STFT_0
.visible .entry _occa_preprocessed_ODW10_STH_STFT_0(
	.param .u64 .ptr .align 1 _occa_preprocessed_ODW10_STH_STFT_0_param_0,
	.param .u32 _occa_preprocessed_ODW10_STH_STFT_0_param_1,
	.param .u32 _occa_preprocessed_ODW10_STH_STFT_0_param_2,
	.param .u32 _occa_preprocessed_ODW10_STH_STFT_0_param_3,
	.param .u32 _occa_preprocessed_ODW10_STH_STFT_0_param_4,
	.param .u64 .ptr .align 1 _occa_preprocessed_ODW10_STH_STFT_0_param_5,
	.param .u64 .ptr .align 1 _occa_preprocessed_ODW10_STH_STFT_0_param_6
)
.maxntid 512
{
	.local .align 4 .b8 	__local_depot2[28];
	.reg .b64 	%SP;
	.reg .b64 	%SPL;
	.reg .pred 	%p<152>;
	.reg .b32 	%r<852>;
	.reg .b32 	%f<703>;
	.reg .b64 	%rd<376>;
	.reg .b64 	%fd<69>;
	// demoted variable
	.shared .align 4 .b8 _ZZ35_occa_preprocessed_ODW10_STH_STFT_0E6FRBank[4096];
	// demoted variable
	.shared .align 4 .b8 _ZZ35_occa_preprocessed_ODW10_STH_STFT_0E6FIBank[4096];
	// demoted variable
	.shared .align 4 .b8 _ZZ35_occa_preprocessed_ODW10_STH_STFT_0E6SRBank[4096];
	// demoted variable
	.shared .align 4 .b8 _ZZ35_occa_preprocessed_ODW10_STH_STFT_0E6SIBank[4096];
	// demoted variable
	.shared .align 4 .b8 _ZZ35_occa_preprocessed_ODW10_STH_STFT_0E11windowAdded[2048];
	mov.u64 	%SPL, __local_depot2;
	ld.param.u64 	%rd144, [_occa_preprocessed_ODW10_STH_STFT_0_param_0];
	ld.param.u32 	%r280, [_occa_preprocessed_ODW10_STH_STFT_0_param_2];
	ld.param.u32 	%r281, [_occa_preprocessed_ODW10_STH_STFT_0_param_3];
	ld.param.u64 	%rd142, [_occa_preprocessed_ODW10_STH_STFT_0_param_5];
	ld.param.u64 	%rd143, [_occa_preprocessed_ODW10_STH_STFT_0_param_6];
	cvta.to.global.u64 	%rd145, %rd144;
	add.u64 	%rd1, %SPL, 0;
	mov.u32 	%r1, %ctaid.x;
	mov.u32 	%r2, %tid.x;
	and.b32  	%r282, %r1, 8388607;
	mad.lo.s32 	%r283, %r281, %r282, %r2;
	add.s32 	%r284, %r283, 512;
	setp.lt.u32 	%p1, %r283, %r280;
	setp.lt.u32 	%p2, %r284, %r280;
	selp.b32 	%r285, %r283, 0, %p1;
	selp.b32 	%r286, %r284, 0, %p2;
	mul.wide.u32 	%rd147, %r285, 4;
	add.s64 	%rd148, %rd145, %rd147;
	ld.global.f32 	%f106, [%rd148];
	selp.f32 	%f107, 0f3F800000, 0f00000000, %p1;
	mul.f32 	%f108, %f106, %f107;
	shl.b32 	%r287, %r2, 2;
	mov.u32 	%r288, _ZZ35_occa_preprocessed_ODW10_STH_STFT_0E6FRBank;
	add.s32 	%r3, %r288, %r287;
	st.shared.f32 	[%r3], %f108;
	mov.u32 	%r289, _ZZ35_occa_preprocessed_ODW10_STH_STFT_0E6FIBank;
	add.s32 	%r4, %r289, %r287;
	mov.b32 	%r290, 0;
	st.shared.u32 	[%r4], %r290;
	mul.wide.u32 	%rd149, %r286, 4;
	add.s64 	%rd150, %rd145, %rd149;
	ld.global.f32 	%f109, [%rd150];
	selp.f32 	%f110, 0f3F800000, 0f00000000, %p2;
	mul.f32 	%f111, %f109, %f110;
	st.shared.f32 	[%r3+2048], %f111;
	st.shared.u32 	[%r4+2048], %r290;
	bar.sync 	0;
	ld.shared.f32 	%f112, [%r3];
	ld.shared.f32 	%f113, [%r3+2048];
	add.f32 	%f114, %f112, %f113;
	mov.u32 	%r291, _ZZ35_occa_preprocessed_ODW10_STH_STFT_0E11windowAdded;
	add.s32 	%r292, %r291, %r287;
	st.shared.f32 	[%r292], %f114;
	bar.sync 	0;
	setp.lt.u32 	%p3, %r2, 256;
	ld.shared.f32 	%f115, [%r292];
	selp.b32 	%r293, 1024, 0, %p3;
	add.s32 	%r294, %r292, %r293;
	ld.shared.f32 	%f116, [%r294];
	add.f32 	%f117, %f115, %f116;
	selp.f32 	%f118, 0f3F800000, 0f00000000, %p3;
	mul.f32 	%f119, %f117, %f118;
	st.shared.f32 	[%r292], %f119;
	bar.sync 	0;
	setp.lt.u32 	%p4, %r2, 128;
	ld.shared.f32 	%f120, [%r292];
	selp.b32 	%r295, 512, 0, %p4;
	add.s32 	%r296, %r292, %r295;
	ld.shared.f32 	%f121, [%r296];
	add.f32 	%f122, %f120, %f121;
	selp.f32 	%f123, 0f3F800000, 0f00000000, %p4;
	mul.f32 	%f124, %f122, %f123;
	st.shared.f32 	[%r292], %f124;
	bar.sync 	0;
	setp.lt.u32 	%p5, %r2, 64;
	ld.shared.f32 	%f125, [%r292];
	selp.b32 	%r297, 256, 0, %p5;
	add.s32 	%r298, %r292, %r297;
	ld.shared.f32 	%f126, [%r298];
	add.f32 	%f127, %f125, %f126;
	selp.f32 	%f128, 0f3F800000, 0f00000000, %p5;
	mul.f32 	%f129, %f127, %f128;
	st.shared.f32 	[%r292], %f129;
	bar.sync 	0;
	setp.lt.u32 	%p6, %r2, 32;
	ld.shared.f32 	%f130, [%r292];
	selp.b32 	%r299, 128, 0, %p6;
	add.s32 	%r300, %r292, %r299;
	ld.shared.f32 	%f131, [%r300];
	add.f32 	%f132, %f130, %f131;
	selp.f32 	%f133, 0f3F800000, 0f00000000, %p6;
	mul.f32 	%f134, %f132, %f133;
	st.shared.f32 	[%r292], %f134;
	bar.sync 	0;
	setp.lt.u32 	%p7, %r2, 16;
	ld.shared.f32 	%f135, [%r292];
	selp.b32 	%r301, 64, 0, %p7;
	add.s32 	%r302, %r292, %r301;
	ld.shared.f32 	%f136, [%r302];
	add.f32 	%f137, %f135, %f136;
	selp.f32 	%f138, 0f3F800000, 0f00000000, %p7;
	mul.f32 	%f139, %f137, %f138;
	st.shared.f32 	[%r292], %f139;
	bar.sync 	0;
	setp.lt.u32 	%p8, %r2, 8;
	ld.shared.f32 	%f140, [%r292];
	selp.b32 	%r303, 32, 0, %p8;
	add.s32 	%r304, %r292, %r303;
	ld.shared.f32 	%f141, [%r304];
	add.f32 	%f142, %f140, %f141;
	selp.f32 	%f143, 0f3F800000, 0f00000000, %p8;
	mul.f32 	%f144, %f142, %f143;
	st.shared.f32 	[%r292], %f144;
	bar.sync 	0;
	setp.lt.u32 	%p9, %r2, 4;
	ld.shared.f32 	%f145, [%r292];
	selp.b32 	%r305, 16, 0, %p9;
	add.s32 	%r306, %r292, %r305;
	ld.shared.f32 	%f146, [%r306];
	add.f32 	%f147, %f145, %f146;
	selp.f32 	%f148, 0f3F800000, 0f00000000, %p9;
	mul.f32 	%f149, %f147, %f148;
	st.shared.f32 	[%r292], %f149;
	bar.sync 	0;
	setp.lt.u32 	%p10, %r2, 2;
	ld.shared.f32 	%f150, [%r292];
	selp.b32 	%r307, 8, 0, %p10;
	add.s32 	%r308, %r292, %r307;
	ld.shared.f32 	%f151, [%r308];
	add.f32 	%f152, %f150, %f151;
	selp.f32 	%f153, 0f3F800000, 0f00000000, %p10;
	mul.f32 	%f154, %f152, %f153;
	st.shared.f32 	[%r292], %f154;
	bar.sync 	0;
	setp.eq.s32 	%p11, %r2, 0;
	ld.shared.f32 	%f155, [%r292];
	max.u32 	%r309, %r2, 1;
	shl.b32 	%r310, %r309, 2;
	add.s32 	%r311, %r291, %r310;
	ld.shared.f32 	%f156, [%r311];
	add.f32 	%f157, %f155, %f156;
	selp.f32 	%f158, 0f3F800000, 0f00000000, %p11;
	mul.f32 	%f159, %f157, %f158;
	st.shared.f32 	[%r292], %f159;
	bar.sync 	0;
	ld.shared.f32 	%f160, [_ZZ35_occa_preprocessed_ODW10_STH_STFT_0E11windowAdded];
	cvt.f64.f32 	%fd1, %f160;
	ld.shared.f32 	%f1, [%r3];
	cvt.rn.f32.u32 	%f2, %r2;
	div.rn.f32 	%f161, %f2, 0f447FC000;
	cvt.f64.f32 	%fd2, %f161;
	mul.f64 	%fd3, %fd2, 0d401921FB54442D18;
	cvt.rn.f32.f64 	%f3, %fd3;
	mul.f32 	%f162, %f3, 0f3F22F983;
	cvt.rni.s32.f32 	%r775, %f162;
	cvt.rn.f32.s32 	%f163, %r775;
	fma.rn.f32 	%f164, %f163, 0fBFC90FDA, %f3;
	fma.rn.f32 	%f165, %f163, 0fB3A22168, %f164;
	fma.rn.f32 	%f683, %f163, 0fA7C234C5, %f165;
	abs.f32 	%f5, %f3;
	setp.ltu.f32 	%p12, %f5, 0f47CE4780;
	@%p12 bra 	$L__BB2_8;
	setp.neu.f32 	%p13, %f5, 0f7F800000;
	@%p13 bra 	$L__BB2_3;
	mov.f32 	%f168, 0f00000000;
	mul.rn.f32 	%f683, %f3, %f168;
	mov.b32 	%r775, 0;
	bra.uni 	$L__BB2_8;
$L__BB2_3:
	mov.b32 	%r6, %f3;
	shl.b32 	%r313, %r6, 8;
	or.b32  	%r7, %r313, -2147483648;
	mov.b64 	%rd318, 0;
	mov.b32 	%r772, 0;
	mov.u64 	%rd316, __cudart_i2opi_f;
	mov.u64 	%rd317, %rd1;
$L__BB2_4:
	.pragma "nounroll";
	ld.global.nc.u32 	%r314, [%rd316];
	mad.wide.u32 	%rd153, %r314, %r7, %rd318;
	shr.u64 	%rd318, %rd153, 32;
	st.local.u32 	[%rd317], %rd153;
	add.s32 	%r772, %r772, 1;
	add.s64 	%rd317, %rd317, 4;
	add.s64 	%rd316, %rd316, 4;
	setp.ne.s32 	%p14, %r772, 6;
	@%p14 bra 	$L__BB2_4;
	shr.u32 	%r315, %r6, 23;
	st.local.u32 	[%rd1+24], %rd318;
	and.b32  	%r10, %r315, 31;
	and.b32  	%r316, %r315, 224;
	add.s32 	%r317, %r316, -128;
	shr.u32 	%r318, %r317, 5;
	mul.wide.u32 	%rd154, %r318, 4;
	sub.s64 	%rd8, %rd1, %rd154;
	ld.local.u32 	%r773, [%rd8+24];
	ld.local.u32 	%r774, [%rd8+20];
	setp.eq.s32 	%p15, %r10, 0;
	@%p15 bra 	$L__BB2_7;
	shf.l.wrap.b32 	%r773, %r774, %r773, %r10;
	ld.local.u32 	%r319, [%rd8+16];
	shf.l.wrap.b32 	%r774, %r319, %r774, %r10;
$L__BB2_7:
	shr.u32 	%r320, %r773, 30;
	shf.l.wrap.b32 	%r321, %r774, %r773, 2;
	shl.b32 	%r322, %r774, 2;
	shr.u32 	%r323, %r321, 31;
	add.s32 	%r775, %r323, %r320;
	xor.b32  	%r324, %r321, %r6;
	shr.s32 	%r325, %r321, 31;
	xor.b32  	%r326, %r325, %r321;
	xor.b32  	%r327, %r325, %r322;
	cvt.u64.u32 	%rd155, %r326;
	shl.b64 	%rd156, %rd155, 32;
	cvt.u64.u32 	%rd157, %r327;
	or.b64  	%rd158, %rd156, %rd157;
	cvt.rn.f64.s64 	%fd4, %rd158;
	mul.f64 	%fd5, %fd4, 0d3BF921FB54442D19;
	cvt.rn.f32.f64 	%f166, %fd5;
	neg.f32 	%f167, %f166;
	setp.lt.s32 	%p16, %r324, 0;
	selp.f32 	%f683, %f167, %f166, %p16;
$L__BB2_8:
	mul.f64 	%fd6, %fd1, 0d3F50000000000000;
	add.s32 	%r329, %r775, 1;
	mul.rn.f32 	%f169, %f683, %f683;
	and.b32  	%r330, %r775, 1;
	setp.eq.b32 	%p17, %r330, 1;
	selp.f32 	%f170, %f683, 0f3F800000, %p17;
	fma.rn.f32 	%f171, %f169, %f170, 0f00000000;
	fma.rn.f32 	%f172, %f169, 0f37CBAC00, 0fBAB607ED;
	selp.f32 	%f173, 0fB94D4153, %f172, %p17;
	selp.f32 	%f174, 0f3C0885E4, 0f3D2AAABB, %p17;
	fma.rn.f32 	%f175, %f173, %f169, %f174;
	selp.f32 	%f176, 0fBE2AAAA8, 0fBEFFFFFF, %p17;
	fma.rn.f32 	%f177, %f175, %f169, %f176;
	fma.rn.f32 	%f178, %f177, %f171, %f170;
	and.b32  	%r331, %r329, 2;
	setp.eq.s32 	%p18, %r331, 0;
	mov.f32 	%f179, 0f00000000;
	sub.f32 	%f180, %f179, %f178;
	selp.f32 	%f181, %f178, %f180, %p18;
	mov.f32 	%f182, 0f3F800000;
	sub.f32 	%f183, %f182, %f181;
	mul.f32 	%f184, %f183, 0f3F000000;
	cvt.f64.f32 	%fd7, %f1;
	sub.f64 	%fd8, %fd7, %fd6;
	cvt.rn.f32.f64 	%f185, %fd8;
	mul.f32 	%f186, %f184, %f185;
	st.shared.f32 	[%r3], %f186;
	ld.shared.f32 	%f187, [%r3+2048];
	cvt.f64.f32 	%fd9, %f187;
	sub.f64 	%fd10, %fd9, %fd6;
	cvt.rn.f32.f64 	%f9, %fd10;
	or.b32  	%r332, %r2, 512;
	cvt.rn.f32.u32 	%f188, %r332;
	div.rn.f32 	%f189, %f188, 0f447FC000;
	cvt.f64.f32 	%fd11, %f189;
	mul.f64 	%fd12, %fd11, 0d401921FB54442D18;
	cvt.rn.f32.f64 	%f10, %fd12;
	mul.f32 	%f190, %f10, 0f3F22F983;
	cvt.rni.s32.f32 	%r779, %f190;
	cvt.rn.f32.s32 	%f191, %r779;
	fma.rn.f32 	%f192, %f191, 0fBFC90FDA, %f10;
	fma.rn.f32 	%f193, %f191, 0fB3A22168, %f192;
	fma.rn.f32 	%f684, %f191, 0fA7C234C5, %f193;
	abs.f32 	%f12, %f10;
	setp.ltu.f32 	%p19, %f12, 0f47CE4780;
	@%p19 bra 	$L__BB2_16;
	setp.neu.f32 	%p20, %f12, 0f7F800000;
	@%p20 bra 	$L__BB2_11;
	mov.f32 	%f196, 0f00000000;
	mul.rn.f32 	%f684, %f10, %f196;
	mov.b32 	%r779, 0;
	bra.uni 	$L__BB2_16;
$L__BB2_11:
	mov.b32 	%r20, %f10;
	shl.b32 	%r334, %r20, 8;
	or.b32  	%r21, %r334, -2147483648;
	mov.b64 	%rd321, 0;
	mov.b32 	%r776, 0;
	mov.u64 	%rd319, __cudart_i2opi_f;
	mov.u64 	%rd320, %rd1;
$L__BB2_12:
	.pragma "nounroll";
	ld.global.nc.u32 	%r335, [%rd319];
	mad.wide.u32 	%rd161, %r335, %r21, %rd321;
	shr.u64 	%rd321, %rd161, 32;
	st.local.u32 	[%rd320], %rd161;
	add.s32 	%r776, %r776, 1;
	add.s64 	%rd320, %rd320, 4;
	add.s64 	%rd319, %rd319, 4;
	setp.ne.s32 	%p21, %r776, 6;
	@%p21 bra 	$L__BB2_12;
	shr.u32 	%r336, %r20, 23;
	st.local.u32 	[%rd1+24], %rd321;
	and.b32  	%r24, %r336, 31;
	and.b32  	%r337, %r336, 224;
	add.s32 	%r338, %r337, -128;
	shr.u32 	%r339, %r338, 5;
	mul.wide.u32 	%rd162, %r339, 4;
	sub.s64 	%rd15, %rd1, %rd162;
	ld.local.u32 	%r777, [%rd15+24];
	ld.local.u32 	%r778, [%rd15+20];
	setp.eq.s32 	%p22, %r24, 0;
	@%p22 bra 	$L__BB2_15;
	shf.l.wrap.b32 	%r777, %r778, %r777, %r24;
	ld.local.u32 	%r340, [%rd15+16];
	shf.l.wrap.b32 	%r778, %r340, %r778, %r24;
$L__BB2_15:
	shr.u32 	%r341, %r777, 30;
	shf.l.wrap.b32 	%r342, %r778, %r777, 2;
	shl.b32 	%r343, %r778, 2;
	shr.u32 	%r344, %r342, 31;
	add.s32 	%r779, %r344, %r341;
	xor.b32  	%r345, %r342, %r20;
	shr.s32 	%r346, %r342, 31;
	xor.b32  	%r347, %r346, %r342;
	xor.b32  	%r348, %r346, %r343;
	cvt.u64.u32 	%rd163, %r347;
	shl.b64 	%rd164, %rd163, 32;
	cvt.u64.u32 	%rd165, %r348;
	or.b64  	%rd166, %rd164, %rd165;
	cvt.rn.f64.s64 	%fd13, %rd166;
	mul.f64 	%fd14, %fd13, 0d3BF921FB54442D19;
	cvt.rn.f32.f64 	%f194, %fd14;
	neg.f32 	%f195, %f194;
	setp.lt.s32 	%p23, %r345, 0;
	selp.f32 	%f684, %f195, %f194, %p23;
$L__BB2_16:
	add.s32 	%r350, %r779, 1;
	mul.rn.f32 	%f197, %f684, %f684;
	and.b32  	%r351, %r779, 1;
	setp.eq.b32 	%p24, %r351, 1;
	selp.f32 	%f198, %f684, 0f3F800000, %p24;
	fma.rn.f32 	%f199, %f197, %f198, 0f00000000;
	fma.rn.f32 	%f200, %f197, 0f37CBAC00, 0fBAB607ED;
	selp.f32 	%f201, 0fB94D4153, %f200, %p24;
	selp.f32 	%f202, 0f3C0885E4, 0f3D2AAABB, %p24;
	fma.rn.f32 	%f203, %f201, %f197, %f202;
	selp.f32 	%f204, 0fBE2AAAA8, 0fBEFFFFFF, %p24;
	fma.rn.f32 	%f205, %f203, %f197, %f204;
	fma.rn.f32 	%f206, %f205, %f199, %f198;
	and.b32  	%r352, %r350, 2;
	setp.eq.s32 	%p25, %r352, 0;
	mov.f32 	%f207, 0f00000000;
	sub.f32 	%f208, %f207, %f206;
	selp.f32 	%f209, %f206, %f208, %p25;
	mov.f32 	%f210, 0f3F800000;
	sub.f32 	%f211, %f210, %f209;
	mul.f32 	%f212, %f211, 0f3F000000;
	mul.f32 	%f213, %f212, %f9;
	st.shared.f32 	[%r3+2048], %f213;
	bar.sync 	0;
	mul.f32 	%f214, %f2, 0f3A800000;
	cvt.f64.f32 	%fd15, %f214;
	mul.f64 	%fd16, %fd15, 0dC01921FB54442D18;
	cvt.rn.f32.f64 	%f16, %fd16;
	mul.f32 	%f215, %f16, 0f3F22F983;
	cvt.rni.s32.f32 	%r787, %f215;
	cvt.rn.f32.s32 	%f216, %r787;
	fma.rn.f32 	%f217, %f216, 0fBFC90FDA, %f16;
	fma.rn.f32 	%f218, %f216, 0fB3A22168, %f217;
	fma.rn.f32 	%f686, %f216, 0fA7C234C5, %f218;
	abs.f32 	%f18, %f16;
	setp.ltu.f32 	%p26, %f18, 0f47CE4780;
	mov.u32 	%r783, %r787;
	mov.f32 	%f685, %f686;
	@%p26 bra 	$L__BB2_24;
	setp.neu.f32 	%p27, %f18, 0f7F800000;
	@%p27 bra 	$L__BB2_19;
	mov.f32 	%f221, 0f00000000;
	mul.rn.f32 	%f685, %f16, %f221;
	mov.b32 	%r783, 0;
	bra.uni 	$L__BB2_24;
$L__BB2_19:
	mov.b32 	%r34, %f16;
	shl.b32 	%r354, %r34, 8;
	or.b32  	%r35, %r354, -2147483648;
	mov.b64 	%rd324, 0;
	mov.b32 	%r780, 0;
	mov.u64 	%rd322, __cudart_i2opi_f;
	mov.u64 	%rd323, %rd1;
$L__BB2_20:
	.pragma "nounroll";
	ld.global.nc.u32 	%r355, [%rd322];
	mad.wide.u32 	%rd169, %r355, %r35, %rd324;
	shr.u64 	%rd324, %rd169, 32;
	st.local.u32 	[%rd323], %rd169;
	add.s32 	%r780, %r780, 1;
	add.s64 	%rd323, %rd323, 4;
	add.s64 	%rd322, %rd322, 4;
	setp.ne.s32 	%p28, %r780, 6;
	@%p28 bra 	$L__BB2_20;
	shr.u32 	%r356, %r34, 23;
	st.local.u32 	[%rd1+24], %rd324;
	and.b32  	%r38, %r356, 31;
	and.b32  	%r357, %r356, 224;
	add.s32 	%r358, %r357, -128;
	shr.u32 	%r359, %r358, 5;
	mul.wide.u32 	%rd170, %r359, 4;
	sub.s64 	%rd22, %rd1, %rd170;
	ld.local.u32 	%r781, [%rd22+24];
	ld.local.u32 	%r782, [%rd22+20];
	setp.eq.s32 	%p29, %r38, 0;
	@%p29 bra 	$L__BB2_23;
	shf.l.wrap.b32 	%r781, %r782, %r781, %r38;
	ld.local.u32 	%r360, [%rd22+16];
	shf.l.wrap.b32 	%r782, %r360, %r782, %r38;
$L__BB2_23:
	shr.u32 	%r361, %r781, 30;
	shf.l.wrap.b32 	%r362, %r782, %r781, 2;
	shl.b32 	%r363, %r782, 2;
	shr.s32 	%r364, %r362, 31;
	sub.s32 	%r783, %r364, %r361;
	xor.b32  	%r365, %r362, %r34;
	xor.b32  	%r366, %r364, %r362;
	xor.b32  	%r367, %r364, %r363;
	cvt.u64.u32 	%rd171, %r366;
	shl.b64 	%rd172, %rd171, 32;
	cvt.u64.u32 	%rd173, %r367;
	or.b64  	%rd174, %rd172, %rd173;
	cvt.rn.f64.s64 	%fd17, %rd174;
	mul.f64 	%fd18, %fd17, 0d3BF921FB54442D19;
	cvt.rn.f32.f64 	%f219, %fd18;
	neg.f32 	%f220, %f219;
	setp.lt.s32 	%p30, %r365, 0;
	selp.f32 	%f685, %f220, %f219, %p30;
$L__BB2_24:
	setp.ltu.f32 	%p31, %f18, 0f47CE4780;
	add.s32 	%r369, %r783, 1;
	mul.rn.f32 	%f222, %f685, %f685;
	and.b32  	%r370, %r783, 1;
	setp.eq.b32 	%p32, %r370, 1;
	selp.f32 	%f223, %f685, 0f3F800000, %p32;
	fma.rn.f32 	%f224, %f222, %f223, 0f00000000;
	fma.rn.f32 	%f225, %f222, 0f37CBAC00, 0fBAB607ED;
	selp.f32 	%f226, 0fB94D4153, %f225, %p32;
	selp.f32 	%f227, 0f3C0885E4, 0f3D2AAABB, %p32;
	fma.rn.f32 	%f228, %f226, %f222, %f227;
	selp.f32 	%f229, 0fBE2AAAA8, 0fBEFFFFFF, %p32;
	fma.rn.f32 	%f230, %f228, %f222, %f229;
	fma.rn.f32 	%f231, %f230, %f224, %f223;
	and.b32  	%r371, %r369, 2;
	setp.eq.s32 	%p33, %r371, 0;
	mov.f32 	%f232, 0f00000000;
	sub.f32 	%f233, %f232, %f231;
	selp.f32 	%f22, %f231, %f233, %p33;
	@%p31 bra 	$L__BB2_32;
	setp.neu.f32 	%p34, %f18, 0f7F800000;
	@%p34 bra 	$L__BB2_27;
	mov.f32 	%f236, 0f00000000;
	mul.rn.f32 	%f686, %f16, %f236;
	mov.b32 	%r787, 0;
	bra.uni 	$L__BB2_32;
$L__BB2_27:
	mov.b32 	%r47, %f16;
	shl.b32 	%r373, %r47, 8;
	or.b32  	%r48, %r373, -2147483648;
	mov.b64 	%rd327, 0;
	mov.b32 	%r784, 0;
	mov.u64 	%rd325, __cudart_i2opi_f;
	mov.u64 	%rd326, %rd1;
$L__BB2_28:
	.pragma "nounroll";
	ld.global.nc.u32 	%r374, [%rd325];
	mad.wide.u32 	%rd177, %r374, %r48, %rd327;
	shr.u64 	%rd327, %rd177, 32;
	st.local.u32 	[%rd326], %rd177;
	add.s32 	%r784, %r784, 1;
	add.s64 	%rd326, %rd326, 4;
	add.s64 	%rd325, %rd325, 4;
	setp.ne.s32 	%p35, %r784, 6;
	@%p35 bra 	$L__BB2_28;
	shr.u32 	%r375, %r47, 23;
	st.local.u32 	[%rd1+24], %rd327;
	and.b32  	%r51, %r375, 31;
	and.b32  	%r376, %r375, 224;
	add.s32 	%r377, %r376, -128;
	shr.u32 	%r378, %r377, 5;
	mul.wide.u32 	%rd178, %r378, 4;
	sub.s64 	%rd29, %rd1, %rd178;
	ld.local.u32 	%r785, [%rd29+24];
	ld.local.u32 	%r786, [%rd29+20];
	setp.eq.s32 	%p36, %r51, 0;
	@%p36 bra 	$L__BB2_31;
	shf.l.wrap.b32 	%r785, %r786, %r785, %r51;
	ld.local.u32 	%r379, [%rd29+16];
	shf.l.wrap.b32 	%r786, %r379, %r786, %r51;
$L__BB2_31:
	shr.u32 	%r380, %r785, 30;
	shf.l.wrap.b32 	%r381, %r786, %r785, 2;
	shl.b32 	%r382, %r786, 2;
	shr.s32 	%r383, %r381, 31;
	sub.s32 	%r787, %r383, %r380;
	xor.b32  	%r384, %r381, %r47;
	xor.b32  	%r385, %r383, %r381;
	xor.b32  	%r386, %r383, %r382;
	cvt.u64.u32 	%rd179, %r385;
	shl.b64 	%rd180, %rd179, 32;
	cvt.u64.u32 	%rd181, %r386;
	or.b64  	%rd182, %rd180, %rd181;
	cvt.rn.f64.s64 	%fd19, %rd182;
	mul.f64 	%fd20, %fd19, 0d3BF921FB54442D19;
	cvt.rn.f32.f64 	%f234, %fd20;
	neg.f32 	%f235, %f234;
	setp.lt.s32 	%p37, %r384, 0;
	selp.f32 	%f686, %f235, %f234, %p37;
$L__BB2_32:
	mul.rn.f32 	%f237, %f686, %f686;
	and.b32  	%r388, %r787, 1;
	setp.eq.b32 	%p38, %r388, 1;
	selp.f32 	%f238, 0f3F800000, %f686, %p38;
	fma.rn.f32 	%f239, %f237, %f238, 0f00000000;
	fma.rn.f32 	%f240, %f237, 0f37CBAC00, 0fBAB607ED;
	selp.f32 	%f241, %f240, 0fB94D4153, %p38;
	selp.f32 	%f242, 0f3D2AAABB, 0f3C0885E4, %p38;
	fma.rn.f32 	%f243, %f241, %f237, %f242;
	selp.f32 	%f244, 0fBEFFFFFF, 0fBE2AAAA8, %p38;
	fma.rn.f32 	%f245, %f243, %f237, %f244;
	fma.rn.f32 	%f246, %f245, %f239, %f238;
	and.b32  	%r389, %r787, 2;
	setp.eq.s32 	%p39, %r389, 0;
	mov.f32 	%f247, 0f00000000;
	sub.f32 	%f248, %f247, %f246;
	selp.f32 	%f249, %f246, %f248, %p39;
	ld.shared.f32 	%f250, [%r3];
	ld.shared.f32 	%f251, [%r3+2048];
	add.f32 	%f252, %f250, %f251;
	sub.f32 	%f253, %f250, %f251;
	mul.f32 	%f254, %f22, %f253;
	mul.f32 	%f255, %f249, 0f00000000;
	sub.f32 	%f256, %f254, %f255;
	mul.f32 	%f257, %f253, %f249;
	fma.rn.f32 	%f258, %f22, 0f00000000, %f257;
	mov.u32 	%r391, _ZZ35_occa_preprocessed_ODW10_STH_STFT_0E6SRBank;
	add.s32 	%r60, %r391, %r287;
	st.shared.f32 	[%r60], %f252;
	mov.u32 	%r392, _ZZ35_occa_preprocessed_ODW10_STH_STFT_0E6SIBank;
	add.s32 	%r61, %r392, %r287;
	mov.b32 	%r393, 0;
	st.shared.u32 	[%r61], %r393;
	st.shared.f32 	[%r60+2048], %f256;
	st.shared.f32 	[%r61+2048], %f258;
	bar.sync 	0;
	shl.b32 	%r62, %r2, 1;
	and.b32  	%r394, %r62, 510;
	cvt.rn.f32.u32 	%f259, %r394;
	mul.f32 	%f260, %f259, 0f3A800000;
	cvt.f64.f32 	%fd21, %f260;
	mul.f64 	%fd22, %fd21, 0dC01921FB54442D18;
	cvt.rn.f32.f64 	%f26, %fd22;
	mul.f32 	%f261, %f26, 0f3F22F983;
	cvt.rni.s32.f32 	%r795, %f261;
	cvt.rn.f32.s32 	%f262, %r795;
	fma.rn.f32 	%f263, %f262, 0fBFC90FDA, %f26;
	fma.rn.f32 	%f264, %f262, 0fB3A22168, %f263;
	fma.rn.f32 	%f688, %f262, 0fA7C234C5, %f264;
	abs.f32 	%f28, %f26;
	setp.ltu.f32 	%p40, %f28, 0f47CE4780;
	mov.u32 	%r791, %r795;
	mov.f32 	%f687, %f688;
	@%p40 bra 	$L__BB2_40;
	setp.neu.f32 	%p41, %f28, 0f7F800000;
	@%p41 bra 	$L__BB2_35;
	mov.f32 	%f267, 0f00000000;
	mul.rn.f32 	%f687, %f26, %f267;
	mov.b32 	%r791, 0;
	bra.uni 	$L__BB2_40;
$L__BB2_35:
	mov.b32 	%r64, %f26;
	shl.b32 	%r396, %r64, 8;
	or.b32  	%r65, %r396, -2147483648;
	mov.b64 	%rd330, 0;
	mov.b32 	%r788, 0;
	mov.u64 	%rd328, __cudart_i2opi_f;
	mov.u64 	%rd329, %rd1;
$L__BB2_36:
	.pragma "nounroll";
	ld.global.nc.u32 	%r397, [%rd328];
	mad.wide.u32 	%rd185, %r397, %r65, %rd330;
	shr.u64 	%rd330, %rd185, 32;
	st.local.u32 	[%rd329], %rd185;
	add.s32 	%r788, %r788, 1;
	add.s64 	%rd329, %rd329, 4;
	add.s64 	%rd328, %rd328, 4;
	setp.ne.s32 	%p42, %r788, 6;
	@%p42 bra 	$L__BB2_36;
	shr.u32 	%r398, %r64, 23;
	st.local.u32 	[%rd1+24], %rd330;
	and.b32  	%r68, %r398, 31;
	and.b32  	%r399, %r398, 224;
	add.s32 	%r400, %r399, -128;
	shr.u32 	%r401, %r400, 5;
	mul.wide.u32 	%rd186, %r401, 4;
	sub.s64 	%rd36, %rd1, %rd186;
	ld.local.u32 	%r789, [%rd36+24];
	ld.local.u32 	%r790, [%rd36+20];
	setp.eq.s32 	%p43, %r68, 0;
	@%p43 bra 	$L__BB2_39;
	shf.l.wrap.b32 	%r789, %r790, %r789, %r68;
	ld.local.u32 	%r402, [%rd36+16];
	shf.l.wrap.b32 	%r790, %r402, %r790, %r68;
$L__BB2_39:
	shr.u32 	%r403, %r789, 30;
	shf.l.wrap.b32 	%r404, %r790, %r789, 2;
	shl.b32 	%r405, %r790, 2;
	shr.s32 	%r406, %r404, 31;
	sub.s32 	%r791, %r406, %r403;
	xor.b32  	%r407, %r404, %r64;
	xor.b32  	%r408, %r406, %r404;
	xor.b32  	%r409, %r406, %r405;
	cvt.u64.u32 	%rd187, %r408;
	shl.b64 	%rd188, %rd187, 32;
	cvt.u64.u32 	%rd189, %r409;
	or.b64  	%rd190, %rd188, %rd189;
	cvt.rn.f64.s64 	%fd23, %rd190;
	mul.f64 	%fd24, %fd23, 0d3BF921FB54442D19;
	cvt.rn.f32.f64 	%f265, %fd24;
	neg.f32 	%f266, %f265;
	setp.lt.s32 	%p44, %r407, 0;
	selp.f32 	%f687, %f266, %f265, %p44;
$L__BB2_40:
	setp.ltu.f32 	%p45, %f28, 0f47CE4780;
	add.s32 	%r411, %r791, 1;
	mul.rn.f32 	%f268, %f687, %f687;
	and.b32  	%r412, %r791, 1;
	setp.eq.b32 	%p46, %r412, 1;
	selp.f32 	%f269, %f687, 0f3F800000, %p46;
	fma.rn.f32 	%f270, %f268, %f269, 0f00000000;
	fma.rn.f32 	%f271, %f268, 0f37CBAC00, 0fBAB607ED;
	selp.f32 	%f272, 0fB94D4153, %f271, %p46;
	selp.f32 	%f273, 0f3C0885E4, 0f3D2AAABB, %p46;
	fma.rn.f32 	%f274, %f272, %f268, %f273;
	selp.f32 	%f275, 0fBE2AAAA8, 0fBEFFFFFF, %p46;
	fma.rn.f32 	%f276, %f274, %f268, %f275;
	fma.rn.f32 	%f277, %f276, %f270, %f269;
	and.b32  	%r413, %r411, 2;
	setp.eq.s32 	%p47, %r413, 0;
	mov.f32 	%f278, 0f00000000;
	sub.f32 	%f279, %f278, %f277;
	selp.f32 	%f32, %f277, %f279, %p47;
	@%p45 bra 	$L__BB2_48;
	setp.neu.f32 	%p48, %f28, 0f7F800000;
	@%p48 bra 	$L__BB2_43;
	mov.f32 	%f282, 0f00000000;
	mul.rn.f32 	%f688, %f26, %f282;
	mov.b32 	%r795, 0;
	bra.uni 	$L__BB2_48;
$L__BB2_43:
	mov.b32 	%r77, %f26;
	shl.b32 	%r415, %r77, 8;
	or.b32  	%r78, %r415, -2147483648;
	mov.b64 	%rd333, 0;
	mov.b32 	%r792, 0;
	mov.u64 	%rd331, __cudart_i2opi_f;
	mov.u64 	%rd332, %rd1;
$L__BB2_44:
	.pragma "nounroll";
	ld.global.nc.u32 	%r416, [%rd331];
	mad.wide.u32 	%rd193, %r416, %r78, %rd333;
	shr.u64 	%rd333, %rd193, 32;
	st.local.u32 	[%rd332], %rd193;
	add.s32 	%r792, %r792, 1;
	add.s64 	%rd332, %rd332, 4;
	add.s64 	%rd331, %rd331, 4;
	setp.ne.s32 	%p49, %r792, 6;
	@%p49 bra 	$L__BB2_44;
	shr.u32 	%r417, %r77, 23;
	st.local.u32 	[%rd1+24], %rd333;
	and.b32  	%r81, %r417, 31;
	and.b32  	%r418, %r417, 224;
	add.s32 	%r419, %r418, -128;
	shr.u32 	%r420, %r419, 5;
	mul.wide.u32 	%rd194, %r420, 4;
	sub.s64 	%rd43, %rd1, %rd194;
	ld.local.u32 	%r793, [%rd43+24];
	ld.local.u32 	%r794, [%rd43+20];
	setp.eq.s32 	%p50, %r81, 0;
	@%p50 bra 	$L__BB2_47;
	shf.l.wrap.b32 	%r793, %r794, %r793, %r81;
	ld.local.u32 	%r421, [%rd43+16];
	shf.l.wrap.b32 	%r794, %r421, %r794, %r81;
$L__BB2_47:
	shr.u32 	%r422, %r793, 30;
	shf.l.wrap.b32 	%r423, %r794, %r793, 2;
	shl.b32 	%r424, %r794, 2;
	shr.s32 	%r425, %r423, 31;
	sub.s32 	%r795, %r425, %r422;
	xor.b32  	%r426, %r423, %r77;
	xor.b32  	%r427, %r425, %r423;
	xor.b32  	%r428, %r425, %r424;
	cvt.u64.u32 	%rd195, %r427;
	shl.b64 	%rd196, %rd195, 32;
	cvt.u64.u32 	%rd197, %r428;
	or.b64  	%rd198, %rd196, %rd197;
	cvt.rn.f64.s64 	%fd25, %rd198;
	mul.f64 	%fd26, %fd25, 0d3BF921FB54442D19;
	cvt.rn.f32.f64 	%f280, %fd26;
	neg.f32 	%f281, %f280;
	setp.lt.s32 	%p51, %r426, 0;
	selp.f32 	%f688, %f281, %f280, %p51;
$L__BB2_48:
	mul.rn.f32 	%f283, %f688, %f688;
	and.b32  	%r430, %r795, 1;
	setp.eq.b32 	%p52, %r430, 1;
	selp.f32 	%f284, 0f3F800000, %f688, %p52;
	fma.rn.f32 	%f285, %f283, %f284, 0f00000000;
	fma.rn.f32 	%f286, %f283, 0f37CBAC00, 0fBAB607ED;
	selp.f32 	%f287, %f286, 0fB94D4153, %p52;
	selp.f32 	%f288, 0f3D2AAABB, 0f3C0885E4, %p52;
	fma.rn.f32 	%f289, %f287, %f283, %f288;
	selp.f32 	%f290, 0fBEFFFFFF, 0fBE2AAAA8, %p52;
	fma.rn.f32 	%f291, %f289, %f283, %f290;
	fma.rn.f32 	%f292, %f291, %f285, %f284;
	and.b32  	%r431, %r795, 2;
	setp.eq.s32 	%p53, %r431, 0;
	mov.f32 	%f293, 0f00000000;
	sub.f32 	%f294, %f293, %f292;
	selp.f32 	%f295, %f292, %f294, %p53;
	and.b32  	%r432, %r2, 255;
	and.b32  	%r433, %r62, 512;
	or.b32  	%r434, %r433, %r432;
	shl.b32 	%r435, %r434, 2;
	add.s32 	%r437, %r391, %r435;
	ld.shared.f32 	%f296, [%r437];
	add.s32 	%r439, %r392, %r435;
	ld.shared.f32 	%f297, [%r439];
	ld.shared.f32 	%f298, [%r437+1024];
	ld.shared.f32 	%f299, [%r439+1024];
	add.f32 	%f300, %f296, %f298;
	add.f32 	%f301, %f297, %f299;
	sub.f32 	%f302, %f296, %f298;
	sub.f32 	%f303, %f297, %f299;
	mul.f32 	%f304, %f32, %f302;
	mul.f32 	%f305, %f303, %f295;
	sub.f32 	%f306, %f304, %f305;
	mul.f32 	%f307, %f302, %f295;
	fma.rn.f32 	%f308, %f32, %f303, %f307;
	st.shared.f32 	[%r3], %f300;
	st.shared.f32 	[%r4], %f301;
	st.shared.f32 	[%r3+2048], %f306;
	st.shared.f32 	[%r4+2048], %f308;
	bar.sync 	0;
	and.b32  	%r440, %r287, 508;
	cvt.rn.f32.u32 	%f309, %r440;
	mul.f32 	%f310, %f309, 0f3A800000;
	cvt.f64.f32 	%fd27, %f310;
	mul.f64 	%fd28, %fd27, 0dC01921FB54442D18;
	cvt.rn.f32.f64 	%f36, %fd28;
	mul.f32 	%f311, %f36, 0f3F22F983;
	cvt.rni.s32.f32 	%r803, %f311;
	cvt.rn.f32.s32 	%f312, %r803;
	fma.rn.f32 	%f313, %f312, 0fBFC90FDA, %f36;
	fma.rn.f32 	%f314, %f312, 0fB3A22168, %f313;
	fma.rn.f32 	%f690, %f312, 0fA7C234C5, %f314;
	abs.f32 	%f38, %f36;
	setp.ltu.f32 	%p54, %f38, 0f47CE4780;
	mov.u32 	%r799, %r803;
	mov.f32 	%f689, %f690;
	@%p54 bra 	$L__BB2_56;
	setp.neu.f32 	%p55, %f38, 0f7F800000;
	@%p55 bra 	$L__BB2_51;
	mov.f32 	%f317, 0f00000000;
	mul.rn.f32 	%f689, %f36, %f317;
	mov.b32 	%r799, 0;
	bra.uni 	$L__BB2_56;
$L__BB2_51:
	mov.b32 	%r92, %f36;
	shl.b32 	%r442, %r92, 8;
	or.b32  	%r93, %r442, -2147483648;
	mov.b64 	%rd336, 0;
	mov.b32 	%r796, 0;
	mov.u64 	%rd334, __cudart_i2opi_f;
	mov.u64 	%rd335, %rd1;
$L__BB2_52:
	.pragma "nounroll";
	ld.global.nc.u32 	%r443, [%rd334];
	mad.wide.u32 	%rd201, %r443, %r93, %rd336;
	shr.u64 	%rd336, %rd201, 32;
	st.local.u32 	[%rd335], %rd201;
	add.s32 	%r796, %r796, 1;
	add.s64 	%rd335, %rd335, 4;
	add.s64 	%rd334, %rd334, 4;
	setp.ne.s32 	%p56, %r796, 6;
	@%p56 bra 	$L__BB2_52;
	shr.u32 	%r444, %r92, 23;
	st.local.u32 	[%rd1+24], %rd336;
	and.b32  	%r96, %r444, 31;
	and.b32  	%r445, %r444, 224;
	add.s32 	%r446, %r445, -128;
	shr.u32 	%r447, %r446, 5;
	mul.wide.u32 	%rd202, %r447, 4;
	sub.s64 	%rd50, %rd1, %rd202;
	ld.local.u32 	%r797, [%rd50+24];
	ld.local.u32 	%r798, [%rd50+20];
	setp.eq.s32 	%p57, %r96, 0;
	@%p57 bra 	$L__BB2_55;
	shf.l.wrap.b32 	%r797, %r798, %r797, %r96;
	ld.local.u32 	%r448, [%rd50+16];
	shf.l.wrap.b32 	%r798, %r448, %r798, %r96;
$L__BB2_55:
	shr.u32 	%r449, %r797, 30;
	shf.l.wrap.b32 	%r450, %r798, %r797, 2;
	shl.b32 	%r451, %r798, 2;
	shr.s32 	%r452, %r450, 31;
	sub.s32 	%r799, %r452, %r449;
	xor.b32  	%r453, %r450, %r92;
	xor.b32  	%r454, %r452, %r450;
	xor.b32  	%r455, %r452, %r451;
	cvt.u64.u32 	%rd203, %r454;
	shl.b64 	%rd204, %rd203, 32;
	cvt.u64.u32 	%rd205, %r455;
	or.b64  	%rd206, %rd204, %rd205;
	cvt.rn.f64.s64 	%fd29, %rd206;
	mul.f64 	%fd30, %fd29, 0d3BF921FB54442D19;
	cvt.rn.f32.f64 	%f315, %fd30;
	neg.f32 	%f316, %f315;
	setp.lt.s32 	%p58, %r453, 0;
	selp.f32 	%f689, %f316, %f315, %p58;
$L__BB2_56:
	setp.ltu.f32 	%p59, %f38, 0f47CE4780;
	add.s32 	%r457, %r799, 1;
	mul.rn.f32 	%f318, %f689, %f689;
	and.b32  	%r458, %r799, 1;
	setp.eq.b32 	%p60, %r458, 1;
	selp.f32 	%f319, %f689, 0f3F800000, %p60;
	fma.rn.f32 	%f320, %f318, %f319, 0f00000000;
	fma.rn.f32 	%f321, %f318, 0f37CBAC00, 0fBAB607ED;
	selp.f32 	%f322, 0fB94D4153, %f321, %p60;
	selp.f32 	%f323, 0f3C0885E4, 0f3D2AAABB, %p60;
	fma.rn.f32 	%f324, %f322, %f318, %f323;
	selp.f32 	%f325, 0fBE2AAAA8, 0fBEFFFFFF, %p60;
	fma.rn.f32 	%f326, %f324, %f318, %f325;
	fma.rn.f32 	%f327, %f326, %f320, %f319;
	and.b32  	%r459, %r457, 2;
	setp.eq.s32 	%p61, %r459, 0;
	mov.f32 	%f328, 0f00000000;
	sub.f32 	%f329, %f328, %f327;
	selp.f32 	%f42, %f327, %f329, %p61;
	@%p59 bra 	$L__BB2_64;
	setp.neu.f32 	%p62, %f38, 0f7F800000;
	@%p62 bra 	$L__BB2_59;
	mov.f32 	%f332, 0f00000000;
	mul.rn.f32 	%f690, %f36, %f332;
	mov.b32 	%r803, 0;
	bra.uni 	$L__BB2_64;
$L__BB2_59:
	mov.b32 	%r105, %f36;
	shl.b32 	%r461, %r105, 8;
	or.b32  	%r106, %r461, -2147483648;
	mov.b64 	%rd339, 0;
	mov.b32 	%r800, 0;
	mov.u64 	%rd337, __cudart_i2opi_f;
	mov.u64 	%rd338, %rd1;
$L__BB2_60:
	.pragma "nounroll";
	ld.global.nc.u32 	%r462, [%rd337];
	mad.wide.u32 	%rd209, %r462, %r106, %rd339;
	shr.u64 	%rd339, %rd209, 32;
	st.local.u32 	[%rd338], %rd209;
	add.s32 	%r800, %r800, 1;
	add.s64 	%rd338, %rd338, 4;
	add.s64 	%rd337, %rd337, 4;
	setp.ne.s32 	%p63, %r800, 6;
	@%p63 bra 	$L__BB2_60;
	shr.u32 	%r463, %r105, 23;
	st.local.u32 	[%rd1+24], %rd339;
	and.b32  	%r109, %r463, 31;
	and.b32  	%r464, %r463, 224;
	add.s32 	%r465, %r464, -128;
	shr.u32 	%r466, %r465, 5;
	mul.wide.u32 	%rd210, %r466, 4;
	sub.s64 	%rd57, %rd1, %rd210;
	ld.local.u32 	%r801, [%rd57+24];
	ld.local.u32 	%r802, [%rd57+20];
	setp.eq.s32 	%p64, %r109, 0;
	@%p64 bra 	$L__BB2_63;
	shf.l.wrap.b32 	%r801, %r802, %r801, %r109;
	ld.local.u32 	%r467, [%rd57+16];
	shf.l.wrap.b32 	%r802, %r467, %r802, %r109;
$L__BB2_63:
	shr.u32 	%r468, %r801, 30;
	shf.l.wrap.b32 	%r469, %r802, %r801, 2;
	shl.b32 	%r470, %r802, 2;
	shr.s32 	%r471, %r469, 31;
	sub.s32 	%r803, %r471, %r468;
	xor.b32  	%r472, %r469, %r105;
	xor.b32  	%r473, %r471, %r469;
	xor.b32  	%r474, %r471, %r470;
	cvt.u64.u32 	%rd211, %r473;
	shl.b64 	%rd212, %rd211, 32;
	cvt.u64.u32 	%rd213, %r474;
	or.b64  	%rd214, %rd212, %rd213;
	cvt.rn.f64.s64 	%fd31, %rd214;
	mul.f64 	%fd32, %fd31, 0d3BF921FB54442D19;
	cvt.rn.f32.f64 	%f330, %fd32;
	neg.f32 	%f331, %f330;
	setp.lt.s32 	%p65, %r472, 0;
	selp.f32 	%f690, %f331, %f330, %p65;
$L__BB2_64:
	mul.rn.f32 	%f333, %f690, %f690;
	and.b32  	%r476, %r803, 1;
	setp.eq.b32 	%p66, %r476, 1;
	selp.f32 	%f334, 0f3F800000, %f690, %p66;
	fma.rn.f32 	%f335, %f333, %f334, 0f00000000;
	fma.rn.f32 	%f336, %f333, 0f37CBAC00, 0fBAB607ED;
	selp.f32 	%f337, %f336, 0fB94D4153, %p66;
	selp.f32 	%f338, 0f3D2AAABB, 0f3C0885E4, %p66;
	fma.rn.f32 	%f339, %f337, %f333, %f338;
	selp.f32 	%f340, 0fBEFFFFFF, 0fBE2AAAA8, %p66;
	fma.rn.f32 	%f341, %f339, %f333, %f340;
	fma.rn.f32 	%f342, %f341, %f335, %f334;
	and.b32  	%r477, %r803, 2;
	setp.eq.s32 	%p67, %r477, 0;
	mov.f32 	%f343, 0f00000000;
	sub.f32 	%f344, %f343, %f342;
	selp.f32 	%f345, %f342, %f344, %p67;
	and.b32  	%r478, %r2, 127;
	and.b32  	%r479, %r62, 768;
	or.b32  	%r480, %r479, %r478;
	shl.b32 	%r481, %r480, 2;
	mov.u32 	%r482, _ZZ35_occa_preprocessed_ODW10_STH_STFT_0E6FRBank;
	add.s32 	%r483, %r482, %r481;
	ld.shared.f32 	%f346, [%r483];
	mov.u32 	%r484, _ZZ35_occa_preprocessed_ODW10_STH_STFT_0E6FIBank;
	add.s32 	%r485, %r484, %r481;
	ld.shared.f32 	%f347, [%r485];
	ld.shared.f32 	%f348, [%r483+512];
	ld.shared.f32 	%f349, [%r485+512];
	add.f32 	%f350, %f346, %f348;
	add.f32 	%f351, %f347, %f349;
	sub.f32 	%f352, %f346, %f348;
	sub.f32 	%f353, %f347, %f349;
	mul.f32 	%f354, %f42, %f352;
	mul.f32 	%f355, %f353, %f345;
	sub.f32 	%f356, %f354, %f355;
	mul.f32 	%f357, %f352, %f345;
	fma.rn.f32 	%f358, %f42, %f353, %f357;
	st.shared.f32 	[%r60], %f350;
	st.shared.f32 	[%r61], %f351;
	st.shared.f32 	[%r60+2048], %f356;
	st.shared.f32 	[%r61+2048], %f358;
	bar.sync 	0;
	shl.b32 	%r486, %r2, 3;
	and.b32  	%r487, %r486, 504;
	cvt.rn.f32.u32 	%f359, %r487;
	mul.f32 	%f360, %f359, 0f3A800000;
	cvt.f64.f32 	%fd33, %f360;
	mul.f64 	%fd34, %fd33, 0dC01921FB54442D18;
	cvt.rn.f32.f64 	%f46, %fd34;
	mul.f32 	%f361, %f46, 0f3F22F983;
	cvt.rni.s32.f32 	%r811, %f361;
	cvt.rn.f32.s32 	%f362, %r811;
	fma.rn.f32 	%f363, %f362, 0fBFC90FDA, %f46;
	fma.rn.f32 	%f364, %f362, 0fB3A22168, %f363;
	fma.rn.f32 	%f692, %f362, 0fA7C234C5, %f364;
	abs.f32 	%f48, %f46;
	setp.ltu.f32 	%p68, %f48, 0f47CE4780;
	mov.u32 	%r807, %r811;
	mov.f32 	%f691, %f692;
	@%p68 bra 	$L__BB2_72;
	setp.neu.f32 	%p69, %f48, 0f7F800000;
	@%p69 bra 	$L__BB2_67;
	mov.f32 	%f367, 0f00000000;
	mul.rn.f32 	%f691, %f46, %f367;
	mov.b32 	%r807, 0;
	bra.uni 	$L__BB2_72;
$L__BB2_67:
	mov.b32 	%r119, %f46;
	shl.b32 	%r489, %r119, 8;
	or.b32  	%r120, %r489, -2147483648;
	mov.b64 	%rd342, 0;
	mov.b32 	%r804, 0;
	mov.u64 	%rd340, __cudart_i2opi_f;
	mov.u64 	%rd341, %rd1;
$L__BB2_68:
	.pragma "nounroll";
	ld.global.nc.u32 	%r490, [%rd340];
	mad.wide.u32 	%rd217, %r490, %r120, %rd342;
	shr.u64 	%rd342, %rd217, 32;
	st.local.u32 	[%rd341], %rd217;
	add.s32 	%r804, %r804, 1;
	add.s64 	%rd341, %rd341, 4;
	add.s64 	%rd340, %rd340, 4;
	setp.ne.s32 	%p70, %r804, 6;
	@%p70 bra 	$L__BB2_68;
	shr.u32 	%r491, %r119, 23;
	st.local.u32 	[%rd1+24], %rd342;
	and.b32  	%r123, %r491, 31;
	and.b32  	%r492, %r491, 224;
	add.s32 	%r493, %r492, -128;
	shr.u32 	%r494, %r493, 5;
	mul.wide.u32 	%rd218, %r494, 4;
	sub.s64 	%rd64, %rd1, %rd218;
	ld.local.u32 	%r805, [%rd64+24];
	ld.local.u32 	%r806, [%rd64+20];
	setp.eq.s32 	%p71, %r123, 0;
	@%p71 bra 	$L__BB2_71;
	shf.l.wrap.b32 	%r805, %r806, %r805, %r123;
	ld.local.u32 	%r495, [%rd64+16];
	shf.l.wrap.b32 	%r806, %r495, %r806, %r123;
$L__BB2_71:
	shr.u32 	%r496, %r805, 30;
	shf.l.wrap.b32 	%r497, %r806, %r805, 2;
	shl.b32 	%r498, %r806, 2;
	shr.s32 	%r499, %r497, 31;
	sub.s32 	%r807, %r499, %r496;
	xor.b32  	%r500, %r497, %r119;
	xor.b32  	%r501, %r499, %r497;
	xor.b32  	%r502, %r499, %r498;
	cvt.u64.u32 	%rd219, %r501;
	shl.b64 	%rd220, %rd219, 32;
	cvt.u64.u32 	%rd221, %r502;
	or.b64  	%rd222, %rd220, %rd221;
	cvt.rn.f64.s64 	%fd35, %rd222;
	mul.f64 	%fd36, %fd35, 0d3BF921FB54442D19;
	cvt.rn.f32.f64 	%f365, %fd36;
	neg.f32 	%f366, %f365;
	setp.lt.s32 	%p72, %r500, 0;
	selp.f32 	%f691, %f366, %f365, %p72;
$L__BB2_72:
	setp.ltu.f32 	%p73, %f48, 0f47CE4780;
	add.s32 	%r504, %r807, 1;
	mul.rn.f32 	%f368, %f691, %f691;
	and.b32  	%r505, %r807, 1;
	setp.eq.b32 	%p74, %r505, 1;
	selp.f32 	%f369, %f691, 0f3F800000, %p74;
	fma.rn.f32 	%f370, %f368, %f369, 0f00000000;
	fma.rn.f32 	%f371, %f368, 0f37CBAC00, 0fBAB607ED;
	selp.f32 	%f372, 0fB94D4153, %f371, %p74;
	selp.f32 	%f373, 0f3C0885E4, 0f3D2AAABB, %p74;
	fma.rn.f32 	%f374, %f372, %f368, %f373;
	selp.f32 	%f375, 0fBE2AAAA8, 0fBEFFFFFF, %p74;
	fma.rn.f32 	%f376, %f374, %f368, %f375;
	fma.rn.f32 	%f377, %f376, %f370, %f369;
	and.b32  	%r506, %r504, 2;
	setp.eq.s32 	%p75, %r506, 0;
	mov.f32 	%f378, 0f00000000;
	sub.f32 	%f379, %f378, %f377;
	selp.f32 	%f52, %f377, %f379, %p75;
	@%p73 bra 	$L__BB2_80;
	setp.neu.f32 	%p76, %f48, 0f7F800000;
	@%p76 bra 	$L__BB2_75;
	mov.f32 	%f382, 0f00000000;
	mul.rn.f32 	%f692, %f46, %f382;
	mov.b32 	%r811, 0;
	bra.uni 	$L__BB2_80;
$L__BB2_75:
	mov.b32 	%r132, %f46;
	shl.b32 	%r508, %r132, 8;
	or.b32  	%r133, %r508, -2147483648;
	mov.b64 	%rd345, 0;
	mov.b32 	%r808, 0;
	mov.u64 	%rd343, __cudart_i2opi_f;
	mov.u64 	%rd344, %rd1;
$L__BB2_76:
	.pragma "nounroll";
	ld.global.nc.u32 	%r509, [%rd343];
	mad.wide.u32 	%rd225, %r509, %r133, %rd345;
	shr.u64 	%rd345, %rd225, 32;
	st.local.u32 	[%rd344], %rd225;
	add.s32 	%r808, %r808, 1;
	add.s64 	%rd344, %rd344, 4;
	add.s64 	%rd343, %rd343, 4;
	setp.ne.s32 	%p77, %r808, 6;
	@%p77 bra 	$L__BB2_76;
	shr.u32 	%r510, %r132, 23;
	st.local.u32 	[%rd1+24], %rd345;
	and.b32  	%r136, %r510, 31;
	and.b32  	%r511, %r510, 224;
	add.s32 	%r512, %r511, -128;
	shr.u32 	%r513, %r512, 5;
	mul.wide.u32 	%rd226, %r513, 4;
	sub.s64 	%rd71, %rd1, %rd226;
	ld.local.u32 	%r809, [%rd71+24];
	ld.local.u32 	%r810, [%rd71+20];
	setp.eq.s32 	%p78, %r136, 0;
	@%p78 bra 	$L__BB2_79;
	shf.l.wrap.b32 	%r809, %r810, %r809, %r136;
	ld.local.u32 	%r514, [%rd71+16];
	shf.l.wrap.b32 	%r810, %r514, %r810, %r136;
$L__BB2_79:
	shr.u32 	%r515, %r809, 30;
	shf.l.wrap.b32 	%r516, %r810, %r809, 2;
	shl.b32 	%r517, %r810, 2;
	shr.s32 	%r518, %r516, 31;
	sub.s32 	%r811, %r518, %r515;
	xor.b32  	%r519, %r516, %r132;
	xor.b32  	%r520, %r518, %r516;
	xor.b32  	%r521, %r518, %r517;
	cvt.u64.u32 	%rd227, %r520;
	shl.b64 	%rd228, %rd227, 32;
	cvt.u64.u32 	%rd229, %r521;
	or.b64  	%rd230, %rd228, %rd229;
	cvt.rn.f64.s64 	%fd37, %rd230;
	mul.f64 	%fd38, %fd37, 0d3BF921FB54442D19;
	cvt.rn.f32.f64 	%f380, %fd38;
	neg.f32 	%f381, %f380;
	setp.lt.s32 	%p79, %r519, 0;
	selp.f32 	%f692, %f381, %f380, %p79;
$L__BB2_80:
	mul.rn.f32 	%f383, %f692, %f692;
	and.b32  	%r523, %r811, 1;
	setp.eq.b32 	%p80, %r523, 1;
	selp.f32 	%f384, 0f3F800000, %f692, %p80;
	fma.rn.f32 	%f385, %f383, %f384, 0f00000000;
	fma.rn.f32 	%f386, %f383, 0f37CBAC00, 0fBAB607ED;
	selp.f32 	%f387, %f386, 0fB94D4153, %p80;
	selp.f32 	%f388, 0f3D2AAABB, 0f3C0885E4, %p80;
	fma.rn.f32 	%f389, %f387, %f383, %f388;
	selp.f32 	%f390, 0fBEFFFFFF, 0fBE2AAAA8, %p80;
	fma.rn.f32 	%f391, %f389, %f383, %f390;
	fma.rn.f32 	%f392, %f391, %f385, %f384;
	and.b32  	%r524, %r811, 2;
	setp.eq.s32 	%p81, %r524, 0;
	mov.f32 	%f393, 0f00000000;
	sub.f32 	%f394, %f393, %f392;
	selp.f32 	%f395, %f392, %f394, %p81;
	and.b32  	%r525, %r2, 63;
	and.b32  	%r526, %r62, 896;
	or.b32  	%r527, %r526, %r525;
	shl.b32 	%r528, %r527, 2;
	add.s32 	%r530, %r391, %r528;
	ld.shared.f32 	%f396, [%r530];
	mov.u32 	%r531, _ZZ35_occa_preprocessed_ODW10_STH_STFT_0E6SIBank;
	add.s32 	%r532, %r531, %r528;
	ld.shared.f32 	%f397, [%r532];
	ld.shared.f32 	%f398, [%r530+256];
	ld.shared.f32 	%f399, [%r532+256];
	add.f32 	%f400, %f396, %f398;
	add.f32 	%f401, %f397, %f399;
	sub.f32 	%f402, %f396, %f398;
	sub.f32 	%f403, %f397, %f399;
	mul.f32 	%f404, %f52, %f402;
	mul.f32 	%f405, %f403, %f395;
	sub.f32 	%f406, %f404, %f405;
	mul.f32 	%f407, %f402, %f395;
	fma.rn.f32 	%f408, %f52, %f403, %f407;
	st.shared.f32 	[%r3], %f400;
	st.shared.f32 	[%r4], %f401;
	st.shared.f32 	[%r3+2048], %f406;
	st.shared.f32 	[%r4+2048], %f408;
	bar.sync 	0;
	shl.b32 	%r533, %r2, 4;
	and.b32  	%r534, %r533, 496;
	cvt.rn.f32.u32 	%f409, %r534;
	mul.f32 	%f410, %f409, 0f3A800000;
	cvt.f64.f32 	%fd39, %f410;
	mul.f64 	%fd40, %fd39, 0dC01921FB54442D18;
	cvt.rn.f32.f64 	%f56, %fd40;
	mul.f32 	%f411, %f56, 0f3F22F983;
	cvt.rni.s32.f32 	%r819, %f411;
	cvt.rn.f32.s32 	%f412, %r819;
	fma.rn.f32 	%f413, %f412, 0fBFC90FDA, %f56;
	fma.rn.f32 	%f414, %f412, 0fB3A22168, %f413;
	fma.rn.f32 	%f694, %f412, 0fA7C234C5, %f414;
	abs.f32 	%f58, %f56;
	setp.ltu.f32 	%p82, %f58, 0f47CE4780;
	mov.u32 	%r815, %r819;
	mov.f32 	%f693, %f694;
	@%p82 bra 	$L__BB2_88;
	setp.neu.f32 	%p83, %f58, 0f7F800000;
	@%p83 bra 	$L__BB2_83;
	mov.f32 	%f417, 0f00000000;
	mul.rn.f32 	%f693, %f56, %f417;
	mov.b32 	%r815, 0;
	bra.uni 	$L__BB2_88;
$L__BB2_83:
	mov.b32 	%r146, %f56;
	shl.b32 	%r536, %r146, 8;
	or.b32  	%r147, %r536, -2147483648;
	mov.b64 	%rd348, 0;
	mov.b32 	%r812, 0;
	mov.u64 	%rd346, __cudart_i2opi_f;
	mov.u64 	%rd347, %rd1;
$L__BB2_84:
	.pragma "nounroll";
	ld.global.nc.u32 	%r537, [%rd346];
	mad.wide.u32 	%rd233, %r537, %r147, %rd348;
	shr.u64 	%rd348, %rd233, 32;
	st.local.u32 	[%rd347], %rd233;
	add.s32 	%r812, %r812, 1;
	add.s64 	%rd347, %rd347, 4;
	add.s64 	%rd346, %rd346, 4;
	setp.ne.s32 	%p84, %r812, 6;
	@%p84 bra 	$L__BB2_84;
	shr.u32 	%r538, %r146, 23;
	st.local.u32 	[%rd1+24], %rd348;
	and.b32  	%r150, %r538, 31;
	and.b32  	%r539, %r538, 224;
	add.s32 	%r540, %r539, -128;
	shr.u32 	%r541, %r540, 5;
	mul.wide.u32 	%rd234, %r541, 4;
	sub.s64 	%rd78, %rd1, %rd234;
	ld.local.u32 	%r813, [%rd78+24];
	ld.local.u32 	%r814, [%rd78+20];
	setp.eq.s32 	%p85, %r150, 0;
	@%p85 bra 	$L__BB2_87;
	shf.l.wrap.b32 	%r813, %r814, %r813, %r150;
	ld.local.u32 	%r542, [%rd78+16];
	shf.l.wrap.b32 	%r814, %r542, %r814, %r150;
$L__BB2_87:
	shr.u32 	%r543, %r813, 30;
	shf.l.wrap.b32 	%r544, %r814, %r813, 2;
	shl.b32 	%r545, %r814, 2;
	shr.s32 	%r546, %r544, 31;
	sub.s32 	%r815, %r546, %r543;
	xor.b32  	%r547, %r544, %r146;
	xor.b32  	%r548, %r546, %r544;
	xor.b32  	%r549, %r546, %r545;
	cvt.u64.u32 	%rd235, %r548;
	shl.b64 	%rd236, %rd235, 32;
	cvt.u64.u32 	%rd237, %r549;
	or.b64  	%rd238, %rd236, %rd237;
	cvt.rn.f64.s64 	%fd41, %rd238;
	mul.f64 	%fd42, %fd41, 0d3BF921FB54442D19;
	cvt.rn.f32.f64 	%f415, %fd42;
	neg.f32 	%f416, %f415;
	setp.lt.s32 	%p86, %r547, 0;
	selp.f32 	%f693, %f416, %f415, %p86;
$L__BB2_88:
	setp.ltu.f32 	%p87, %f58, 0f47CE4780;
	add.s32 	%r551, %r815, 1;
	mul.rn.f32 	%f418, %f693, %f693;
	and.b32  	%r552, %r815, 1;
	setp.eq.b32 	%p88, %r552, 1;
	selp.f32 	%f419, %f693, 0f3F800000, %p88;
	fma.rn.f32 	%f420, %f418, %f419, 0f00000000;
	fma.rn.f32 	%f421, %f418, 0f37CBAC00, 0fBAB607ED;
	selp.f32 	%f422, 0fB94D4153, %f421, %p88;
	selp.f32 	%f423, 0f3C0885E4, 0f3D2AAABB, %p88;
	fma.rn.f32 	%f424, %f422, %f418, %f423;
	selp.f32 	%f425, 0fBE2AAAA8, 0fBEFFFFFF, %p88;
	fma.rn.f32 	%f426, %f424, %f418, %f425;
	fma.rn.f32 	%f427, %f426, %f420, %f419;
	and.b32  	%r553, %r551, 2;
	setp.eq.s32 	%p89, %r553, 0;
	mov.f32 	%f428, 0f00000000;
	sub.f32 	%f429, %f428, %f427;
	selp.f32 	%f62, %f427, %f429, %p89;
	@%p87 bra 	$L__BB2_96;
	setp.neu.f32 	%p90, %f58, 0f7F800000;
	@%p90 bra 	$L__BB2_91;
	mov.f32 	%f432, 0f00000000;
	mul.rn.f32 	%f694, %f56, %f432;
	mov.b32 	%r819, 0;
	bra.uni 	$L__BB2_96;
$L__BB2_91:
	mov.b32 	%r159, %f56;
	shl.b32 	%r555, %r159, 8;
	or.b32  	%r160, %r555, -2147483648;
	mov.b64 	%rd351, 0;
	mov.b32 	%r816, 0;
	mov.u64 	%rd349, __cudart_i2opi_f;
	mov.u64 	%rd350, %rd1;
$L__BB2_92:
	.pragma "nounroll";
	ld.global.nc.u32 	%r556, [%rd349];
	mad.wide.u32 	%rd241, %r556, %r160, %rd351;
	shr.u64 	%rd351, %rd241, 32;
	st.local.u32 	[%rd350], %rd241;
	add.s32 	%r816, %r816, 1;
	add.s64 	%rd350, %rd350, 4;
	add.s64 	%rd349, %rd349, 4;
	setp.ne.s32 	%p91, %r816, 6;
	@%p91 bra 	$L__BB2_92;
	shr.u32 	%r557, %r159, 23;
	st.local.u32 	[%rd1+24], %rd351;
	and.b32  	%r163, %r557, 31;
	and.b32  	%r558, %r557, 224;
	add.s32 	%r559, %r558, -128;
	shr.u32 	%r560, %r559, 5;
	mul.wide.u32 	%rd242, %r560, 4;
	sub.s64 	%rd85, %rd1, %rd242;
	ld.local.u32 	%r817, [%rd85+24];
	ld.local.u32 	%r818, [%rd85+20];
	setp.eq.s32 	%p92, %r163, 0;
	@%p92 bra 	$L__BB2_95;
	shf.l.wrap.b32 	%r817, %r818, %r817, %r163;
	ld.local.u32 	%r561, [%rd85+16];
	shf.l.wrap.b32 	%r818, %r561, %r818, %r163;
$L__BB2_95:
	shr.u32 	%r562, %r817, 30;
	shf.l.wrap.b32 	%r563, %r818, %r817, 2;
	shl.b32 	%r564, %r818, 2;
	shr.s32 	%r565, %r563, 31;
	sub.s32 	%r819, %r565, %r562;
	xor.b32  	%r566, %r563, %r159;
	xor.b32  	%r567, %r565, %r563;
	xor.b32  	%r568, %r565, %r564;
	cvt.u64.u32 	%rd243, %r567;
	shl.b64 	%rd244, %rd243, 32;
	cvt.u64.u32 	%rd245, %r568;
	or.b64  	%rd246, %rd244, %rd245;
	cvt.rn.f64.s64 	%fd43, %rd246;
	mul.f64 	%fd44, %fd43, 0d3BF921FB54442D19;
	cvt.rn.f32.f64 	%f430, %fd44;
	neg.f32 	%f431, %f430;
	setp.lt.s32 	%p93, %r566, 0;
	selp.f32 	%f694, %f431, %f430, %p93;
$L__BB2_96:
	mul.rn.f32 	%f433, %f694, %f694;
	and.b32  	%r570, %r819, 1;
	setp.eq.b32 	%p94, %r570, 1;
	selp.f32 	%f434, 0f3F800000, %f694, %p94;
	fma.rn.f32 	%f435, %f433, %f434, 0f00000000;
	fma.rn.f32 	%f436, %f433, 0f37CBAC00, 0fBAB607ED;
	selp.f32 	%f437, %f436, 0fB94D4153, %p94;
	selp.f32 	%f438, 0f3D2AAABB, 0f3C0885E4, %p94;
	fma.rn.f32 	%f439, %f437, %f433, %f438;
	selp.f32 	%f440, 0fBEFFFFFF, 0fBE2AAAA8, %p94;
	fma.rn.f32 	%f441, %f439, %f433, %f440;
	fma.rn.f32 	%f442, %f441, %f435, %f434;
	and.b32  	%r571, %r819, 2;
	setp.eq.s32 	%p95, %r571, 0;
	mov.f32 	%f443, 0f00000000;
	sub.f32 	%f444, %f443, %f442;
	selp.f32 	%f445, %f442, %f444, %p95;
	and.b32  	%r572, %r2, 31;
	and.b32  	%r573, %r62, 960;
	or.b32  	%r574, %r573, %r572;
	shl.b32 	%r575, %r574, 2;
	add.s32 	%r577, %r482, %r575;
	ld.shared.f32 	%f446, [%r577];
	mov.u32 	%r578, _ZZ35_occa_preprocessed_ODW10_STH_STFT_0E6FIBank;
	add.s32 	%r579, %r578, %r575;
	ld.shared.f32 	%f447, [%r579];
	ld.shared.f32 	%f448, [%r577+128];
	ld.shared.f32 	%f449, [%r579+128];
	add.f32 	%f450, %f446, %f448;
	add.f32 	%f451, %f447, %f449;
	sub.f32 	%f452, %f446, %f448;
	sub.f32 	%f453, %f447, %f449;
	mul.f32 	%f454, %f62, %f452;
	mul.f32 	%f455, %f453, %f445;
	sub.f32 	%f456, %f454, %f455;
	mul.f32 	%f457, %f452, %f445;
	fma.rn.f32 	%f458, %f62, %f453, %f457;
	st.shared.f32 	[%r60], %f450;
	st.shared.f32 	[%r61], %f451;
	st.shared.f32 	[%r60+2048], %f456;
	st.shared.f32 	[%r61+2048], %f458;
	bar.sync 	0;
	shl.b32 	%r580, %r2, 5;
	and.b32  	%r581, %r580, 480;
	cvt.rn.f32.u32 	%f459, %r581;
	mul.f32 	%f460, %f459, 0f3A800000;
	cvt.f64.f32 	%fd45, %f460;
	mul.f64 	%fd46, %fd45, 0dC01921FB54442D18;
	cvt.rn.f32.f64 	%f66, %fd46;
	mul.f32 	%f461, %f66, 0f3F22F983;
	cvt.rni.s32.f32 	%r827, %f461;
	cvt.rn.f32.s32 	%f462, %r827;
	fma.rn.f32 	%f463, %f462, 0fBFC90FDA, %f66;
	fma.rn.f32 	%f464, %f462, 0fB3A22168, %f463;
	fma.rn.f32 	%f696, %f462, 0fA7C234C5, %f464;
	abs.f32 	%f68, %f66;
	setp.ltu.f32 	%p96, %f68, 0f47CE4780;
	mov.u32 	%r823, %r827;
	mov.f32 	%f695, %f696;
	@%p96 bra 	$L__BB2_104;
	setp.neu.f32 	%p97, %f68, 0f7F800000;
	@%p97 bra 	$L__BB2_99;
	mov.f32 	%f467, 0f00000000;
	mul.rn.f32 	%f695, %f66, %f467;
	mov.b32 	%r823, 0;
	bra.uni 	$L__BB2_104;
$L__BB2_99:
	mov.b32 	%r173, %f66;
	shl.b32 	%r583, %r173, 8;
	or.b32  	%r174, %r583, -2147483648;
	mov.b64 	%rd354, 0;
	mov.b32 	%r820, 0;
	mov.u64 	%rd352, __cudart_i2opi_f;
	mov.u64 	%rd353, %rd1;
$L__BB2_100:
	.pragma "nounroll";
	ld.global.nc.u32 	%r584, [%rd352];
	mad.wide.u32 	%rd249, %r584, %r174, %rd354;
	shr.u64 	%rd354, %rd249, 32;
	st.local.u32 	[%rd353], %rd249;
	add.s32 	%r820, %r820, 1;
	add.s64 	%rd353, %rd353, 4;
	add.s64 	%rd352, %rd352, 4;
	setp.ne.s32 	%p98, %r820, 6;
	@%p98 bra 	$L__BB2_100;
	shr.u32 	%r585, %r173, 23;
	st.local.u32 	[%rd1+24], %rd354;
	and.b32  	%r177, %r585, 31;
	and.b32  	%r586, %r585, 224;
	add.s32 	%r587, %r586, -128;
	shr.u32 	%r588, %r587, 5;
	mul.wide.u32 	%rd250, %r588, 4;
	sub.s64 	%rd92, %rd1, %rd250;
	ld.local.u32 	%r821, [%rd92+24];
	ld.local.u32 	%r822, [%rd92+20];
	setp.eq.s32 	%p99, %r177, 0;
	@%p99 bra 	$L__BB2_103;
	shf.l.wrap.b32 	%r821, %r822, %r821, %r177;
	ld.local.u32 	%r589, [%rd92+16];
	shf.l.wrap.b32 	%r822, %r589, %r822, %r177;
$L__BB2_103:
	shr.u32 	%r590, %r821, 30;
	shf.l.wrap.b32 	%r591, %r822, %r821, 2;
	shl.b32 	%r592, %r822, 2;
	shr.s32 	%r593, %r591, 31;
	sub.s32 	%r823, %r593, %r590;
	xor.b32  	%r594, %r591, %r173;
	xor.b32  	%r595, %r593, %r591;
	xor.b32  	%r596, %r593, %r592;
	cvt.u64.u32 	%rd251, %r595;
	shl.b64 	%rd252, %rd251, 32;
	cvt.u64.u32 	%rd253, %r596;
	or.b64  	%rd254, %rd252, %rd253;
	cvt.rn.f64.s64 	%fd47, %rd254;
	mul.f64 	%fd48, %fd47, 0d3BF921FB54442D19;
	cvt.rn.f32.f64 	%f465, %fd48;
	neg.f32 	%f466, %f465;
	setp.lt.s32 	%p100, %r594, 0;
	selp.f32 	%f695, %f466, %f465, %p100;
$L__BB2_104:
	setp.ltu.f32 	%p101, %f68, 0f47CE4780;
	add.s32 	%r598, %r823, 1;
	mul.rn.f32 	%f468, %f695, %f695;
	and.b32  	%r599, %r823, 1;
	setp.eq.b32 	%p102, %r599, 1;
	selp.f32 	%f469, %f695, 0f3F800000, %p102;
	fma.rn.f32 	%f470, %f468, %f469, 0f00000000;
	fma.rn.f32 	%f471, %f468, 0f37CBAC00, 0fBAB607ED;
	selp.f32 	%f472, 0fB94D4153, %f471, %p102;
	selp.f32 	%f473, 0f3C0885E4, 0f3D2AAABB, %p102;
	fma.rn.f32 	%f474, %f472, %f468, %f473;
	selp.f32 	%f475, 0fBE2AAAA8, 0fBEFFFFFF, %p102;
	fma.rn.f32 	%f476, %f474, %f468, %f475;
	fma.rn.f32 	%f477, %f476, %f470, %f469;
	and.b32  	%r600, %r598, 2;
	setp.eq.s32 	%p103, %r600, 0;
	mov.f32 	%f478, 0f00000000;
	sub.f32 	%f479, %f478, %f477;
	selp.f32 	%f72, %f477, %f479, %p103;
	@%p101 bra 	$L__BB2_112;
	setp.neu.f32 	%p104, %f68, 0f7F800000;
	@%p104 bra 	$L__BB2_107;
	mov.f32 	%f482, 0f00000000;
	mul.rn.f32 	%f696, %f66, %f482;
	mov.b32 	%r827, 0;
	bra.uni 	$L__BB2_112;
$L__BB2_107:
	mov.b32 	%r186, %f66;
	shl.b32 	%r602, %r186, 8;
	or.b32  	%r187, %r602, -2147483648;
	mov.b64 	%rd357, 0;
	mov.b32 	%r824, 0;
	mov.u64 	%rd355, __cudart_i2opi_f;
	mov.u64 	%rd356, %rd1;
$L__BB2_108:
	.pragma "nounroll";
	ld.global.nc.u32 	%r603, [%rd355];
	mad.wide.u32 	%rd257, %r603, %r187, %rd357;
	shr.u64 	%rd357, %rd257, 32;
	st.local.u32 	[%rd356], %rd257;
	add.s32 	%r824, %r824, 1;
	add.s64 	%rd356, %rd356, 4;
	add.s64 	%rd355, %rd355, 4;
	setp.ne.s32 	%p105, %r824, 6;
	@%p105 bra 	$L__BB2_108;
	shr.u32 	%r604, %r186, 23;
	st.local.u32 	[%rd1+24], %rd357;
	and.b32  	%r190, %r604, 31;
	and.b32  	%r605, %r604, 224;
	add.s32 	%r606, %r605, -128;
	shr.u32 	%r607, %r606, 5;
	mul.wide.u32 	%rd258, %r607, 4;
	sub.s64 	%rd99, %rd1, %rd258;
	ld.local.u32 	%r825, [%rd99+24];
	ld.local.u32 	%r826, [%rd99+20];
	setp.eq.s32 	%p106, %r190, 0;
	@%p106 bra 	$L__BB2_111;
	shf.l.wrap.b32 	%r825, %r826, %r825, %r190;
	ld.local.u32 	%r608, [%rd99+16];
	shf.l.wrap.b32 	%r826, %r608, %r826, %r190;
$L__BB2_111:
	shr.u32 	%r609, %r825, 30;
	shf.l.wrap.b32 	%r610, %r826, %r825, 2;
	shl.b32 	%r611, %r826, 2;
	shr.s32 	%r612, %r610, 31;
	sub.s32 	%r827, %r612, %r609;
	xor.b32  	%r613, %r610, %r186;
	xor.b32  	%r614, %r612, %r610;
	xor.b32  	%r615, %r612, %r611;
	cvt.u64.u32 	%rd259, %r614;
	shl.b64 	%rd260, %rd259, 32;
	cvt.u64.u32 	%rd261, %r615;
	or.b64  	%rd262, %rd260, %rd261;
	cvt.rn.f64.s64 	%fd49, %rd262;
	mul.f64 	%fd50, %fd49, 0d3BF921FB54442D19;
	cvt.rn.f32.f64 	%f480, %fd50;
	neg.f32 	%f481, %f480;
	setp.lt.s32 	%p107, %r613, 0;
	selp.f32 	%f696, %f481, %f480, %p107;
$L__BB2_112:
	mul.rn.f32 	%f483, %f696, %f696;
	and.b32  	%r617, %r827, 1;
	setp.eq.b32 	%p108, %r617, 1;
	selp.f32 	%f484, 0f3F800000, %f696, %p108;
	fma.rn.f32 	%f485, %f483, %f484, 0f00000000;
	fma.rn.f32 	%f486, %f483, 0f37CBAC00, 0fBAB607ED;
	selp.f32 	%f487, %f486, 0fB94D4153, %p108;
	selp.f32 	%f488, 0f3D2AAABB, 0f3C0885E4, %p108;
	fma.rn.f32 	%f489, %f487, %f483, %f488;
	selp.f32 	%f490, 0fBEFFFFFF, 0fBE2AAAA8, %p108;
	fma.rn.f32 	%f491, %f489, %f483, %f490;
	fma.rn.f32 	%f492, %f491, %f485, %f484;
	and.b32  	%r618, %r827, 2;
	setp.eq.s32 	%p109, %r618, 0;
	mov.f32 	%f493, 0f00000000;
	sub.f32 	%f494, %f493, %f492;
	selp.f32 	%f495, %f492, %f494, %p109;
	and.b32  	%r619, %r2, 15;
	and.b32  	%r620, %r62, 992;
	or.b32  	%r621, %r620, %r619;
	shl.b32 	%r622, %r621, 2;
	add.s32 	%r624, %r391, %r622;
	ld.shared.f32 	%f496, [%r624];
	mov.u32 	%r625, _ZZ35_occa_preprocessed_ODW10_STH_STFT_0E6SIBank;
	add.s32 	%r626, %r625, %r622;
	ld.shared.f32 	%f497, [%r626];
	ld.shared.f32 	%f498, [%r624+64];
	ld.shared.f32 	%f499, [%r626+64];
	add.f32 	%f500, %f496, %f498;
	add.f32 	%f501, %f497, %f499;
	sub.f32 	%f502, %f496, %f498;
	sub.f32 	%f503, %f497, %f499;
	mul.f32 	%f504, %f72, %f502;
	mul.f32 	%f505, %f503, %f495;
	sub.f32 	%f506, %f504, %f505;
	mul.f32 	%f507, %f502, %f495;
	fma.rn.f32 	%f508, %f72, %f503, %f507;
	st.shared.f32 	[%r3], %f500;
	st.shared.f32 	[%r4], %f501;
	st.shared.f32 	[%r3+2048], %f506;
	st.shared.f32 	[%r4+2048], %f508;
	bar.sync 	0;
	shl.b32 	%r627, %r2, 6;
	and.b32  	%r628, %r627, 448;
	cvt.rn.f32.u32 	%f509, %r628;
	mul.f32 	%f510, %f509, 0f3A800000;
	cvt.f64.f32 	%fd51, %f510;
	mul.f64 	%fd52, %fd51, 0dC01921FB54442D18;
	cvt.rn.f32.f64 	%f76, %fd52;
	mul.f32 	%f511, %f76, 0f3F22F983;
	cvt.rni.s32.f32 	%r835, %f511;
	cvt.rn.f32.s32 	%f512, %r835;
	fma.rn.f32 	%f513, %f512, 0fBFC90FDA, %f76;
	fma.rn.f32 	%f514, %f512, 0fB3A22168, %f513;
	fma.rn.f32 	%f698, %f512, 0fA7C234C5, %f514;
	abs.f32 	%f78, %f76;
	setp.ltu.f32 	%p110, %f78, 0f47CE4780;
	mov.u32 	%r831, %r835;
	mov.f32 	%f697, %f698;
	@%p110 bra 	$L__BB2_120;
	setp.neu.f32 	%p111, %f78, 0f7F800000;
	@%p111 bra 	$L__BB2_115;
	mov.f32 	%f517, 0f00000000;
	mul.rn.f32 	%f697, %f76, %f517;
	mov.b32 	%r831, 0;
	bra.uni 	$L__BB2_120;
$L__BB2_115:
	mov.b32 	%r200, %f76;
	shl.b32 	%r630, %r200, 8;
	or.b32  	%r201, %r630, -2147483648;
	mov.b64 	%rd360, 0;
	mov.b32 	%r828, 0;
	mov.u64 	%rd358, __cudart_i2opi_f;
	mov.u64 	%rd359, %rd1;
$L__BB2_116:
	.pragma "nounroll";
	ld.global.nc.u32 	%r631, [%rd358];
	mad.wide.u32 	%rd265, %r631, %r201, %rd360;
	shr.u64 	%rd360, %rd265, 32;
	st.local.u32 	[%rd359], %rd265;
	add.s32 	%r828, %r828, 1;
	add.s64 	%rd359, %rd359, 4;
	add.s64 	%rd358, %rd358, 4;
	setp.ne.s32 	%p112, %r828, 6;
	@%p112 bra 	$L__BB2_116;
	shr.u32 	%r632, %r200, 23;
	st.local.u32 	[%rd1+24], %rd360;
	and.b32  	%r204, %r632, 31;
	and.b32  	%r633, %r632, 224;
	add.s32 	%r634, %r633, -128;
	shr.u32 	%r635, %r634, 5;
	mul.wide.u32 	%rd266, %r635, 4;
	sub.s64 	%rd106, %rd1, %rd266;
	ld.local.u32 	%r829, [%rd106+24];
	ld.local.u32 	%r830, [%rd106+20];
	setp.eq.s32 	%p113, %r204, 0;
	@%p113 bra 	$L__BB2_119;
	shf.l.wrap.b32 	%r829, %r830, %r829, %r204;
	ld.local.u32 	%r636, [%rd106+16];
	shf.l.wrap.b32 	%r830, %r636, %r830, %r204;
$L__BB2_119:
	shr.u32 	%r637, %r829, 30;
	shf.l.wrap.b32 	%r638, %r830, %r829, 2;
	shl.b32 	%r639, %r830, 2;
	shr.s32 	%r640, %r638, 31;
	sub.s32 	%r831, %r640, %r637;
	xor.b32  	%r641, %r638, %r200;
	xor.b32  	%r642, %r640, %r638;
	xor.b32  	%r643, %r640, %r639;
	cvt.u64.u32 	%rd267, %r642;
	shl.b64 	%rd268, %rd267, 32;
	cvt.u64.u32 	%rd269, %r643;
	or.b64  	%rd270, %rd268, %rd269;
	cvt.rn.f64.s64 	%fd53, %rd270;
	mul.f64 	%fd54, %fd53, 0d3BF921FB54442D19;
	cvt.rn.f32.f64 	%f515, %fd54;
	neg.f32 	%f516, %f515;
	setp.lt.s32 	%p114, %r641, 0;
	selp.f32 	%f697, %f516, %f515, %p114;
$L__BB2_120:
	setp.ltu.f32 	%p115, %f78, 0f47CE4780;
	add.s32 	%r645, %r831, 1;
	mul.rn.f32 	%f518, %f697, %f697;
	and.b32  	%r646, %r831, 1;
	setp.eq.b32 	%p116, %r646, 1;
	selp.f32 	%f519, %f697, 0f3F800000, %p116;
	fma.rn.f32 	%f520, %f518, %f519, 0f00000000;
	fma.rn.f32 	%f521, %f518, 0f37CBAC00, 0fBAB607ED;
	selp.f32 	%f522, 0fB94D4153, %f521, %p116;
	selp.f32 	%f523, 0f3C0885E4, 0f3D2AAABB, %p116;
	fma.rn.f32 	%f524, %f522, %f518, %f523;
	selp.f32 	%f525, 0fBE2AAAA8, 0fBEFFFFFF, %p116;
	fma.rn.f32 	%f526, %f524, %f518, %f525;
	fma.rn.f32 	%f527, %f526, %f520, %f519;
	and.b32  	%r647, %r645, 2;
	setp.eq.s32 	%p117, %r647, 0;
	mov.f32 	%f528, 0f00000000;
	sub.f32 	%f529, %f528, %f527;
	selp.f32 	%f82, %f527, %f529, %p117;
	@%p115 bra 	$L__BB2_128;
	setp.neu.f32 	%p118, %f78, 0f7F800000;
	@%p118 bra 	$L__BB2_123;
	mov.f32 	%f532, 0f00000000;
	mul.rn.f32 	%f698, %f76, %f532;
	mov.b32 	%r835, 0;
	bra.uni 	$L__BB2_128;
$L__BB2_123:
	mov.b32 	%r213, %f76;
	shl.b32 	%r649, %r213, 8;
	or.b32  	%r214, %r649, -2147483648;
	mov.b64 	%rd363, 0;
	mov.b32 	%r832, 0;
	mov.u64 	%rd361, __cudart_i2opi_f;
	mov.u64 	%rd362, %rd1;
$L__BB2_124:
	.pragma "nounroll";
	ld.global.nc.u32 	%r650, [%rd361];
	mad.wide.u32 	%rd273, %r650, %r214, %rd363;
	shr.u64 	%rd363, %rd273, 32;
	st.local.u32 	[%rd362], %rd273;
	add.s32 	%r832, %r832, 1;
	add.s64 	%rd362, %rd362, 4;
	add.s64 	%rd361, %rd361, 4;
	setp.ne.s32 	%p119, %r832, 6;
	@%p119 bra 	$L__BB2_124;
	shr.u32 	%r651, %r213, 23;
	st.local.u32 	[%rd1+24], %rd363;
	and.b32  	%r217, %r651, 31;
	and.b32  	%r652, %r651, 224;
	add.s32 	%r653, %r652, -128;
	shr.u32 	%r654, %r653, 5;
	mul.wide.u32 	%rd274, %r654, 4;
	sub.s64 	%rd113, %rd1, %rd274;
	ld.local.u32 	%r833, [%rd113+24];
	ld.local.u32 	%r834, [%rd113+20];
	setp.eq.s32 	%p120, %r217, 0;
	@%p120 bra 	$L__BB2_127;
	shf.l.wrap.b32 	%r833, %r834, %r833, %r217;
	ld.local.u32 	%r655, [%rd113+16];
	shf.l.wrap.b32 	%r834, %r655, %r834, %r217;
$L__BB2_127:
	shr.u32 	%r656, %r833, 30;
	shf.l.wrap.b32 	%r657, %r834, %r833, 2;
	shl.b32 	%r658, %r834, 2;
	shr.s32 	%r659, %r657, 31;
	sub.s32 	%r835, %r659, %r656;
	xor.b32  	%r660, %r657, %r213;
	xor.b32  	%r661, %r659, %r657;
	xor.b32  	%r662, %r659, %r658;
	cvt.u64.u32 	%rd275, %r661;
	shl.b64 	%rd276, %rd275, 32;
	cvt.u64.u32 	%rd277, %r662;
	or.b64  	%rd278, %rd276, %rd277;
	cvt.rn.f64.s64 	%fd55, %rd278;
	mul.f64 	%fd56, %fd55, 0d3BF921FB54442D19;
	cvt.rn.f32.f64 	%f530, %fd56;
	neg.f32 	%f531, %f530;
	setp.lt.s32 	%p121, %r660, 0;
	selp.f32 	%f698, %f531, %f530, %p121;
$L__BB2_128:
	mul.rn.f32 	%f533, %f698, %f698;
	and.b32  	%r664, %r835, 1;
	setp.eq.b32 	%p122, %r664, 1;
	selp.f32 	%f534, 0f3F800000, %f698, %p122;
	fma.rn.f32 	%f535, %f533, %f534, 0f00000000;
	fma.rn.f32 	%f536, %f533, 0f37CBAC00, 0fBAB607ED;
	selp.f32 	%f537, %f536, 0fB94D4153, %p122;
	selp.f32 	%f538, 0f3D2AAABB, 0f3C0885E4, %p122;
	fma.rn.f32 	%f539, %f537, %f533, %f538;
	selp.f32 	%f540, 0fBEFFFFFF, 0fBE2AAAA8, %p122;
	fma.rn.f32 	%f541, %f539, %f533, %f540;
	fma.rn.f32 	%f542, %f541, %f535, %f534;
	and.b32  	%r665, %r835, 2;
	setp.eq.s32 	%p123, %r665, 0;
	mov.f32 	%f543, 0f00000000;
	sub.f32 	%f544, %f543, %f542;
	selp.f32 	%f545, %f542, %f544, %p123;
	and.b32  	%r666, %r2, 7;
	and.b32  	%r667, %r62, 1008;
	or.b32  	%r668, %r667, %r666;
	shl.b32 	%r669, %r668, 2;
	add.s32 	%r671, %r482, %r669;
	ld.shared.f32 	%f546, [%r671];
	mov.u32 	%r672, _ZZ35_occa_preprocessed_ODW10_STH_STFT_0E6FIBank;
	add.s32 	%r673, %r672, %r669;
	ld.shared.f32 	%f547, [%r673];
	ld.shared.f32 	%f548, [%r671+32];
	ld.shared.f32 	%f549, [%r673+32];
	add.f32 	%f550, %f546, %f548;
	add.f32 	%f551, %f547, %f549;
	sub.f32 	%f552, %f546, %f548;
	sub.f32 	%f553, %f547, %f549;
	mul.f32 	%f554, %f82, %f552;
	mul.f32 	%f555, %f553, %f545;
	sub.f32 	%f556, %f554, %f555;
	mul.f32 	%f557, %f552, %f545;
	fma.rn.f32 	%f558, %f82, %f553, %f557;
	st.shared.f32 	[%r60], %f550;
	st.shared.f32 	[%r61], %f551;
	st.shared.f32 	[%r60+2048], %f556;
	st.shared.f32 	[%r61+2048], %f558;
	bar.sync 	0;
	shl.b32 	%r674, %r2, 7;
	and.b32  	%r675, %r674, 384;
	cvt.rn.f32.u32 	%f559, %r675;
	mul.f32 	%f560, %f559, 0f3A800000;
	cvt.f64.f32 	%fd57, %f560;
	mul.f64 	%fd58, %fd57, 0dC01921FB54442D18;
	cvt.rn.f32.f64 	%f86, %fd58;
	mul.f32 	%f561, %f86, 0f3F22F983;
	cvt.rni.s32.f32 	%r843, %f561;
	cvt.rn.f32.s32 	%f562, %r843;
	fma.rn.f32 	%f563, %f562, 0fBFC90FDA, %f86;
	fma.rn.f32 	%f564, %f562, 0fB3A22168, %f563;
	fma.rn.f32 	%f700, %f562, 0fA7C234C5, %f564;
	abs.f32 	%f88, %f86;
	setp.ltu.f32 	%p124, %f88, 0f47CE4780;
	mov.u32 	%r839, %r843;
	mov.f32 	%f699, %f700;
	@%p124 bra 	$L__BB2_136;
	setp.neu.f32 	%p125, %f88, 0f7F800000;
	@%p125 bra 	$L__BB2_131;
	mov.f32 	%f567, 0f00000000;
	mul.rn.f32 	%f699, %f86, %f567;
	mov.b32 	%r839, 0;
	bra.uni 	$L__BB2_136;
$L__BB2_131:
	mov.b32 	%r227, %f86;
	shl.b32 	%r677, %r227, 8;
	or.b32  	%r228, %r677, -2147483648;
	mov.b64 	%rd366, 0;
	mov.b32 	%r836, 0;
	mov.u64 	%rd364, __cudart_i2opi_f;
	mov.u64 	%rd365, %rd1;
$L__BB2_132:
	.pragma "nounroll";
	ld.global.nc.u32 	%r678, [%rd364];
	mad.wide.u32 	%rd281, %r678, %r228, %rd366;
	shr.u64 	%rd366, %rd281, 32;
	st.local.u32 	[%rd365], %rd281;
	add.s32 	%r836, %r836, 1;
	add.s64 	%rd365, %rd365, 4;
	add.s64 	%rd364, %rd364, 4;
	setp.ne.s32 	%p126, %r836, 6;
	@%p126 bra 	$L__BB2_132;
	shr.u32 	%r679, %r227, 23;
	st.local.u32 	[%rd1+24], %rd366;
	and.b32  	%r231, %r679, 31;
	and.b32  	%r680, %r679, 224;
	add.s32 	%r681, %r680, -128;
	shr.u32 	%r682, %r681, 5;
	mul.wide.u32 	%rd282, %r682, 4;
	sub.s64 	%rd120, %rd1, %rd282;
	ld.local.u32 	%r837, [%rd120+24];
	ld.local.u32 	%r838, [%rd120+20];
	setp.eq.s32 	%p127, %r231, 0;
	@%p127 bra 	$L__BB2_135;
	shf.l.wrap.b32 	%r837, %r838, %r837, %r231;
	ld.local.u32 	%r683, [%rd120+16];
	shf.l.wrap.b32 	%r838, %r683, %r838, %r231;
$L__BB2_135:
	shr.u32 	%r684, %r837, 30;
	shf.l.wrap.b32 	%r685, %r838, %r837, 2;
	shl.b32 	%r686, %r838, 2;
	shr.s32 	%r687, %r685, 31;
	sub.s32 	%r839, %r687, %r684;
	xor.b32  	%r688, %r685, %r227;
	xor.b32  	%r689, %r687, %r685;
	xor.b32  	%r690, %r687, %r686;
	cvt.u64.u32 	%rd283, %r689;
	shl.b64 	%rd284, %rd283, 32;
	cvt.u64.u32 	%rd285, %r690;
	or.b64  	%rd286, %rd284, %rd285;
	cvt.rn.f64.s64 	%fd59, %rd286;
	mul.f64 	%fd60, %fd59, 0d3BF921FB54442D19;
	cvt.rn.f32.f64 	%f565, %fd60;
	neg.f32 	%f566, %f565;
	setp.lt.s32 	%p128, %r688, 0;
	selp.f32 	%f699, %f566, %f565, %p128;
$L__BB2_136:
	setp.ltu.f32 	%p129, %f88, 0f47CE4780;
	add.s32 	%r692, %r839, 1;
	mul.rn.f32 	%f568, %f699, %f699;
	and.b32  	%r693, %r839, 1;
	setp.eq.b32 	%p130, %r693, 1;
	selp.f32 	%f569, %f699, 0f3F800000, %p130;
	fma.rn.f32 	%f570, %f568, %f569, 0f00000000;
	fma.rn.f32 	%f571, %f568, 0f37CBAC00, 0fBAB607ED;
	selp.f32 	%f572, 0fB94D4153, %f571, %p130;
	selp.f32 	%f573, 0f3C0885E4, 0f3D2AAABB, %p130;
	fma.rn.f32 	%f574, %f572, %f568, %f573;
	selp.f32 	%f575, 0fBE2AAAA8, 0fBEFFFFFF, %p130;
	fma.rn.f32 	%f576, %f574, %f568, %f575;
	fma.rn.f32 	%f577, %f576, %f570, %f569;
	and.b32  	%r694, %r692, 2;
	setp.eq.s32 	%p131, %r694, 0;
	mov.f32 	%f578, 0f00000000;
	sub.f32 	%f579, %f578, %f577;
	selp.f32 	%f92, %f577, %f579, %p131;
	@%p129 bra 	$L__BB2_144;
	setp.neu.f32 	%p132, %f88, 0f7F800000;
	@%p132 bra 	$L__BB2_139;
	mov.f32 	%f582, 0f00000000;
	mul.rn.f32 	%f700, %f86, %f582;
	mov.b32 	%r843, 0;
	bra.uni 	$L__BB2_144;
$L__BB2_139:
	mov.b32 	%r240, %f86;
	shl.b32 	%r696, %r240, 8;
	or.b32  	%r241, %r696, -2147483648;
	mov.b64 	%rd369, 0;
	mov.b32 	%r840, 0;
	mov.u64 	%rd367, __cudart_i2opi_f;
	mov.u64 	%rd368, %rd1;
$L__BB2_140:
	.pragma "nounroll";
	ld.global.nc.u32 	%r697, [%rd367];
	mad.wide.u32 	%rd289, %r697, %r241, %rd369;
	shr.u64 	%rd369, %rd289, 32;
	st.local.u32 	[%rd368], %rd289;
	add.s32 	%r840, %r840, 1;
	add.s64 	%rd368, %rd368, 4;
	add.s64 	%rd367, %rd367, 4;
	setp.ne.s32 	%p133, %r840, 6;
	@%p133 bra 	$L__BB2_140;
	shr.u32 	%r698, %r240, 23;
	st.local.u32 	[%rd1+24], %rd369;
	and.b32  	%r244, %r698, 31;
	and.b32  	%r699, %r698, 224;
	add.s32 	%r700, %r699, -128;
	shr.u32 	%r701, %r700, 5;
	mul.wide.u32 	%rd290, %r701, 4;
	sub.s64 	%rd127, %rd1, %rd290;
	ld.local.u32 	%r841, [%rd127+24];
	ld.local.u32 	%r842, [%rd127+20];
	setp.eq.s32 	%p134, %r244, 0;
	@%p134 bra 	$L__BB2_143;
	shf.l.wrap.b32 	%r841, %r842, %r841, %r244;
	ld.local.u32 	%r702, [%rd127+16];
	shf.l.wrap.b32 	%r842, %r702, %r842, %r244;
$L__BB2_143:
	shr.u32 	%r703, %r841, 30;
	shf.l.wrap.b32 	%r704, %r842, %r841, 2;
	shl.b32 	%r705, %r842, 2;
	shr.s32 	%r706, %r704, 31;
	sub.s32 	%r843, %r706, %r703;
	xor.b32  	%r707, %r704, %r240;
	xor.b32  	%r708, %r706, %r704;
	xor.b32  	%r709, %r706, %r705;
	cvt.u64.u32 	%rd291, %r708;
	shl.b64 	%rd292, %rd291, 32;
	cvt.u64.u32 	%rd293, %r709;
	or.b64  	%rd294, %rd292, %rd293;
	cvt.rn.f64.s64 	%fd61, %rd294;
	mul.f64 	%fd62, %fd61, 0d3BF921FB54442D19;
	cvt.rn.f32.f64 	%f580, %fd62;
	neg.f32 	%f581, %f580;
	setp.lt.s32 	%p135, %r707, 0;
	selp.f32 	%f700, %f581, %f580, %p135;
$L__BB2_144:
	mul.rn.f32 	%f583, %f700, %f700;
	and.b32  	%r711, %r843, 1;
	setp.eq.b32 	%p136, %r711, 1;
	selp.f32 	%f584, 0f3F800000, %f700, %p136;
	fma.rn.f32 	%f585, %f583, %f584, 0f00000000;
	fma.rn.f32 	%f586, %f583, 0f37CBAC00, 0fBAB607ED;
	selp.f32 	%f587, %f586, 0fB94D4153, %p136;
	selp.f32 	%f588, 0f3D2AAABB, 0f3C0885E4, %p136;
	fma.rn.f32 	%f589, %f587, %f583, %f588;
	selp.f32 	%f590, 0fBEFFFFFF, 0fBE2AAAA8, %p136;
	fma.rn.f32 	%f591, %f589, %f583, %f590;
	fma.rn.f32 	%f592, %f591, %f585, %f584;
	and.b32  	%r712, %r843, 2;
	setp.eq.s32 	%p137, %r712, 0;
	mov.f32 	%f593, 0f00000000;
	sub.f32 	%f594, %f593, %f592;
	selp.f32 	%f595, %f592, %f594, %p137;
	and.b32  	%r713, %r2, 3;
	and.b32  	%r714, %r62, 1016;
	or.b32  	%r715, %r714, %r713;
	shl.b32 	%r716, %r715, 2;
	add.s32 	%r718, %r391, %r716;
	ld.shared.f32 	%f596, [%r718];
	mov.u32 	%r719, _ZZ35_occa_preprocessed_ODW10_STH_STFT_0E6SIBank;
	add.s32 	%r720, %r719, %r716;
	ld.shared.f32 	%f597, [%r720];
	ld.shared.f32 	%f598, [%r718+16];
	ld.shared.f32 	%f599, [%r720+16];
	add.f32 	%f600, %f596, %f598;
	add.f32 	%f601, %f597, %f599;
	sub.f32 	%f602, %f596, %f598;
	sub.f32 	%f603, %f597, %f599;
	mul.f32 	%f604, %f92, %f602;
	mul.f32 	%f605, %f603, %f595;
	sub.f32 	%f606, %f604, %f605;
	mul.f32 	%f607, %f602, %f595;
	fma.rn.f32 	%f608, %f92, %f603, %f607;
	st.shared.f32 	[%r3], %f600;
	st.shared.f32 	[%r4], %f601;
	st.shared.f32 	[%r3+2048], %f606;
	st.shared.f32 	[%r4+2048], %f608;
	bar.sync 	0;
	shl.b32 	%r721, %r2, 8;
	and.b32  	%r722, %r721, 256;
	cvt.rn.f32.u32 	%f609, %r722;
	mul.f32 	%f610, %f609, 0f3A800000;
	cvt.f64.f32 	%fd63, %f610;
	mul.f64 	%fd64, %fd63, 0dC01921FB54442D18;
	cvt.rn.f32.f64 	%f96, %fd64;
	mul.f32 	%f611, %f96, 0f3F22F983;
	cvt.rni.s32.f32 	%r851, %f611;
	cvt.rn.f32.s32 	%f612, %r851;
	fma.rn.f32 	%f613, %f612, 0fBFC90FDA, %f96;
	fma.rn.f32 	%f614, %f612, 0fB3A22168, %f613;
	fma.rn.f32 	%f702, %f612, 0fA7C234C5, %f614;
	abs.f32 	%f98, %f96;
	setp.ltu.f32 	%p138, %f98, 0f47CE4780;
	mov.u32 	%r847, %r851;
	mov.f32 	%f701, %f702;
	@%p138 bra 	$L__BB2_152;
	setp.neu.f32 	%p139, %f98, 0f7F800000;
	@%p139 bra 	$L__BB2_147;
	mov.f32 	%f617, 0f00000000;
	mul.rn.f32 	%f701, %f96, %f617;
	mov.b32 	%r847, 0;
	bra.uni 	$L__BB2_152;
$L__BB2_147:
	mov.b32 	%r254, %f96;
	shl.b32 	%r724, %r254, 8;
	or.b32  	%r255, %r724, -2147483648;
	mov.b64 	%rd372, 0;
	mov.b32 	%r844, 0;
	mov.u64 	%rd370, __cudart_i2opi_f;
	mov.u64 	%rd371, %rd1;
$L__BB2_148:
	.pragma "nounroll";
	ld.global.nc.u32 	%r725, [%rd370];
	mad.wide.u32 	%rd297, %r725, %r255, %rd372;
	shr.u64 	%rd372, %rd297, 32;
	st.local.u32 	[%rd371], %rd297;
	add.s32 	%r844, %r844, 1;
	add.s64 	%rd371, %rd371, 4;
	add.s64 	%rd370, %rd370, 4;
	setp.ne.s32 	%p140, %r844, 6;
	@%p140 bra 	$L__BB2_148;
	shr.u32 	%r726, %r254, 23;
	st.local.u32 	[%rd1+24], %rd372;
	and.b32  	%r258, %r726, 31;
	and.b32  	%r727, %r726, 224;
	add.s32 	%r728, %r727, -128;
	shr.u32 	%r729, %r728, 5;
	mul.wide.u32 	%rd298, %r729, 4;
	sub.s64 	%rd134, %rd1, %rd298;
	ld.local.u32 	%r845, [%rd134+24];
	ld.local.u32 	%r846, [%rd134+20];
	setp.eq.s32 	%p141, %r258, 0;
	@%p141 bra 	$L__BB2_151;
	shf.l.wrap.b32 	%r845, %r846, %r845, %r258;
	ld.local.u32 	%r730, [%rd134+16];
	shf.l.wrap.b32 	%r846, %r730, %r846, %r258;
$L__BB2_151:
	shr.u32 	%r731, %r845, 30;
	shf.l.wrap.b32 	%r732, %r846, %r845, 2;
	shl.b32 	%r733, %r846, 2;
	shr.s32 	%r734, %r732, 31;
	sub.s32 	%r847, %r734, %r731;
	xor.b32  	%r735, %r732, %r254;
	xor.b32  	%r736, %r734, %r732;
	xor.b32  	%r737, %r734, %r733;
	cvt.u64.u32 	%rd299, %r736;
	shl.b64 	%rd300, %rd299, 32;
	cvt.u64.u32 	%rd301, %r737;
	or.b64  	%rd302, %rd300, %rd301;
	cvt.rn.f64.s64 	%fd65, %rd302;
	mul.f64 	%fd66, %fd65, 0d3BF921FB54442D19;
	cvt.rn.f32.f64 	%f615, %fd66;
	neg.f32 	%f616, %f615;
	setp.lt.s32 	%p142, %r735, 0;
	selp.f32 	%f701, %f616, %f615, %p142;
$L__BB2_152:
	setp.ltu.f32 	%p143, %f98, 0f47CE4780;
	add.s32 	%r739, %r847, 1;
	mul.rn.f32 	%f618, %f701, %f701;
	and.b32  	%r740, %r847, 1;
	setp.eq.b32 	%p144, %r740, 1;
	selp.f32 	%f619, %f701, 0f3F800000, %p144;
	fma.rn.f32 	%f620, %f618, %f619, 0f00000000;
	fma.rn.f32 	%f621, %f618, 0f37CBAC00, 0fBAB607ED;
	selp.f32 	%f622, 0fB94D4153, %f621, %p144;
	selp.f32 	%f623, 0f3C0885E4, 0f3D2AAABB, %p144;
	fma.rn.f32 	%f624, %f622, %f618, %f623;
	selp.f32 	%f625, 0fBE2AAAA8, 0fBEFFFFFF, %p144;
	fma.rn.f32 	%f626, %f624, %f618, %f625;
	fma.rn.f32 	%f627, %f626, %f620, %f619;
	and.b32  	%r741, %r739, 2;
	setp.eq.s32 	%p145, %r741, 0;
	mov.f32 	%f628, 0f00000000;
	sub.f32 	%f629, %f628, %f627;
	selp.f32 	%f102, %f627, %f629, %p145;
	@%p143 bra 	$L__BB2_160;
	setp.neu.f32 	%p146, %f98, 0f7F800000;
	@%p146 bra 	$L__BB2_155;
	mov.f32 	%f632, 0f00000000;
	mul.rn.f32 	%f702, %f96, %f632;
	mov.b32 	%r851, 0;
	bra.uni 	$L__BB2_160;
$L__BB2_155:
	mov.b32 	%r267, %f96;
	shl.b32 	%r743, %r267, 8;
	or.b32  	%r268, %r743, -2147483648;
	mov.b64 	%rd375, 0;
	mov.b32 	%r848, 0;
	mov.u64 	%rd373, __cudart_i2opi_f;
	mov.u64 	%rd374, %rd1;
$L__BB2_156:
	.pragma "nounroll";
	ld.global.nc.u32 	%r744, [%rd373];
	mad.wide.u32 	%rd305, %r744, %r268, %rd375;
	shr.u64 	%rd375, %rd305, 32;
	st.local.u32 	[%rd374], %rd305;
	add.s32 	%r848, %r848, 1;
	add.s64 	%rd374, %rd374, 4;
	add.s64 	%rd373, %rd373, 4;
	setp.ne.s32 	%p147, %r848, 6;
	@%p147 bra 	$L__BB2_156;
	shr.u32 	%r745, %r267, 23;
	st.local.u32 	[%rd1+24], %rd375;
	and.b32  	%r271, %r745, 31;
	and.b32  	%r746, %r745, 224;
	add.s32 	%r747, %r746, -128;
	shr.u32 	%r748, %r747, 5;
	mul.wide.u32 	%rd306, %r748, 4;
	sub.s64 	%rd141, %rd1, %rd306;
	ld.local.u32 	%r849, [%rd141+24];
	ld.local.u32 	%r850, [%rd141+20];
	setp.eq.s32 	%p148, %r271, 0;
	@%p148 bra 	$L__BB2_159;
	shf.l.wrap.b32 	%r849, %r850, %r849, %r271;
	ld.local.u32 	%r749, [%rd141+16];
	shf.l.wrap.b32 	%r850, %r749, %r850, %r271;
$L__BB2_159:
	shr.u32 	%r750, %r849, 30;
	shf.l.wrap.b32 	%r751, %r850, %r849, 2;
	shl.b32 	%r752, %r850, 2;
	shr.s32 	%r753, %r751, 31;
	sub.s32 	%r851, %r753, %r750;
	xor.b32  	%r754, %r751, %r267;
	xor.b32  	%r755, %r753, %r751;
	xor.b32  	%r756, %r753, %r752;
	cvt.u64.u32 	%rd307, %r755;
	shl.b64 	%rd308, %rd307, 32;
	cvt.u64.u32 	%rd309, %r756;
	or.b64  	%rd310, %rd308, %rd309;
	cvt.rn.f64.s64 	%fd67, %rd310;
	mul.f64 	%fd68, %fd67, 0d3BF921FB54442D19;
	cvt.rn.f32.f64 	%f630, %fd68;
	neg.f32 	%f631, %f630;
	setp.lt.s32 	%p149, %r754, 0;
	selp.f32 	%f702, %f631, %f630, %p149;
$L__BB2_160:
	mul.rn.f32 	%f633, %f702, %f702;
	and.b32  	%r758, %r851, 1;
	setp.eq.b32 	%p150, %r758, 1;
	selp.f32 	%f634, 0f3F800000, %f702, %p150;
	fma.rn.f32 	%f635, %f633, %f634, 0f00000000;
	fma.rn.f32 	%f636, %f633, 0f37CBAC00, 0fBAB607ED;
	selp.f32 	%f637, %f636, 0fB94D4153, %p150;
	selp.f32 	%f638, 0f3D2AAABB, 0f3C0885E4, %p150;
	fma.rn.f32 	%f639, %f637, %f633, %f638;
	selp.f32 	%f640, 0fBEFFFFFF, 0fBE2AAAA8, %p150;
	fma.rn.f32 	%f641, %f639, %f633, %f640;
	fma.rn.f32 	%f642, %f641, %f635, %f634;
	and.b32  	%r759, %r851, 2;
	setp.eq.s32 	%p151, %r759, 0;
	mov.f32 	%f643, 0f00000000;
	sub.f32 	%f644, %f643, %f642;
	selp.f32 	%f645, %f642, %f644, %p151;
	and.b32  	%r760, %r2, 1;
	and.b32  	%r761, %r62, 1020;
	or.b32  	%r762, %r761, %r760;
	shl.b32 	%r763, %r762, 2;
	add.s32 	%r765, %r482, %r763;
	ld.shared.f32 	%f646, [%r765];
	mov.u32 	%r766, _ZZ35_occa_preprocessed_ODW10_STH_STFT_0E6FIBank;
	add.s32 	%r767, %r766, %r763;
	ld.shared.f32 	%f647, [%r767];
	ld.shared.f32 	%f648, [%r765+8];
	ld.shared.f32 	%f649, [%r767+8];
	add.f32 	%f650, %f646, %f648;
	add.f32 	%f651, %f647, %f649;
	sub.f32 	%f652, %f646, %f648;
	sub.f32 	%f653, %f647, %f649;
	mul.f32 	%f654, %f102, %f652;
	mul.f32 	%f655, %f653, %f645;
	sub.f32 	%f656, %f654, %f655;
	mul.f32 	%f657, %f652, %f645;
	fma.rn.f32 	%f658, %f102, %f653, %f657;
	st.shared.f32 	[%r60], %f650;
	st.shared.f32 	[%r61], %f651;
	st.shared.f32 	[%r60+2048], %f656;
	st.shared.f32 	[%r61+2048], %f658;
	bar.sync 	0;
	mov.f32 	%f659, 0f80000000;
	mul.rn.f32 	%f660, %f659, %f659;
	add.f32 	%f661, %f660, 0f00000000;
	fma.rn.f32 	%f662, %f660, 0f37CBAC00, 0fBAB607ED;
	fma.rn.f32 	%f663, %f662, %f660, 0f3D2AAABB;
	fma.rn.f32 	%f664, %f663, %f660, 0fBEFFFFFF;
	fma.rn.f32 	%f665, %f664, %f661, 0f3F800000;
	cvta.to.global.u64 	%rd311, %rd142;
	cvta.to.global.u64 	%rd312, %rd143;
	fma.rn.f32 	%f666, %f660, 0f80000000, 0f00000000;
	fma.rn.f32 	%f667, %f660, 0fB94D4153, 0f3C0885E4;
	fma.rn.f32 	%f668, %f667, %f660, 0fBE2AAAA8;
	mul.f32 	%f669, %f666, %f668;
	add.s32 	%r768, %r60, %r287;
	ld.shared.f32 	%f670, [%r768];
	add.s32 	%r769, %r61, %r287;
	ld.shared.f32 	%f671, [%r769];
	ld.shared.f32 	%f672, [%r768+4];
	ld.shared.f32 	%f673, [%r769+4];
	add.f32 	%f674, %f670, %f672;
	add.f32 	%f675, %f671, %f673;
	sub.f32 	%f676, %f670, %f672;
	sub.f32 	%f677, %f671, %f673;
	mul.f32 	%f678, %f665, %f676;
	mul.f32 	%f679, %f669, %f677;
	sub.f32 	%f680, %f678, %f679;
	mul.f32 	%f681, %f665, %f677;
	fma.rn.f32 	%f682, %f669, %f676, %f681;
	shl.b32 	%r770, %r1, 10;
	or.b32  	%r771, %r770, %r2;
	mul.wide.u32 	%rd313, %r771, 4;
	add.s64 	%rd314, %rd311, %rd313;
	st.global.f32 	[%rd314], %f674;
	add.s64 	%rd315, %rd312, %rd313;
	st.global.f32 	[%rd315], %f675;
	st.global.f32 	[%rd314+2048], %f680;
	st.global.f32 	[%rd315+2048], %f682;
	ret;

}
	// .globl	_occa_preprocesses_ODW_10_0
.visible .entry _occa_preprocesses_ODW_10_0(
	.param .u64 .ptr .align 1 _occa_preprocesses_ODW_10_0_param_0,
	.param .u32 _occa_preprocesses_ODW_10_0_param_1,
	.param .u32 _occa_preprocesses_ODW_10_0_param_2,
	.param .u32 _occa_preprocesses_ODW_10_0_param_3,
	.param .u64 .ptr .align 1 _occa_preprocesses_ODW_10_0_param_4
)
.maxntid 512
{
	.local .align 4 .b8 	__local_depot3[28];
	.reg .b64 	%SP;
	.reg .b64 	%SPL;
	.reg .pred 	%p<26>;
	.reg .b32 	%r<112>;
	.reg .b32 	%f<128>;
	.reg .b64 	%rd<49>;
	.reg .b64 	%fd<15>;
	// demoted variable
	.shared .align 4 .b8 _ZZ27_occa_preprocesses_ODW_10_0E2wr[4096];
	// demoted variable
	.shared .align 4 .b8 _ZZ27_occa_preprocesses_ODW_10_0E11windowAdded[2048];
	mov.u64 	%SPL, __local_depot3;
	ld.param.u64 	%rd17, [_occa_preprocesses_ODW_10_0_param_0];
	ld.param.u32 	%r32, [_occa_preprocesses_ODW_10_0_param_2];
	ld.param.u32 	%r33, [_occa_preprocesses_ODW_10_0_param_3];
	ld.param.u64 	%rd16, [_occa_preprocesses_ODW_10_0_param_4];
	cvta.to.global.u64 	%rd18, %rd17;
	add.u64 	%rd1, %SPL, 0;
	mov.u32 	%r1, %ctaid.x;
	mov.u32 	%r2, %tid.x;
	mad.lo.s32 	%r34, %r33, %r1, %r2;
	add.s32 	%r35, %r34, 512;
	setp.lt.u32 	%p1, %r34, %r32;
	setp.lt.u32 	%p2, %r35, %r32;
	selp.b32 	%r36, %r34, 0, %p1;
	selp.b32 	%r37, %r35, 0, %p2;
	mul.wide.u32 	%rd20, %r36, 4;
	add.s64 	%rd21, %rd18, %rd20;
	ld.global.f32 	%f14, [%rd21];
	selp.f32 	%f15, 0f3F800000, 0f00000000, %p1;
	mul.f32 	%f16, %f14, %f15;
	shl.b32 	%r38, %r2, 2;
	mov.u32 	%r39, _ZZ27_occa_preprocesses_ODW_10_0E2wr;
	add.s32 	%r3, %r39, %r38;
	st.shared.f32 	[%r3], %f16;
	mul.wide.u32 	%rd22, %r37, 4;
	add.s64 	%rd23, %rd18, %rd22;
	ld.global.f32 	%f17, [%rd23];
	selp.f32 	%f18, 0f3F800000, 0f00000000, %p2;
	mul.f32 	%f19, %f17, %f18;
	st.shared.f32 	[%r3+2048], %f19;
	bar.sync 	0;
	ld.shared.f32 	%f20, [%r3];
	ld.shared.f32 	%f21, [%r3+2048];
	add.f32 	%f22, %f20, %f21;
	mov.u32 	%r40, _ZZ27_occa_preprocesses_ODW_10_0E11windowAdded;
	add.s32 	%r41, %r40, %r38;
	st.shared.f32 	[%r41], %f22;
	bar.sync 	0;
	setp.lt.u32 	%p3, %r2, 256;
	ld.shared.f32 	%f23, [%r41];
	selp.b32 	%r42, 1024, 0, %p3;
	add.s32 	%r43, %r41, %r42;
	ld.shared.f32 	%f24, [%r43];
	add.f32 	%f25, %f23, %f24;
	selp.f32 	%f26, 0f3F800000, 0f00000000, %p3;
	mul.f32 	%f27, %f25, %f26;
	st.shared.f32 	[%r41], %f27;
	bar.sync 	0;
	setp.lt.u32 	%p4, %r2, 128;
	ld.shared.f32 	%f28, [%r41];
	selp.b32 	%r44, 512, 0, %p4;
	add.s32 	%r45, %r41, %r44;
	ld.shared.f32 	%f29, [%r45];
	add.f32 	%f30, %f28, %f29;
	selp.f32 	%f31, 0f3F800000, 0f00000000, %p4;
	mul.f32 	%f32, %f30, %f31;
	st.shared.f32 	[%r41], %f32;
	bar.sync 	0;
	setp.lt.u32 	%p5, %r2, 64;
	ld.shared.f32 	%f33, [%r41];
	selp.b32 	%r46, 256, 0, %p5;
	add.s32 	%r47, %r41, %r46;
	ld.shared.f32 	%f34, [%r47];
	add.f32 	%f35, %f33, %f34;
	selp.f32 	%f36, 0f3F800000, 0f00000000, %p5;
	mul.f32 	%f37, %f35, %f36;
	st.shared.f32 	[%r41], %f37;
	bar.sync 	0;
	setp.lt.u32 	%p6, %r2, 32;
	ld.shared.f32 	%f38, [%r41];
	selp.b32 	%r48, 128, 0, %p6;
	add.s32 	%r49, %r41, %r48;
	ld.shared.f32 	%f39, [%r49];
	add.f32 	%f40, %f38, %f39;
	selp.f32 	%f41, 0f3F800000, 0f00000000, %p6;
	mul.f32 	%f42, %f40, %f41;
	st.shared.f32 	[%r41], %f42;
	bar.sync 	0;
	setp.lt.u32 	%p7, %r2, 16;
	ld.shared.f32 	%f43, [%r41];
	selp.b32 	%r50, 64, 0, %p7;
	add.s32 	%r51, %r41, %r50;
	ld.shared.f32 	%f44, [%r51];
	add.f32 	%f45, %f43, %f44;
	selp.f32 	%f46, 0f3F800000, 0f00000000, %p7;
	mul.f32 	%f47, %f45, %f46;
	st.shared.f32 	[%r41], %f47;
	bar.sync 	0;
	setp.lt.u32 	%p8, %r2, 8;
	ld.shared.f32 	%f48, [%r41];
	selp.b32 	%r52, 32, 0, %p8;
	add.s32 	%r53, %r41, %r52;
	ld.shared.f32 	%f49, [%r53];
	add.f32 	%f50, %f48, %f49;
	selp.f32 	%f51, 0f3F800000, 0f00000000, %p8;
	mul.f32 	%f52, %f50, %f51;
	st.shared.f32 	[%r41], %f52;
	bar.sync 	0;
	setp.lt.u32 	%p9, %r2, 4;
	ld.shared.f32 	%f53, [%r41];
	selp.b32 	%r54, 16, 0, %p9;
	add.s32 	%r55, %r41, %r54;
	ld.shared.f32 	%f54, [%r55];
	add.f32 	%f55, %f53, %f54;
	selp.f32 	%f56, 0f3F800000, 0f00000000, %p9;
	mul.f32 	%f57, %f55, %f56;
	st.shared.f32 	[%r41], %f57;
	bar.sync 	0;
	setp.lt.u32 	%p10, %r2, 2;
	ld.shared.f32 	%f58, [%r41];
	selp.b32 	%r56, 8, 0, %p10;
	add.s32 	%r57, %r41, %r56;
	ld.shared.f32 	%f59, [%r57];
	add.f32 	%f60, %f58, %f59;
	selp.f32 	%f61, 0f3F800000, 0f00000000, %p10;
	mul.f32 	%f62, %f60, %f61;
	st.shared.f32 	[%r41], %f62;
	bar.sync 	0;
	setp.eq.s32 	%p11, %r2, 0;
	ld.shared.f32 	%f63, [%r41];
	max.u32 	%r58, %r2, 1;
	shl.b32 	%r59, %r58, 2;
	add.s32 	%r60, %r40, %r59;
	ld.shared.f32 	%f64, [%r60];
	add.f32 	%f65, %f63, %f64;
	selp.f32 	%f66, 0f3F800000, 0f00000000, %p11;
	mul.f32 	%f67, %f65, %f66;
	st.shared.f32 	[%r41], %f67;
	bar.sync 	0;
	ld.shared.f32 	%f68, [_ZZ27_occa_preprocesses_ODW_10_0E11windowAdded];
	cvt.f64.f32 	%fd2, %f68;
	mul.f64 	%fd3, %fd2, 0d3F50000000000000;
	ld.shared.f32 	%f69, [%r3];
	cvt.f64.f32 	%fd4, %f69;
	sub.f64 	%fd5, %fd4, %fd3;
	cvt.rn.f32.f64 	%f1, %fd5;
	ld.shared.f32 	%f70, [%r3+2048];
	cvt.f64.f32 	%fd6, %f70;
	sub.f64 	%fd1, %fd6, %fd3;
	cvt.rn.f32.u32 	%f71, %r2;
	div.rn.f32 	%f72, %f71, 0f447FC000;
	cvt.f64.f32 	%fd7, %f72;
	mul.f64 	%fd8, %fd7, 0d401921FB54442D18;
	cvt.rn.f32.f64 	%f2, %fd8;
	mul.f32 	%f73, %f2, 0f3F22F983;
	cvt.rni.s32.f32 	%r107, %f73;
	cvt.rn.f32.s32 	%f74, %r107;
	fma.rn.f32 	%f75, %f74, 0fBFC90FDA, %f2;
	fma.rn.f32 	%f76, %f74, 0fB3A22168, %f75;
	fma.rn.f32 	%f126, %f74, 0fA7C234C5, %f76;
	abs.f32 	%f4, %f2;
	setp.ltu.f32 	%p12, %f4, 0f47CE4780;
	@%p12 bra 	$L__BB3_8;
	setp.neu.f32 	%p13, %f4, 0f7F800000;
	@%p13 bra 	$L__BB3_3;
	mov.f32 	%f79, 0f00000000;
	mul.rn.f32 	%f126, %f2, %f79;
	mov.b32 	%r107, 0;
	bra.uni 	$L__BB3_8;
$L__BB3_3:
	mov.b32 	%r5, %f2;
	shl.b32 	%r62, %r5, 8;
	or.b32  	%r6, %r62, -2147483648;
	mov.b64 	%rd45, 0;
	mov.b32 	%r104, 0;
	mov.u64 	%rd43, __cudart_i2opi_f;
	mov.u64 	%rd44, %rd1;
$L__BB3_4:
	.pragma "nounroll";
	ld.global.nc.u32 	%r63, [%rd43];
	mad.wide.u32 	%rd26, %r63, %r6, %rd45;
	shr.u64 	%rd45, %rd26, 32;
	st.local.u32 	[%rd44], %rd26;
	add.s32 	%r104, %r104, 1;
	add.s64 	%rd44, %rd44, 4;
	add.s64 	%rd43, %rd43, 4;
	setp.ne.s32 	%p14, %r104, 6;
	@%p14 bra 	$L__BB3_4;
	shr.u32 	%r64, %r5, 23;
	st.local.u32 	[%rd1+24], %rd45;
	and.b32  	%r9, %r64, 31;
	and.b32  	%r65, %r64, 224;
	add.s32 	%r66, %r65, -128;
	shr.u32 	%r67, %r66, 5;
	mul.wide.u32 	%rd27, %r67, 4;
	sub.s64 	%rd8, %rd1, %rd27;
	ld.local.u32 	%r105, [%rd8+24];
	ld.local.u32 	%r106, [%rd8+20];
	setp.eq.s32 	%p15, %r9, 0;
	@%p15 bra 	$L__BB3_7;
	shf.l.wrap.b32 	%r105, %r106, %r105, %r9;
	ld.local.u32 	%r68, [%rd8+16];
	shf.l.wrap.b32 	%r106, %r68, %r106, %r9;
$L__BB3_7:
	shr.u32 	%r69, %r105, 30;
	shf.l.wrap.b32 	%r70, %r106, %r105, 2;
	shl.b32 	%r71, %r106, 2;
	shr.u32 	%r72, %r70, 31;
	add.s32 	%r107, %r72, %r69;
	xor.b32  	%r73, %r70, %r5;
	shr.s32 	%r74, %r70, 31;
	xor.b32  	%r75, %r74, %r70;
	xor.b32  	%r76, %r74, %r71;
	cvt.u64.u32 	%rd28, %r75;
	shl.b64 	%rd29, %rd28, 32;
	cvt.u64.u32 	%rd30, %r76;
	or.b64  	%rd31, %rd29, %rd30;
	cvt.rn.f64.s64 	%fd9, %rd31;
	mul.f64 	%fd10, %fd9, 0d3BF921FB54442D19;
	cvt.rn.f32.f64 	%f77, %fd10;
	neg.f32 	%f78, %f77;
	setp.lt.s32 	%p16, %r73, 0;
	selp.f32 	%f126, %f78, %f77, %p16;
$L__BB3_8:
	add.s32 	%r78, %r107, 1;
	mul.rn.f32 	%f80, %f126, %f126;
	and.b32  	%r79, %r107, 1;
	setp.eq.b32 	%p17, %r79, 1;
	selp.f32 	%f81, %f126, 0f3F800000, %p17;
	fma.rn.f32 	%f82, %f80, %f81, 0f00000000;
	fma.rn.f32 	%f83, %f80, 0f37CBAC00, 0fBAB607ED;
	selp.f32 	%f84, 0fB94D4153, %f83, %p17;
	selp.f32 	%f85, 0f3C0885E4, 0f3D2AAABB, %p17;
	fma.rn.f32 	%f86, %f84, %f80, %f85;
	selp.f32 	%f87, 0fBE2AAAA8, 0fBEFFFFFF, %p17;
	fma.rn.f32 	%f88, %f86, %f80, %f87;
	fma.rn.f32 	%f89, %f88, %f82, %f81;
	and.b32  	%r80, %r78, 2;
	setp.eq.s32 	%p18, %r80, 0;
	mov.f32 	%f90, 0f00000000;
	sub.f32 	%f91, %f90, %f89;
	selp.f32 	%f92, %f89, %f91, %p18;
	mov.f32 	%f93, 0f3F800000;
	sub.f32 	%f94, %f93, %f92;
	mul.f32 	%f95, %f94, 0f3F000000;
	mul.f32 	%f96, %f95, %f1;
	st.shared.f32 	[%r3], %f96;
	or.b32  	%r81, %r2, 512;
	cvt.rn.f32.u32 	%f97, %r81;
	div.rn.f32 	%f98, %f97, 0f447FC000;
	cvt.f64.f32 	%fd11, %f98;
	mul.f64 	%fd12, %fd11, 0d401921FB54442D18;
	cvt.rn.f32.f64 	%f8, %fd12;
	mul.f32 	%f99, %f8, 0f3F22F983;
	cvt.rni.s32.f32 	%r111, %f99;
	cvt.rn.f32.s32 	%f100, %r111;
	fma.rn.f32 	%f101, %f100, 0fBFC90FDA, %f8;
	fma.rn.f32 	%f102, %f100, 0fB3A22168, %f101;
	fma.rn.f32 	%f127, %f100, 0fA7C234C5, %f102;
	abs.f32 	%f10, %f8;
	setp.ltu.f32 	%p19, %f10, 0f47CE4780;
	@%p19 bra 	$L__BB3_16;
	setp.neu.f32 	%p20, %f10, 0f7F800000;
	@%p20 bra 	$L__BB3_11;
	mov.f32 	%f105, 0f00000000;
	mul.rn.f32 	%f127, %f8, %f105;
	mov.b32 	%r111, 0;
	bra.uni 	$L__BB3_16;
$L__BB3_11:
	mov.b32 	%r19, %f8;
	shl.b32 	%r83, %r19, 8;
	or.b32  	%r20, %r83, -2147483648;
	mov.b64 	%rd48, 0;
	mov.b32 	%r108, 0;
	mov.u64 	%rd46, __cudart_i2opi_f;
	mov.u64 	%rd47, %rd1;
$L__BB3_12:
	.pragma "nounroll";
	ld.global.nc.u32 	%r84, [%rd46];
	mad.wide.u32 	%rd34, %r84, %r20, %rd48;
	shr.u64 	%rd48, %rd34, 32;
	st.local.u32 	[%rd47], %rd34;
	add.s32 	%r108, %r108, 1;
	add.s64 	%rd47, %rd47, 4;
	add.s64 	%rd46, %rd46, 4;
	setp.ne.s32 	%p21, %r108, 6;
	@%p21 bra 	$L__BB3_12;
	shr.u32 	%r85, %r19, 23;
	st.local.u32 	[%rd1+24], %rd48;
	and.b32  	%r23, %r85, 31;
	and.b32  	%r86, %r85, 224;
	add.s32 	%r87, %r86, -128;
	shr.u32 	%r88, %r87, 5;
	mul.wide.u32 	%rd35, %r88, 4;
	sub.s64 	%rd15, %rd1, %rd35;
	ld.local.u32 	%r109, [%rd15+24];
	ld.local.u32 	%r110, [%rd15+20];
	setp.eq.s32 	%p22, %r23, 0;
	@%p22 bra 	$L__BB3_15;
	shf.l.wrap.b32 	%r109, %r110, %r109, %r23;
	ld.local.u32 	%r89, [%rd15+16];
	shf.l.wrap.b32 	%r110, %r89, %r110, %r23;
$L__BB3_15:
	shr.u32 	%r90, %r109, 30;
	shf.l.wrap.b32 	%r91, %r110, %r109, 2;
	shl.b32 	%r92, %r110, 2;
	shr.u32 	%r93, %r91, 31;
	add.s32 	%r111, %r93, %r90;
	xor.b32  	%r94, %r91, %r19;
	shr.s32 	%r95, %r91, 31;
	xor.b32  	%r96, %r95, %r91;
	xor.b32  	%r97, %r95, %r92;
	cvt.u64.u32 	%rd36, %r96;
	shl.b64 	%rd37, %rd36, 32;
	cvt.u64.u32 	%rd38, %r97;
	or.b64  	%rd39, %rd37, %rd38;
	cvt.rn.f64.s64 	%fd13, %rd39;
	mul.f64 	%fd14, %fd13, 0d3BF921FB54442D19;
	cvt.rn.f32.f64 	%f103, %fd14;
	neg.f32 	%f104, %f103;
	setp.lt.s32 	%p23, %r94, 0;
	selp.f32 	%f127, %f104, %f103, %p23;
$L__BB3_16:
	cvt.rn.f32.f64 	%f106, %fd1;
	cvta.to.global.u64 	%rd40, %rd16;
	add.s32 	%r99, %r111, 1;
	mul.rn.f32 	%f107, %f127, %f127;
	and.b32  	%r100, %r111, 1;
	setp.eq.b32 	%p24, %r100, 1;
	selp.f32 	%f108, %f127, 0f3F800000, %p24;
	fma.rn.f32 	%f109, %f107, %f108, 0f00000000;
	fma.rn.f32 	%f110, %f107, 0f37CBAC00, 0fBAB607ED;
	selp.f32 	%f111, 0fB94D4153, %f110, %p24;
	selp.f32 	%f112, 0f3C0885E4, 0f3D2AAABB, %p24;
	fma.rn.f32 	%f113, %f111, %f107, %f112;
	selp.f32 	%f114, 0fBE2AAAA8, 0fBEFFFFFF, %p24;
	fma.rn.f32 	%f115, %f113, %f107, %f114;
	fma.rn.f32 	%f116, %f115, %f109, %f108;
	and.b32  	%r101, %r99, 2;
	setp.eq.s32 	%p25, %r101, 0;
	mov.f32 	%f117, 0f00000000;
	sub.f32 	%f118, %f117, %f116;
	selp.f32 	%f119, %f116, %f118, %p25;
	mov.f32 	%f120, 0f3F800000;
	sub.f32 	%f121, %f120, %f119;
	mul.f32 	%f122, %f121, 0f3F000000;
	mul.f32 	%f123, %f122, %f106;
	st.shared.f32 	[%r3+2048], %f123;
	bar.sync 	0;
	ld.shared.f32 	%f124, [%r3];
	shl.b32 	%r102, %r1, 10;
	or.b32  	%r103, %r102, %r2;
	mul.wide.u32 	%rd41, %r103, 4;
	add.s64 	%rd42, %rd40, %rd41;
	st.global.f32 	[%rd42], %f124;
	ld.shared.f32 	%f125, [%r3+2048];
	st.global.f32 	[%rd42+2048], %f125;
	ret;

}
	// .globl	_occa_Stockhpotimized10_0
.visible .entry _occa_Stockhpotimized10_0(
	.param .u64 .ptr .align 1 _occa_Stockhpotimized10_0_param_0,
	.param .u64 .ptr .align 1 _occa_Stockhpotimized10_0_param_1,
	.param .u32 _occa_Stockhpotimized10_0_param_2
)
.maxntid 512
{
	.local .align 4 .b8 	__local_depot4[28];
	.reg .b64 	%SP;
	.reg .b64 	%SPL;
	.reg .pred 	%p<127>;
	.reg .b32 	%r<744>;
	.reg .b32 	%f<583>;
	.reg .b64 	%rd<334>;
	.reg .b64 	%fd<55>;
	// demoted variable
	.shared .align 4 .b8 _ZZ25_occa_Stockhpotimized10_0E6FRBank[4096];
	// demoted variable
	.shared .align 4 .b8 _ZZ25_occa_Stockhpotimized10_0E6FIBank[4096];
	// demoted variable
	.shared .align 4 .b8 _ZZ25_occa_Stockhpotimized10_0E6SRBank[4096];
	// demoted variable
	.shared .align 4 .b8 _ZZ25_occa_Stockhpotimized10_0E6SIBank[4096];
	mov.u64 	%SPL, __local_depot4;
	ld.param.u64 	%rd130, [_occa_Stockhpotimized10_0_param_0];
	ld.param.u64 	%rd131, [_occa_Stockhpotimized10_0_param_1];
	add.u64 	%rd1, %SPL, 0;
	mov.u32 	%r1, %tid.x;
	cvt.rn.f32.u32 	%f91, %r1;
	mul.f32 	%f92, %f91, 0f3A800000;
	cvt.f64.f32 	%fd1, %f92;
	mul.f64 	%fd2, %fd1, 0dC01921FB54442D18;
	cvt.rn.f32.f64 	%f1, %fd2;
	mul.f32 	%f93, %f1, 0f3F22F983;
	cvt.rni.s32.f32 	%r679, %f93;
	cvt.rn.f32.s32 	%f94, %r679;
	fma.rn.f32 	%f95, %f94, 0fBFC90FDA, %f1;
	fma.rn.f32 	%f96, %f94, 0fB3A22168, %f95;
	fma.rn.f32 	%f566, %f94, 0fA7C234C5, %f96;
	abs.f32 	%f3, %f1;
	setp.ltu.f32 	%p1, %f3, 0f47CE4780;
	mov.u32 	%r675, %r679;
	mov.f32 	%f565, %f566;
	@%p1 bra 	$L__BB4_8;
	setp.neu.f32 	%p2, %f3, 0f7F800000;
	@%p2 bra 	$L__BB4_3;
	mov.f32 	%f99, 0f00000000;
	mul.rn.f32 	%f565, %f1, %f99;
	mov.b32 	%r675, 0;
	bra.uni 	$L__BB4_8;
$L__BB4_3:
	mov.b32 	%r3, %f1;
	shl.b32 	%r252, %r3, 8;
	or.b32  	%r4, %r252, -2147483648;
	mov.b64 	%rd282, 0;
	mov.b32 	%r672, 0;
	mov.u64 	%rd280, __cudart_i2opi_f;
	mov.u64 	%rd281, %rd1;
$L__BB4_4:
	.pragma "nounroll";
	ld.global.nc.u32 	%r253, [%rd280];
	mad.wide.u32 	%rd135, %r253, %r4, %rd282;
	shr.u64 	%rd282, %rd135, 32;
	st.local.u32 	[%rd281], %rd135;
	add.s32 	%r672, %r672, 1;
	add.s64 	%rd281, %rd281, 4;
	add.s64 	%rd280, %rd280, 4;
	setp.ne.s32 	%p3, %r672, 6;
	@%p3 bra 	$L__BB4_4;
	shr.u32 	%r254, %r3, 23;
	st.local.u32 	[%rd1+24], %rd282;
	and.b32  	%r7, %r254, 31;
	and.b32  	%r255, %r254, 224;
	add.s32 	%r256, %r255, -128;
	shr.u32 	%r257, %r256, 5;
	mul.wide.u32 	%rd136, %r257, 4;
	sub.s64 	%rd8, %rd1, %rd136;
	ld.local.u32 	%r673, [%rd8+24];
	ld.local.u32 	%r674, [%rd8+20];
	setp.eq.s32 	%p4, %r7, 0;
	@%p4 bra 	$L__BB4_7;
	shf.l.wrap.b32 	%r673, %r674, %r673, %r7;
	ld.local.u32 	%r258, [%rd8+16];
	shf.l.wrap.b32 	%r674, %r258, %r674, %r7;
$L__BB4_7:
	shr.u32 	%r259, %r673, 30;
	shf.l.wrap.b32 	%r260, %r674, %r673, 2;
	shl.b32 	%r261, %r674, 2;
	shr.s32 	%r262, %r260, 31;
	sub.s32 	%r675, %r262, %r259;
	xor.b32  	%r263, %r260, %r3;
	xor.b32  	%r264, %r262, %r260;
	xor.b32  	%r265, %r262, %r261;
	cvt.u64.u32 	%rd137, %r264;
	shl.b64 	%rd138, %rd137, 32;
	cvt.u64.u32 	%rd139, %r265;
	or.b64  	%rd140, %rd138, %rd139;
	cvt.rn.f64.s64 	%fd3, %rd140;
	mul.f64 	%fd4, %fd3, 0d3BF921FB54442D19;
	cvt.rn.f32.f64 	%f97, %fd4;
	neg.f32 	%f98, %f97;
	setp.lt.s32 	%p5, %r263, 0;
	selp.f32 	%f565, %f98, %f97, %p5;
$L__BB4_8:
	setp.ltu.f32 	%p6, %f3, 0f47CE4780;
	add.s32 	%r267, %r675, 1;
	mul.rn.f32 	%f100, %f565, %f565;
	and.b32  	%r268, %r675, 1;
	setp.eq.b32 	%p7, %r268, 1;
	selp.f32 	%f101, %f565, 0f3F800000, %p7;
	fma.rn.f32 	%f102, %f100, %f101, 0f00000000;
	fma.rn.f32 	%f103, %f100, 0f37CBAC00, 0fBAB607ED;
	selp.f32 	%f104, 0fB94D4153, %f103, %p7;
	selp.f32 	%f105, 0f3C0885E4, 0f3D2AAABB, %p7;
	fma.rn.f32 	%f106, %f104, %f100, %f105;
	selp.f32 	%f107, 0fBE2AAAA8, 0fBEFFFFFF, %p7;
	fma.rn.f32 	%f108, %f106, %f100, %f107;
	fma.rn.f32 	%f109, %f108, %f102, %f101;
	and.b32  	%r269, %r267, 2;
	setp.eq.s32 	%p8, %r269, 0;
	mov.f32 	%f110, 0f00000000;
	sub.f32 	%f111, %f110, %f109;
	selp.f32 	%f7, %f109, %f111, %p8;
	@%p6 bra 	$L__BB4_16;
	setp.neu.f32 	%p9, %f3, 0f7F800000;
	@%p9 bra 	$L__BB4_11;
	mov.f32 	%f114, 0f00000000;
	mul.rn.f32 	%f566, %f1, %f114;
	mov.b32 	%r679, 0;
	bra.uni 	$L__BB4_16;
$L__BB4_11:
	mov.b32 	%r16, %f1;
	shl.b32 	%r271, %r16, 8;
	or.b32  	%r17, %r271, -2147483648;
	mov.b64 	%rd285, 0;
	mov.b32 	%r676, 0;
	mov.u64 	%rd283, __cudart_i2opi_f;
	mov.u64 	%rd284, %rd1;
$L__BB4_12:
	.pragma "nounroll";
	ld.global.nc.u32 	%r272, [%rd283];
	mad.wide.u32 	%rd143, %r272, %r17, %rd285;
	shr.u64 	%rd285, %rd143, 32;
	st.local.u32 	[%rd284], %rd143;
	add.s32 	%r676, %r676, 1;
	add.s64 	%rd284, %rd284, 4;
	add.s64 	%rd283, %rd283, 4;
	setp.ne.s32 	%p10, %r676, 6;
	@%p10 bra 	$L__BB4_12;
	shr.u32 	%r273, %r16, 23;
	st.local.u32 	[%rd1+24], %rd285;
	and.b32  	%r20, %r273, 31;
	and.b32  	%r274, %r273, 224;
	add.s32 	%r275, %r274, -128;
	shr.u32 	%r276, %r275, 5;
	mul.wide.u32 	%rd144, %r276, 4;
	sub.s64 	%rd15, %rd1, %rd144;
	ld.local.u32 	%r677, [%rd15+24];
	ld.local.u32 	%r678, [%rd15+20];
	setp.eq.s32 	%p11, %r20, 0;
	@%p11 bra 	$L__BB4_15;
	shf.l.wrap.b32 	%r677, %r678, %r677, %r20;
	ld.local.u32 	%r277, [%rd15+16];
	shf.l.wrap.b32 	%r678, %r277, %r678, %r20;
$L__BB4_15:
	shr.u32 	%r278, %r677, 30;
	shf.l.wrap.b32 	%r279, %r678, %r677, 2;
	shl.b32 	%r280, %r678, 2;
	shr.s32 	%r281, %r279, 31;
	sub.s32 	%r679, %r281, %r278;
	xor.b32  	%r282, %r279, %r16;
	xor.b32  	%r283, %r281, %r279;
	xor.b32  	%r284, %r281, %r280;
	cvt.u64.u32 	%rd145, %r283;
	shl.b64 	%rd146, %rd145, 32;
	cvt.u64.u32 	%rd147, %r284;
	or.b64  	%rd148, %rd146, %rd147;
	cvt.rn.f64.s64 	%fd5, %rd148;
	mul.f64 	%fd6, %fd5, 0d3BF921FB54442D19;
	cvt.rn.f32.f64 	%f112, %fd6;
	neg.f32 	%f113, %f112;
	setp.lt.s32 	%p12, %r282, 0;
	selp.f32 	%f566, %f113, %f112, %p12;
$L__BB4_16:
	mul.rn.f32 	%f115, %f566, %f566;
	and.b32  	%r286, %r679, 1;
	setp.eq.b32 	%p13, %r286, 1;
	selp.f32 	%f116, 0f3F800000, %f566, %p13;
	fma.rn.f32 	%f117, %f115, %f116, 0f00000000;
	fma.rn.f32 	%f118, %f115, 0f37CBAC00, 0fBAB607ED;
	selp.f32 	%f119, %f118, 0fB94D4153, %p13;
	selp.f32 	%f120, 0f3D2AAABB, 0f3C0885E4, %p13;
	fma.rn.f32 	%f121, %f119, %f115, %f120;
	selp.f32 	%f122, 0fBEFFFFFF, 0fBE2AAAA8, %p13;
	fma.rn.f32 	%f123, %f121, %f115, %f122;
	fma.rn.f32 	%f124, %f123, %f117, %f116;
	and.b32  	%r287, %r679, 2;
	setp.eq.s32 	%p14, %r287, 0;
	mov.f32 	%f125, 0f00000000;
	sub.f32 	%f126, %f125, %f124;
	selp.f32 	%f127, %f124, %f126, %p14;
	mov.u32 	%r288, %ctaid.x;
	shl.b32 	%r289, %r288, 10;
	or.b32  	%r290, %r289, %r1;
	cvta.to.global.u64 	%rd149, %rd130;
	mul.wide.u32 	%rd150, %r290, 4;
	add.s64 	%rd16, %rd149, %rd150;
	ld.global.f32 	%f128, [%rd16];
	cvta.to.global.u64 	%rd151, %rd131;
	add.s64 	%rd17, %rd151, %rd150;
	ld.global.f32 	%f129, [%rd17];
	ld.global.f32 	%f130, [%rd16+2048];
	ld.global.f32 	%f131, [%rd17+2048];
	add.f32 	%f132, %f128, %f130;
	add.f32 	%f133, %f129, %f131;
	sub.f32 	%f134, %f128, %f130;
	sub.f32 	%f135, %f129, %f131;
	mul.f32 	%f136, %f7, %f134;
	mul.f32 	%f137, %f135, %f127;
	sub.f32 	%f138, %f136, %f137;
	mul.f32 	%f139, %f134, %f127;
	fma.rn.f32 	%f140, %f7, %f135, %f139;
	shl.b32 	%r291, %r1, 2;
	mov.u32 	%r292, _ZZ25_occa_Stockhpotimized10_0E6SRBank;
	add.s32 	%r29, %r292, %r291;
	st.shared.f32 	[%r29], %f132;
	mov.u32 	%r293, _ZZ25_occa_Stockhpotimized10_0E6SIBank;
	add.s32 	%r30, %r293, %r291;
	st.shared.f32 	[%r30], %f133;
	st.shared.f32 	[%r29+2048], %f138;
	st.shared.f32 	[%r30+2048], %f140;
	bar.sync 	0;
	shl.b32 	%r31, %r1, 1;
	and.b32  	%r294, %r31, 510;
	cvt.rn.f32.u32 	%f141, %r294;
	mul.f32 	%f142, %f141, 0f3A800000;
	cvt.f64.f32 	%fd7, %f142;
	mul.f64 	%fd8, %fd7, 0dC01921FB54442D18;
	cvt.rn.f32.f64 	%f11, %fd8;
	mul.f32 	%f143, %f11, 0f3F22F983;
	cvt.rni.s32.f32 	%r687, %f143;
	cvt.rn.f32.s32 	%f144, %r687;
	fma.rn.f32 	%f145, %f144, 0fBFC90FDA, %f11;
	fma.rn.f32 	%f146, %f144, 0fB3A22168, %f145;
	fma.rn.f32 	%f568, %f144, 0fA7C234C5, %f146;
	abs.f32 	%f13, %f11;
	setp.ltu.f32 	%p15, %f13, 0f47CE4780;
	mov.u32 	%r683, %r687;
	mov.f32 	%f567, %f568;
	@%p15 bra 	$L__BB4_24;
	setp.neu.f32 	%p16, %f13, 0f7F800000;
	@%p16 bra 	$L__BB4_19;
	mov.f32 	%f149, 0f00000000;
	mul.rn.f32 	%f567, %f11, %f149;
	mov.b32 	%r683, 0;
	bra.uni 	$L__BB4_24;
$L__BB4_19:
	mov.b32 	%r33, %f11;
	shl.b32 	%r296, %r33, 8;
	or.b32  	%r34, %r296, -2147483648;
	mov.b64 	%rd288, 0;
	mov.b32 	%r680, 0;
	mov.u64 	%rd286, __cudart_i2opi_f;
	mov.u64 	%rd287, %rd1;
$L__BB4_20:
	.pragma "nounroll";
	ld.global.nc.u32 	%r297, [%rd286];
	mad.wide.u32 	%rd154, %r297, %r34, %rd288;
	shr.u64 	%rd288, %rd154, 32;
	st.local.u32 	[%rd287], %rd154;
	add.s32 	%r680, %r680, 1;
	add.s64 	%rd287, %rd287, 4;
	add.s64 	%rd286, %rd286, 4;
	setp.ne.s32 	%p17, %r680, 6;
	@%p17 bra 	$L__BB4_20;
	shr.u32 	%r298, %r33, 23;
	st.local.u32 	[%rd1+24], %rd288;
	and.b32  	%r37, %r298, 31;
	and.b32  	%r299, %r298, 224;
	add.s32 	%r300, %r299, -128;
	shr.u32 	%r301, %r300, 5;
	mul.wide.u32 	%rd155, %r301, 4;
	sub.s64 	%rd24, %rd1, %rd155;
	ld.local.u32 	%r681, [%rd24+24];
	ld.local.u32 	%r682, [%rd24+20];
	setp.eq.s32 	%p18, %r37, 0;
	@%p18 bra 	$L__BB4_23;
	shf.l.wrap.b32 	%r681, %r682, %r681, %r37;
	ld.local.u32 	%r302, [%rd24+16];
	shf.l.wrap.b32 	%r682, %r302, %r682, %r37;
$L__BB4_23:
	shr.u32 	%r303, %r681, 30;
	shf.l.wrap.b32 	%r304, %r682, %r681, 2;
	shl.b32 	%r305, %r682, 2;
	shr.s32 	%r306, %r304, 31;
	sub.s32 	%r683, %r306, %r303;
	xor.b32  	%r307, %r304, %r33;
	xor.b32  	%r308, %r306, %r304;
	xor.b32  	%r309, %r306, %r305;
	cvt.u64.u32 	%rd156, %r308;
	shl.b64 	%rd157, %rd156, 32;
	cvt.u64.u32 	%rd158, %r309;
	or.b64  	%rd159, %rd157, %rd158;
	cvt.rn.f64.s64 	%fd9, %rd159;
	mul.f64 	%fd10, %fd9, 0d3BF921FB54442D19;
	cvt.rn.f32.f64 	%f147, %fd10;
	neg.f32 	%f148, %f147;
	setp.lt.s32 	%p19, %r307, 0;
	selp.f32 	%f567, %f148, %f147, %p19;
$L__BB4_24:
	setp.ltu.f32 	%p20, %f13, 0f47CE4780;
	add.s32 	%r311, %r683, 1;
	mul.rn.f32 	%f150, %f567, %f567;
	and.b32  	%r312, %r683, 1;
	setp.eq.b32 	%p21, %r312, 1;
	selp.f32 	%f151, %f567, 0f3F800000, %p21;
	fma.rn.f32 	%f152, %f150, %f151, 0f00000000;
	fma.rn.f32 	%f153, %f150, 0f37CBAC00, 0fBAB607ED;
	selp.f32 	%f154, 0fB94D4153, %f153, %p21;
	selp.f32 	%f155, 0f3C0885E4, 0f3D2AAABB, %p21;
	fma.rn.f32 	%f156, %f154, %f150, %f155;
	selp.f32 	%f157, 0fBE2AAAA8, 0fBEFFFFFF, %p21;
	fma.rn.f32 	%f158, %f156, %f150, %f157;
	fma.rn.f32 	%f159, %f158, %f152, %f151;
	and.b32  	%r313, %r311, 2;
	setp.eq.s32 	%p22, %r313, 0;
	mov.f32 	%f160, 0f00000000;
	sub.f32 	%f161, %f160, %f159;
	selp.f32 	%f17, %f159, %f161, %p22;
	@%p20 bra 	$L__BB4_32;
	setp.neu.f32 	%p23, %f13, 0f7F800000;
	@%p23 bra 	$L__BB4_27;
	mov.f32 	%f164, 0f00000000;
	mul.rn.f32 	%f568, %f11, %f164;
	mov.b32 	%r687, 0;
	bra.uni 	$L__BB4_32;
$L__BB4_27:
	mov.b32 	%r46, %f11;
	shl.b32 	%r315, %r46, 8;
	or.b32  	%r47, %r315, -2147483648;
	mov.b64 	%rd291, 0;
	mov.b32 	%r684, 0;
	mov.u64 	%rd289, __cudart_i2opi_f;
	mov.u64 	%rd290, %rd1;
$L__BB4_28:
	.pragma "nounroll";
	ld.global.nc.u32 	%r316, [%rd289];
	mad.wide.u32 	%rd162, %r316, %r47, %rd291;
	shr.u64 	%rd291, %rd162, 32;
	st.local.u32 	[%rd290], %rd162;
	add.s32 	%r684, %r684, 1;
	add.s64 	%rd290, %rd290, 4;
	add.s64 	%rd289, %rd289, 4;
	setp.ne.s32 	%p24, %r684, 6;
	@%p24 bra 	$L__BB4_28;
	shr.u32 	%r317, %r46, 23;
	st.local.u32 	[%rd1+24], %rd291;
	and.b32  	%r50, %r317, 31;
	and.b32  	%r318, %r317, 224;
	add.s32 	%r319, %r318, -128;
	shr.u32 	%r320, %r319, 5;
	mul.wide.u32 	%rd163, %r320, 4;
	sub.s64 	%rd31, %rd1, %rd163;
	ld.local.u32 	%r685, [%rd31+24];
	ld.local.u32 	%r686, [%rd31+20];
	setp.eq.s32 	%p25, %r50, 0;
	@%p25 bra 	$L__BB4_31;
	shf.l.wrap.b32 	%r685, %r686, %r685, %r50;
	ld.local.u32 	%r321, [%rd31+16];
	shf.l.wrap.b32 	%r686, %r321, %r686, %r50;
$L__BB4_31:
	shr.u32 	%r322, %r685, 30;
	shf.l.wrap.b32 	%r323, %r686, %r685, 2;
	shl.b32 	%r324, %r686, 2;
	shr.s32 	%r325, %r323, 31;
	sub.s32 	%r687, %r325, %r322;
	xor.b32  	%r326, %r323, %r46;
	xor.b32  	%r327, %r325, %r323;
	xor.b32  	%r328, %r325, %r324;
	cvt.u64.u32 	%rd164, %r327;
	shl.b64 	%rd165, %rd164, 32;
	cvt.u64.u32 	%rd166, %r328;
	or.b64  	%rd167, %rd165, %rd166;
	cvt.rn.f64.s64 	%fd11, %rd167;
	mul.f64 	%fd12, %fd11, 0d3BF921FB54442D19;
	cvt.rn.f32.f64 	%f162, %fd12;
	neg.f32 	%f163, %f162;
	setp.lt.s32 	%p26, %r326, 0;
	selp.f32 	%f568, %f163, %f162, %p26;
$L__BB4_32:
	mul.rn.f32 	%f165, %f568, %f568;
	and.b32  	%r330, %r687, 1;
	setp.eq.b32 	%p27, %r330, 1;
	selp.f32 	%f166, 0f3F800000, %f568, %p27;
	fma.rn.f32 	%f167, %f165, %f166, 0f00000000;
	fma.rn.f32 	%f168, %f165, 0f37CBAC00, 0fBAB607ED;
	selp.f32 	%f169, %f168, 0fB94D4153, %p27;
	selp.f32 	%f170, 0f3D2AAABB, 0f3C0885E4, %p27;
	fma.rn.f32 	%f171, %f169, %f165, %f170;
	selp.f32 	%f172, 0fBEFFFFFF, 0fBE2AAAA8, %p27;
	fma.rn.f32 	%f173, %f171, %f165, %f172;
	fma.rn.f32 	%f174, %f173, %f167, %f166;
	and.b32  	%r331, %r687, 2;
	setp.eq.s32 	%p28, %r331, 0;
	mov.f32 	%f175, 0f00000000;
	sub.f32 	%f176, %f175, %f174;
	selp.f32 	%f177, %f174, %f176, %p28;
	and.b32  	%r332, %r1, 255;
	and.b32  	%r333, %r31, 512;
	or.b32  	%r334, %r333, %r332;
	shl.b32 	%r335, %r334, 2;
	add.s32 	%r337, %r292, %r335;
	ld.shared.f32 	%f178, [%r337];
	add.s32 	%r339, %r293, %r335;
	ld.shared.f32 	%f179, [%r339];
	ld.shared.f32 	%f180, [%r337+1024];
	ld.shared.f32 	%f181, [%r339+1024];
	add.f32 	%f182, %f178, %f180;
	add.f32 	%f183, %f179, %f181;
	sub.f32 	%f184, %f178, %f180;
	sub.f32 	%f185, %f179, %f181;
	mul.f32 	%f186, %f17, %f184;
	mul.f32 	%f187, %f185, %f177;
	sub.f32 	%f188, %f186, %f187;
	mul.f32 	%f189, %f184, %f177;
	fma.rn.f32 	%f190, %f17, %f185, %f189;
	mov.u32 	%r340, _ZZ25_occa_Stockhpotimized10_0E6FRBank;
	add.s32 	%r59, %r340, %r291;
	st.shared.f32 	[%r59], %f182;
	mov.u32 	%r341, _ZZ25_occa_Stockhpotimized10_0E6FIBank;
	add.s32 	%r60, %r341, %r291;
	st.shared.f32 	[%r60], %f183;
	st.shared.f32 	[%r59+2048], %f188;
	st.shared.f32 	[%r60+2048], %f190;
	bar.sync 	0;
	and.b32  	%r342, %r291, 508;
	cvt.rn.f32.u32 	%f191, %r342;
	mul.f32 	%f192, %f191, 0f3A800000;
	cvt.f64.f32 	%fd13, %f192;
	mul.f64 	%fd14, %fd13, 0dC01921FB54442D18;
	cvt.rn.f32.f64 	%f21, %fd14;
	mul.f32 	%f193, %f21, 0f3F22F983;
	cvt.rni.s32.f32 	%r695, %f193;
	cvt.rn.f32.s32 	%f194, %r695;
	fma.rn.f32 	%f195, %f194, 0fBFC90FDA, %f21;
	fma.rn.f32 	%f196, %f194, 0fB3A22168, %f195;
	fma.rn.f32 	%f570, %f194, 0fA7C234C5, %f196;
	abs.f32 	%f23, %f21;
	setp.ltu.f32 	%p29, %f23, 0f47CE4780;
	mov.u32 	%r691, %r695;
	mov.f32 	%f569, %f570;
	@%p29 bra 	$L__BB4_40;
	setp.neu.f32 	%p30, %f23, 0f7F800000;
	@%p30 bra 	$L__BB4_35;
	mov.f32 	%f199, 0f00000000;
	mul.rn.f32 	%f569, %f21, %f199;
	mov.b32 	%r691, 0;
	bra.uni 	$L__BB4_40;
$L__BB4_35:
	mov.b32 	%r63, %f21;
	shl.b32 	%r344, %r63, 8;
	or.b32  	%r64, %r344, -2147483648;
	mov.b64 	%rd294, 0;
	mov.b32 	%r688, 0;
	mov.u64 	%rd292, __cudart_i2opi_f;
	mov.u64 	%rd293, %rd1;
$L__BB4_36:
	.pragma "nounroll";
	ld.global.nc.u32 	%r345, [%rd292];
	mad.wide.u32 	%rd170, %r345, %r64, %rd294;
	shr.u64 	%rd294, %rd170, 32;
	st.local.u32 	[%rd293], %rd170;
	add.s32 	%r688, %r688, 1;
	add.s64 	%rd293, %rd293, 4;
	add.s64 	%rd292, %rd292, 4;
	setp.ne.s32 	%p31, %r688, 6;
	@%p31 bra 	$L__BB4_36;
	shr.u32 	%r346, %r63, 23;
	st.local.u32 	[%rd1+24], %rd294;
	and.b32  	%r67, %r346, 31;
	and.b32  	%r347, %r346, 224;
	add.s32 	%r348, %r347, -128;
	shr.u32 	%r349, %r348, 5;
	mul.wide.u32 	%rd171, %r349, 4;
	sub.s64 	%rd38, %rd1, %rd171;
	ld.local.u32 	%r689, [%rd38+24];
	ld.local.u32 	%r690, [%rd38+20];
	setp.eq.s32 	%p32, %r67, 0;
	@%p32 bra 	$L__BB4_39;
	shf.l.wrap.b32 	%r689, %r690, %r689, %r67;
	ld.local.u32 	%r350, [%rd38+16];
	shf.l.wrap.b32 	%r690, %r350, %r690, %r67;
$L__BB4_39:
	shr.u32 	%r351, %r689, 30;
	shf.l.wrap.b32 	%r352, %r690, %r689, 2;
	shl.b32 	%r353, %r690, 2;
	shr.s32 	%r354, %r352, 31;
	sub.s32 	%r691, %r354, %r351;
	xor.b32  	%r355, %r352, %r63;
	xor.b32  	%r356, %r354, %r352;
	xor.b32  	%r357, %r354, %r353;
	cvt.u64.u32 	%rd172, %r356;
	shl.b64 	%rd173, %rd172, 32;
	cvt.u64.u32 	%rd174, %r357;
	or.b64  	%rd175, %rd173, %rd174;
	cvt.rn.f64.s64 	%fd15, %rd175;
	mul.f64 	%fd16, %fd15, 0d3BF921FB54442D19;
	cvt.rn.f32.f64 	%f197, %fd16;
	neg.f32 	%f198, %f197;
	setp.lt.s32 	%p33, %r355, 0;
	selp.f32 	%f569, %f198, %f197, %p33;
$L__BB4_40:
	setp.ltu.f32 	%p34, %f23, 0f47CE4780;
	add.s32 	%r359, %r691, 1;
	mul.rn.f32 	%f200, %f569, %f569;
	and.b32  	%r360, %r691, 1;
	setp.eq.b32 	%p35, %r360, 1;
	selp.f32 	%f201, %f569, 0f3F800000, %p35;
	fma.rn.f32 	%f202, %f200, %f201, 0f00000000;
	fma.rn.f32 	%f203, %f200, 0f37CBAC00, 0fBAB607ED;
	selp.f32 	%f204, 0fB94D4153, %f203, %p35;
	selp.f32 	%f205, 0f3C0885E4, 0f3D2AAABB, %p35;
	fma.rn.f32 	%f206, %f204, %f200, %f205;
	selp.f32 	%f207, 0fBE2AAAA8, 0fBEFFFFFF, %p35;
	fma.rn.f32 	%f208, %f206, %f200, %f207;
	fma.rn.f32 	%f209, %f208, %f202, %f201;
	and.b32  	%r361, %r359, 2;
	setp.eq.s32 	%p36, %r361, 0;
	mov.f32 	%f210, 0f00000000;
	sub.f32 	%f211, %f210, %f209;
	selp.f32 	%f27, %f209, %f211, %p36;
	@%p34 bra 	$L__BB4_48;
	setp.neu.f32 	%p37, %f23, 0f7F800000;
	@%p37 bra 	$L__BB4_43;
	mov.f32 	%f214, 0f00000000;
	mul.rn.f32 	%f570, %f21, %f214;
	mov.b32 	%r695, 0;
	bra.uni 	$L__BB4_48;
$L__BB4_43:
	mov.b32 	%r76, %f21;
	shl.b32 	%r363, %r76, 8;
	or.b32  	%r77, %r363, -2147483648;
	mov.b64 	%rd297, 0;
	mov.b32 	%r692, 0;
	mov.u64 	%rd295, __cudart_i2opi_f;
	mov.u64 	%rd296, %rd1;
$L__BB4_44:
	.pragma "nounroll";
	ld.global.nc.u32 	%r364, [%rd295];
	mad.wide.u32 	%rd178, %r364, %r77, %rd297;
	shr.u64 	%rd297, %rd178, 32;
	st.local.u32 	[%rd296], %rd178;
	add.s32 	%r692, %r692, 1;
	add.s64 	%rd296, %rd296, 4;
	add.s64 	%rd295, %rd295, 4;
	setp.ne.s32 	%p38, %r692, 6;
	@%p38 bra 	$L__BB4_44;
	shr.u32 	%r365, %r76, 23;
	st.local.u32 	[%rd1+24], %rd297;
	and.b32  	%r80, %r365, 31;
	and.b32  	%r366, %r365, 224;
	add.s32 	%r367, %r366, -128;
	shr.u32 	%r368, %r367, 5;
	mul.wide.u32 	%rd179, %r368, 4;
	sub.s64 	%rd45, %rd1, %rd179;
	ld.local.u32 	%r693, [%rd45+24];
	ld.local.u32 	%r694, [%rd45+20];
	setp.eq.s32 	%p39, %r80, 0;
	@%p39 bra 	$L__BB4_47;
	shf.l.wrap.b32 	%r693, %r694, %r693, %r80;
	ld.local.u32 	%r369, [%rd45+16];
	shf.l.wrap.b32 	%r694, %r369, %r694, %r80;
$L__BB4_47:
	shr.u32 	%r370, %r693, 30;
	shf.l.wrap.b32 	%r371, %r694, %r693, 2;
	shl.b32 	%r372, %r694, 2;
	shr.s32 	%r373, %r371, 31;
	sub.s32 	%r695, %r373, %r370;
	xor.b32  	%r374, %r371, %r76;
	xor.b32  	%r375, %r373, %r371;
	xor.b32  	%r376, %r373, %r372;
	cvt.u64.u32 	%rd180, %r375;
	shl.b64 	%rd181, %rd180, 32;
	cvt.u64.u32 	%rd182, %r376;
	or.b64  	%rd183, %rd181, %rd182;
	cvt.rn.f64.s64 	%fd17, %rd183;
	mul.f64 	%fd18, %fd17, 0d3BF921FB54442D19;
	cvt.rn.f32.f64 	%f212, %fd18;
	neg.f32 	%f213, %f212;
	setp.lt.s32 	%p40, %r374, 0;
	selp.f32 	%f570, %f213, %f212, %p40;
$L__BB4_48:
	mul.rn.f32 	%f215, %f570, %f570;
	and.b32  	%r378, %r695, 1;
	setp.eq.b32 	%p41, %r378, 1;
	selp.f32 	%f216, 0f3F800000, %f570, %p41;
	fma.rn.f32 	%f217, %f215, %f216, 0f00000000;
	fma.rn.f32 	%f218, %f215, 0f37CBAC00, 0fBAB607ED;
	selp.f32 	%f219, %f218, 0fB94D4153, %p41;
	selp.f32 	%f220, 0f3D2AAABB, 0f3C0885E4, %p41;
	fma.rn.f32 	%f221, %f219, %f215, %f220;
	selp.f32 	%f222, 0fBEFFFFFF, 0fBE2AAAA8, %p41;
	fma.rn.f32 	%f223, %f221, %f215, %f222;
	fma.rn.f32 	%f224, %f223, %f217, %f216;
	and.b32  	%r379, %r695, 2;
	setp.eq.s32 	%p42, %r379, 0;
	mov.f32 	%f225, 0f00000000;
	sub.f32 	%f226, %f225, %f224;
	selp.f32 	%f227, %f224, %f226, %p42;
	and.b32  	%r380, %r1, 127;
	and.b32  	%r381, %r31, 768;
	or.b32  	%r382, %r381, %r380;
	shl.b32 	%r383, %r382, 2;
	add.s32 	%r385, %r340, %r383;
	ld.shared.f32 	%f228, [%r385];
	add.s32 	%r387, %r341, %r383;
	ld.shared.f32 	%f229, [%r387];
	ld.shared.f32 	%f230, [%r385+512];
	ld.shared.f32 	%f231, [%r387+512];
	add.f32 	%f232, %f228, %f230;
	add.f32 	%f233, %f229, %f231;
	sub.f32 	%f234, %f228, %f230;
	sub.f32 	%f235, %f229, %f231;
	mul.f32 	%f236, %f27, %f234;
	mul.f32 	%f237, %f235, %f227;
	sub.f32 	%f238, %f236, %f237;
	mul.f32 	%f239, %f234, %f227;
	fma.rn.f32 	%f240, %f27, %f235, %f239;
	st.shared.f32 	[%r29], %f232;
	st.shared.f32 	[%r30], %f233;
	st.shared.f32 	[%r29+2048], %f238;
	st.shared.f32 	[%r30+2048], %f240;
	bar.sync 	0;
	shl.b32 	%r388, %r1, 3;
	and.b32  	%r389, %r388, 504;
	cvt.rn.f32.u32 	%f241, %r389;
	mul.f32 	%f242, %f241, 0f3A800000;
	cvt.f64.f32 	%fd19, %f242;
	mul.f64 	%fd20, %fd19, 0dC01921FB54442D18;
	cvt.rn.f32.f64 	%f31, %fd20;
	mul.f32 	%f243, %f31, 0f3F22F983;
	cvt.rni.s32.f32 	%r703, %f243;
	cvt.rn.f32.s32 	%f244, %r703;
	fma.rn.f32 	%f245, %f244, 0fBFC90FDA, %f31;
	fma.rn.f32 	%f246, %f244, 0fB3A22168, %f245;
	fma.rn.f32 	%f572, %f244, 0fA7C234C5, %f246;
	abs.f32 	%f33, %f31;
	setp.ltu.f32 	%p43, %f33, 0f47CE4780;
	mov.u32 	%r699, %r703;
	mov.f32 	%f571, %f572;
	@%p43 bra 	$L__BB4_56;
	setp.neu.f32 	%p44, %f33, 0f7F800000;
	@%p44 bra 	$L__BB4_51;
	mov.f32 	%f249, 0f00000000;
	mul.rn.f32 	%f571, %f31, %f249;
	mov.b32 	%r699, 0;
	bra.uni 	$L__BB4_56;
$L__BB4_51:
	mov.b32 	%r90, %f31;
	shl.b32 	%r391, %r90, 8;
	or.b32  	%r91, %r391, -2147483648;
	mov.b64 	%rd300, 0;
	mov.b32 	%r696, 0;
	mov.u64 	%rd298, __cudart_i2opi_f;
	mov.u64 	%rd299, %rd1;
$L__BB4_52:
	.pragma "nounroll";
	ld.global.nc.u32 	%r392, [%rd298];
	mad.wide.u32 	%rd186, %r392, %r91, %rd300;
	shr.u64 	%rd300, %rd186, 32;
	st.local.u32 	[%rd299], %rd186;
	add.s32 	%r696, %r696, 1;
	add.s64 	%rd299, %rd299, 4;
	add.s64 	%rd298, %rd298, 4;
	setp.ne.s32 	%p45, %r696, 6;
	@%p45 bra 	$L__BB4_52;
	shr.u32 	%r393, %r90, 23;
	st.local.u32 	[%rd1+24], %rd300;
	and.b32  	%r94, %r393, 31;
	and.b32  	%r394, %r393, 224;
	add.s32 	%r395, %r394, -128;
	shr.u32 	%r396, %r395, 5;
	mul.wide.u32 	%rd187, %r396, 4;
	sub.s64 	%rd52, %rd1, %rd187;
	ld.local.u32 	%r697, [%rd52+24];
	ld.local.u32 	%r698, [%rd52+20];
	setp.eq.s32 	%p46, %r94, 0;
	@%p46 bra 	$L__BB4_55;
	shf.l.wrap.b32 	%r697, %r698, %r697, %r94;
	ld.local.u32 	%r397, [%rd52+16];
	shf.l.wrap.b32 	%r698, %r397, %r698, %r94;
$L__BB4_55:
	shr.u32 	%r398, %r697, 30;
	shf.l.wrap.b32 	%r399, %r698, %r697, 2;
	shl.b32 	%r400, %r698, 2;
	shr.s32 	%r401, %r399, 31;
	sub.s32 	%r699, %r401, %r398;
	xor.b32  	%r402, %r399, %r90;
	xor.b32  	%r403, %r401, %r399;
	xor.b32  	%r404, %r401, %r400;
	cvt.u64.u32 	%rd188, %r403;
	shl.b64 	%rd189, %rd188, 32;
	cvt.u64.u32 	%rd190, %r404;
	or.b64  	%rd191, %rd189, %rd190;
	cvt.rn.f64.s64 	%fd21, %rd191;
	mul.f64 	%fd22, %fd21, 0d3BF921FB54442D19;
	cvt.rn.f32.f64 	%f247, %fd22;
	neg.f32 	%f248, %f247;
	setp.lt.s32 	%p47, %r402, 0;
	selp.f32 	%f571, %f248, %f247, %p47;
$L__BB4_56:
	setp.ltu.f32 	%p48, %f33, 0f47CE4780;
	add.s32 	%r406, %r699, 1;
	mul.rn.f32 	%f250, %f571, %f571;
	and.b32  	%r407, %r699, 1;
	setp.eq.b32 	%p49, %r407, 1;
	selp.f32 	%f251, %f571, 0f3F800000, %p49;
	fma.rn.f32 	%f252, %f250, %f251, 0f00000000;
	fma.rn.f32 	%f253, %f250, 0f37CBAC00, 0fBAB607ED;
	selp.f32 	%f254, 0fB94D4153, %f253, %p49;
	selp.f32 	%f255, 0f3C0885E4, 0f3D2AAABB, %p49;
	fma.rn.f32 	%f256, %f254, %f250, %f255;
	selp.f32 	%f257, 0fBE2AAAA8, 0fBEFFFFFF, %p49;
	fma.rn.f32 	%f258, %f256, %f250, %f257;
	fma.rn.f32 	%f259, %f258, %f252, %f251;
	and.b32  	%r408, %r406, 2;
	setp.eq.s32 	%p50, %r408, 0;
	mov.f32 	%f260, 0f00000000;
	sub.f32 	%f261, %f260, %f259;
	selp.f32 	%f37, %f259, %f261, %p50;
	@%p48 bra 	$L__BB4_64;
	setp.neu.f32 	%p51, %f33, 0f7F800000;
	@%p51 bra 	$L__BB4_59;
	mov.f32 	%f264, 0f00000000;
	mul.rn.f32 	%f572, %f31, %f264;
	mov.b32 	%r703, 0;
	bra.uni 	$L__BB4_64;
$L__BB4_59:
	mov.b32 	%r103, %f31;
	shl.b32 	%r410, %r103, 8;
	or.b32  	%r104, %r410, -2147483648;
	mov.b64 	%rd303, 0;
	mov.b32 	%r700, 0;
	mov.u64 	%rd301, __cudart_i2opi_f;
	mov.u64 	%rd302, %rd1;
$L__BB4_60:
	.pragma "nounroll";
	ld.global.nc.u32 	%r411, [%rd301];
	mad.wide.u32 	%rd194, %r411, %r104, %rd303;
	shr.u64 	%rd303, %rd194, 32;
	st.local.u32 	[%rd302], %rd194;
	add.s32 	%r700, %r700, 1;
	add.s64 	%rd302, %rd302, 4;
	add.s64 	%rd301, %rd301, 4;
	setp.ne.s32 	%p52, %r700, 6;
	@%p52 bra 	$L__BB4_60;
	shr.u32 	%r412, %r103, 23;
	st.local.u32 	[%rd1+24], %rd303;
	and.b32  	%r107, %r412, 31;
	and.b32  	%r413, %r412, 224;
	add.s32 	%r414, %r413, -128;
	shr.u32 	%r415, %r414, 5;
	mul.wide.u32 	%rd195, %r415, 4;
	sub.s64 	%rd59, %rd1, %rd195;
	ld.local.u32 	%r701, [%rd59+24];
	ld.local.u32 	%r702, [%rd59+20];
	setp.eq.s32 	%p53, %r107, 0;
	@%p53 bra 	$L__BB4_63;
	shf.l.wrap.b32 	%r701, %r702, %r701, %r107;
	ld.local.u32 	%r416, [%rd59+16];
	shf.l.wrap.b32 	%r702, %r416, %r702, %r107;
$L__BB4_63:
	shr.u32 	%r417, %r701, 30;
	shf.l.wrap.b32 	%r418, %r702, %r701, 2;
	shl.b32 	%r419, %r702, 2;
	shr.s32 	%r420, %r418, 31;
	sub.s32 	%r703, %r420, %r417;
	xor.b32  	%r421, %r418, %r103;
	xor.b32  	%r422, %r420, %r418;
	xor.b32  	%r423, %r420, %r419;
	cvt.u64.u32 	%rd196, %r422;
	shl.b64 	%rd197, %rd196, 32;
	cvt.u64.u32 	%rd198, %r423;
	or.b64  	%rd199, %rd197, %rd198;
	cvt.rn.f64.s64 	%fd23, %rd199;
	mul.f64 	%fd24, %fd23, 0d3BF921FB54442D19;
	cvt.rn.f32.f64 	%f262, %fd24;
	neg.f32 	%f263, %f262;
	setp.lt.s32 	%p54, %r421, 0;
	selp.f32 	%f572, %f263, %f262, %p54;
$L__BB4_64:
	mul.rn.f32 	%f265, %f572, %f572;
	and.b32  	%r425, %r703, 1;
	setp.eq.b32 	%p55, %r425, 1;
	selp.f32 	%f266, 0f3F800000, %f572, %p55;
	fma.rn.f32 	%f267, %f265, %f266, 0f00000000;
	fma.rn.f32 	%f268, %f265, 0f37CBAC00, 0fBAB607ED;
	selp.f32 	%f269, %f268, 0fB94D4153, %p55;
	selp.f32 	%f270, 0f3D2AAABB, 0f3C0885E4, %p55;
	fma.rn.f32 	%f271, %f269, %f265, %f270;
	selp.f32 	%f272, 0fBEFFFFFF, 0fBE2AAAA8, %p55;
	fma.rn.f32 	%f273, %f271, %f265, %f272;
	fma.rn.f32 	%f274, %f273, %f267, %f266;
	and.b32  	%r426, %r703, 2;
	setp.eq.s32 	%p56, %r426, 0;
	mov.f32 	%f275, 0f00000000;
	sub.f32 	%f276, %f275, %f274;
	selp.f32 	%f277, %f274, %f276, %p56;
	and.b32  	%r427, %r1, 63;
	and.b32  	%r428, %r31, 896;
	or.b32  	%r429, %r428, %r427;
	shl.b32 	%r430, %r429, 2;
	add.s32 	%r432, %r292, %r430;
	ld.shared.f32 	%f278, [%r432];
	mov.u32 	%r433, _ZZ25_occa_Stockhpotimized10_0E6SIBank;
	add.s32 	%r434, %r433, %r430;
	ld.shared.f32 	%f279, [%r434];
	ld.shared.f32 	%f280, [%r432+256];
	ld.shared.f32 	%f281, [%r434+256];
	add.f32 	%f282, %f278, %f280;
	add.f32 	%f283, %f279, %f281;
	sub.f32 	%f284, %f278, %f280;
	sub.f32 	%f285, %f279, %f281;
	mul.f32 	%f286, %f37, %f284;
	mul.f32 	%f287, %f285, %f277;
	sub.f32 	%f288, %f286, %f287;
	mul.f32 	%f289, %f284, %f277;
	fma.rn.f32 	%f290, %f37, %f285, %f289;
	st.shared.f32 	[%r59], %f282;
	st.shared.f32 	[%r60], %f283;
	st.shared.f32 	[%r59+2048], %f288;
	st.shared.f32 	[%r60+2048], %f290;
	bar.sync 	0;
	shl.b32 	%r435, %r1, 4;
	and.b32  	%r436, %r435, 496;
	cvt.rn.f32.u32 	%f291, %r436;
	mul.f32 	%f292, %f291, 0f3A800000;
	cvt.f64.f32 	%fd25, %f292;
	mul.f64 	%fd26, %fd25, 0dC01921FB54442D18;
	cvt.rn.f32.f64 	%f41, %fd26;
	mul.f32 	%f293, %f41, 0f3F22F983;
	cvt.rni.s32.f32 	%r711, %f293;
	cvt.rn.f32.s32 	%f294, %r711;
	fma.rn.f32 	%f295, %f294, 0fBFC90FDA, %f41;
	fma.rn.f32 	%f296, %f294, 0fB3A22168, %f295;
	fma.rn.f32 	%f574, %f294, 0fA7C234C5, %f296;
	abs.f32 	%f43, %f41;
	setp.ltu.f32 	%p57, %f43, 0f47CE4780;
	mov.u32 	%r707, %r711;
	mov.f32 	%f573, %f574;
	@%p57 bra 	$L__BB4_72;
	setp.neu.f32 	%p58, %f43, 0f7F800000;
	@%p58 bra 	$L__BB4_67;
	mov.f32 	%f299, 0f00000000;
	mul.rn.f32 	%f573, %f41, %f299;
	mov.b32 	%r707, 0;
	bra.uni 	$L__BB4_72;
$L__BB4_67:
	mov.b32 	%r117, %f41;
	shl.b32 	%r438, %r117, 8;
	or.b32  	%r118, %r438, -2147483648;
	mov.b64 	%rd306, 0;
	mov.b32 	%r704, 0;
	mov.u64 	%rd304, __cudart_i2opi_f;
	mov.u64 	%rd305, %rd1;
$L__BB4_68:
	.pragma "nounroll";
	ld.global.nc.u32 	%r439, [%rd304];
	mad.wide.u32 	%rd202, %r439, %r118, %rd306;
	shr.u64 	%rd306, %rd202, 32;
	st.local.u32 	[%rd305], %rd202;
	add.s32 	%r704, %r704, 1;
	add.s64 	%rd305, %rd305, 4;
	add.s64 	%rd304, %rd304, 4;
	setp.ne.s32 	%p59, %r704, 6;
	@%p59 bra 	$L__BB4_68;
	shr.u32 	%r440, %r117, 23;
	st.local.u32 	[%rd1+24], %rd306;
	and.b32  	%r121, %r440, 31;
	and.b32  	%r441, %r440, 224;
	add.s32 	%r442, %r441, -128;
	shr.u32 	%r443, %r442, 5;
	mul.wide.u32 	%rd203, %r443, 4;
	sub.s64 	%rd66, %rd1, %rd203;
	ld.local.u32 	%r705, [%rd66+24];
	ld.local.u32 	%r706, [%rd66+20];
	setp.eq.s32 	%p60, %r121, 0;
	@%p60 bra 	$L__BB4_71;
	shf.l.wrap.b32 	%r705, %r706, %r705, %r121;
	ld.local.u32 	%r444, [%rd66+16];
	shf.l.wrap.b32 	%r706, %r444, %r706, %r121;
$L__BB4_71:
	shr.u32 	%r445, %r705, 30;
	shf.l.wrap.b32 	%r446, %r706, %r705, 2;
	shl.b32 	%r447, %r706, 2;
	shr.s32 	%r448, %r446, 31;
	sub.s32 	%r707, %r448, %r445;
	xor.b32  	%r449, %r446, %r117;
	xor.b32  	%r450, %r448, %r446;
	xor.b32  	%r451, %r448, %r447;
	cvt.u64.u32 	%rd204, %r450;
	shl.b64 	%rd205, %rd204, 32;
	cvt.u64.u32 	%rd206, %r451;
	or.b64  	%rd207, %rd205, %rd206;
	cvt.rn.f64.s64 	%fd27, %rd207;
	mul.f64 	%fd28, %fd27, 0d3BF921FB54442D19;
	cvt.rn.f32.f64 	%f297, %fd28;
	neg.f32 	%f298, %f297;
	setp.lt.s32 	%p61, %r449, 0;
	selp.f32 	%f573, %f298, %f297, %p61;
$L__BB4_72:
	setp.ltu.f32 	%p62, %f43, 0f47CE4780;
	add.s32 	%r453, %r707, 1;
	mul.rn.f32 	%f300, %f573, %f573;
	and.b32  	%r454, %r707, 1;
	setp.eq.b32 	%p63, %r454, 1;
	selp.f32 	%f301, %f573, 0f3F800000, %p63;
	fma.rn.f32 	%f302, %f300, %f301, 0f00000000;
	fma.rn.f32 	%f303, %f300, 0f37CBAC00, 0fBAB607ED;
	selp.f32 	%f304, 0fB94D4153, %f303, %p63;
	selp.f32 	%f305, 0f3C0885E4, 0f3D2AAABB, %p63;
	fma.rn.f32 	%f306, %f304, %f300, %f305;
	selp.f32 	%f307, 0fBE2AAAA8, 0fBEFFFFFF, %p63;
	fma.rn.f32 	%f308, %f306, %f300, %f307;
	fma.rn.f32 	%f309, %f308, %f302, %f301;
	and.b32  	%r455, %r453, 2;
	setp.eq.s32 	%p64, %r455, 0;
	mov.f32 	%f310, 0f00000000;
	sub.f32 	%f311, %f310, %f309;
	selp.f32 	%f47, %f309, %f311, %p64;
	@%p62 bra 	$L__BB4_80;
	setp.neu.f32 	%p65, %f43, 0f7F800000;
	@%p65 bra 	$L__BB4_75;
	mov.f32 	%f314, 0f00000000;
	mul.rn.f32 	%f574, %f41, %f314;
	mov.b32 	%r711, 0;
	bra.uni 	$L__BB4_80;
$L__BB4_75:
	mov.b32 	%r130, %f41;
	shl.b32 	%r457, %r130, 8;
	or.b32  	%r131, %r457, -2147483648;
	mov.b64 	%rd309, 0;
	mov.b32 	%r708, 0;
	mov.u64 	%rd307, __cudart_i2opi_f;
	mov.u64 	%rd308, %rd1;
$L__BB4_76:
	.pragma "nounroll";
	ld.global.nc.u32 	%r458, [%rd307];
	mad.wide.u32 	%rd210, %r458, %r131, %rd309;
	shr.u64 	%rd309, %rd210, 32;
	st.local.u32 	[%rd308], %rd210;
	add.s32 	%r708, %r708, 1;
	add.s64 	%rd308, %rd308, 4;
	add.s64 	%rd307, %rd307, 4;
	setp.ne.s32 	%p66, %r708, 6;
	@%p66 bra 	$L__BB4_76;
	shr.u32 	%r459, %r130, 23;
	st.local.u32 	[%rd1+24], %rd309;
	and.b32  	%r134, %r459, 31;
	and.b32  	%r460, %r459, 224;
	add.s32 	%r461, %r460, -128;
	shr.u32 	%r462, %r461, 5;
	mul.wide.u32 	%rd211, %r462, 4;
	sub.s64 	%rd73, %rd1, %rd211;
	ld.local.u32 	%r709, [%rd73+24];
	ld.local.u32 	%r710, [%rd73+20];
	setp.eq.s32 	%p67, %r134, 0;
	@%p67 bra 	$L__BB4_79;
	shf.l.wrap.b32 	%r709, %r710, %r709, %r134;
	ld.local.u32 	%r463, [%rd73+16];
	shf.l.wrap.b32 	%r710, %r463, %r710, %r134;
$L__BB4_79:
	shr.u32 	%r464, %r709, 30;
	shf.l.wrap.b32 	%r465, %r710, %r709, 2;
	shl.b32 	%r466, %r710, 2;
	shr.s32 	%r467, %r465, 31;
	sub.s32 	%r711, %r467, %r464;
	xor.b32  	%r468, %r465, %r130;
	xor.b32  	%r469, %r467, %r465;
	xor.b32  	%r470, %r467, %r466;
	cvt.u64.u32 	%rd212, %r469;
	shl.b64 	%rd213, %rd212, 32;
	cvt.u64.u32 	%rd214, %r470;
	or.b64  	%rd215, %rd213, %rd214;
	cvt.rn.f64.s64 	%fd29, %rd215;
	mul.f64 	%fd30, %fd29, 0d3BF921FB54442D19;
	cvt.rn.f32.f64 	%f312, %fd30;
	neg.f32 	%f313, %f312;
	setp.lt.s32 	%p68, %r468, 0;
	selp.f32 	%f574, %f313, %f312, %p68;
$L__BB4_80:
	mul.rn.f32 	%f315, %f574, %f574;
	and.b32  	%r472, %r711, 1;
	setp.eq.b32 	%p69, %r472, 1;
	selp.f32 	%f316, 0f3F800000, %f574, %p69;
	fma.rn.f32 	%f317, %f315, %f316, 0f00000000;
	fma.rn.f32 	%f318, %f315, 0f37CBAC00, 0fBAB607ED;
	selp.f32 	%f319, %f318, 0fB94D4153, %p69;
	selp.f32 	%f320, 0f3D2AAABB, 0f3C0885E4, %p69;
	fma.rn.f32 	%f321, %f319, %f315, %f320;
	selp.f32 	%f322, 0fBEFFFFFF, 0fBE2AAAA8, %p69;
	fma.rn.f32 	%f323, %f321, %f315, %f322;
	fma.rn.f32 	%f324, %f323, %f317, %f316;
	and.b32  	%r473, %r711, 2;
	setp.eq.s32 	%p70, %r473, 0;
	mov.f32 	%f325, 0f00000000;
	sub.f32 	%f326, %f325, %f324;
	selp.f32 	%f327, %f324, %f326, %p70;
	and.b32  	%r474, %r1, 31;
	and.b32  	%r475, %r31, 960;
	or.b32  	%r476, %r475, %r474;
	shl.b32 	%r477, %r476, 2;
	add.s32 	%r479, %r340, %r477;
	ld.shared.f32 	%f328, [%r479];
	mov.u32 	%r480, _ZZ25_occa_Stockhpotimized10_0E6FIBank;
	add.s32 	%r481, %r480, %r477;
	ld.shared.f32 	%f329, [%r481];
	ld.shared.f32 	%f330, [%r479+128];
	ld.shared.f32 	%f331, [%r481+128];
	add.f32 	%f332, %f328, %f330;
	add.f32 	%f333, %f329, %f331;
	sub.f32 	%f334, %f328, %f330;
	sub.f32 	%f335, %f329, %f331;
	mul.f32 	%f336, %f47, %f334;
	mul.f32 	%f337, %f335, %f327;
	sub.f32 	%f338, %f336, %f337;
	mul.f32 	%f339, %f334, %f327;
	fma.rn.f32 	%f340, %f47, %f335, %f339;
	st.shared.f32 	[%r29], %f332;
	st.shared.f32 	[%r30], %f333;
	st.shared.f32 	[%r29+2048], %f338;
	st.shared.f32 	[%r30+2048], %f340;
	bar.sync 	0;
	shl.b32 	%r482, %r1, 5;
	and.b32  	%r483, %r482, 480;
	cvt.rn.f32.u32 	%f341, %r483;
	mul.f32 	%f342, %f341, 0f3A800000;
	cvt.f64.f32 	%fd31, %f342;
	mul.f64 	%fd32, %fd31, 0dC01921FB54442D18;
	cvt.rn.f32.f64 	%f51, %fd32;
	mul.f32 	%f343, %f51, 0f3F22F983;
	cvt.rni.s32.f32 	%r719, %f343;
	cvt.rn.f32.s32 	%f344, %r719;
	fma.rn.f32 	%f345, %f344, 0fBFC90FDA, %f51;
	fma.rn.f32 	%f346, %f344, 0fB3A22168, %f345;
	fma.rn.f32 	%f576, %f344, 0fA7C234C5, %f346;
	abs.f32 	%f53, %f51;
	setp.ltu.f32 	%p71, %f53, 0f47CE4780;
	mov.u32 	%r715, %r719;
	mov.f32 	%f575, %f576;
	@%p71 bra 	$L__BB4_88;
	setp.neu.f32 	%p72, %f53, 0f7F800000;
	@%p72 bra 	$L__BB4_83;
	mov.f32 	%f349, 0f00000000;
	mul.rn.f32 	%f575, %f51, %f349;
	mov.b32 	%r715, 0;
	bra.uni 	$L__BB4_88;
$L__BB4_83:
	mov.b32 	%r144, %f51;
	shl.b32 	%r485, %r144, 8;
	or.b32  	%r145, %r485, -2147483648;
	mov.b64 	%rd312, 0;
	mov.b32 	%r712, 0;
	mov.u64 	%rd310, __cudart_i2opi_f;
	mov.u64 	%rd311, %rd1;
$L__BB4_84:
	.pragma "nounroll";
	ld.global.nc.u32 	%r486, [%rd310];
	mad.wide.u32 	%rd218, %r486, %r145, %rd312;
	shr.u64 	%rd312, %rd218, 32;
	st.local.u32 	[%rd311], %rd218;
	add.s32 	%r712, %r712, 1;
	add.s64 	%rd311, %rd311, 4;
	add.s64 	%rd310, %rd310, 4;
	setp.ne.s32 	%p73, %r712, 6;
	@%p73 bra 	$L__BB4_84;
	shr.u32 	%r487, %r144, 23;
	st.local.u32 	[%rd1+24], %rd312;
	and.b32  	%r148, %r487, 31;
	and.b32  	%r488, %r487, 224;
	add.s32 	%r489, %r488, -128;
	shr.u32 	%r490, %r489, 5;
	mul.wide.u32 	%rd219, %r490, 4;
	sub.s64 	%rd80, %rd1, %rd219;
	ld.local.u32 	%r713, [%rd80+24];
	ld.local.u32 	%r714, [%rd80+20];
	setp.eq.s32 	%p74, %r148, 0;
	@%p74 bra 	$L__BB4_87;
	shf.l.wrap.b32 	%r713, %r714, %r713, %r148;
	ld.local.u32 	%r491, [%rd80+16];
	shf.l.wrap.b32 	%r714, %r491, %r714, %r148;
$L__BB4_87:
	shr.u32 	%r492, %r713, 30;
	shf.l.wrap.b32 	%r493, %r714, %r713, 2;
	shl.b32 	%r494, %r714, 2;
	shr.s32 	%r495, %r493, 31;
	sub.s32 	%r715, %r495, %r492;
	xor.b32  	%r496, %r493, %r144;
	xor.b32  	%r497, %r495, %r493;
	xor.b32  	%r498, %r495, %r494;
	cvt.u64.u32 	%rd220, %r497;
	shl.b64 	%rd221, %rd220, 32;
	cvt.u64.u32 	%rd222, %r498;
	or.b64  	%rd223, %rd221, %rd222;
	cvt.rn.f64.s64 	%fd33, %rd223;
	mul.f64 	%fd34, %fd33, 0d3BF921FB54442D19;
	cvt.rn.f32.f64 	%f347, %fd34;
	neg.f32 	%f348, %f347;
	setp.lt.s32 	%p75, %r496, 0;
	selp.f32 	%f575, %f348, %f347, %p75;
$L__BB4_88:
	setp.ltu.f32 	%p76, %f53, 0f47CE4780;
	add.s32 	%r500, %r715, 1;
	mul.rn.f32 	%f350, %f575, %f575;
	and.b32  	%r501, %r715, 1;
	setp.eq.b32 	%p77, %r501, 1;
	selp.f32 	%f351, %f575, 0f3F800000, %p77;
	fma.rn.f32 	%f352, %f350, %f351, 0f00000000;
	fma.rn.f32 	%f353, %f350, 0f37CBAC00, 0fBAB607ED;
	selp.f32 	%f354, 0fB94D4153, %f353, %p77;
	selp.f32 	%f355, 0f3C0885E4, 0f3D2AAABB, %p77;
	fma.rn.f32 	%f356, %f354, %f350, %f355;
	selp.f32 	%f357, 0fBE2AAAA8, 0fBEFFFFFF, %p77;
	fma.rn.f32 	%f358, %f356, %f350, %f357;
	fma.rn.f32 	%f359, %f358, %f352, %f351;
	and.b32  	%r502, %r500, 2;
	setp.eq.s32 	%p78, %r502, 0;
	mov.f32 	%f360, 0f00000000;
	sub.f32 	%f361, %f360, %f359;
	selp.f32 	%f57, %f359, %f361, %p78;
	@%p76 bra 	$L__BB4_96;
	setp.neu.f32 	%p79, %f53, 0f7F800000;
	@%p79 bra 	$L__BB4_91;
	mov.f32 	%f364, 0f00000000;
	mul.rn.f32 	%f576, %f51, %f364;
	mov.b32 	%r719, 0;
	bra.uni 	$L__BB4_96;
$L__BB4_91:
	mov.b32 	%r157, %f51;
	shl.b32 	%r504, %r157, 8;
	or.b32  	%r158, %r504, -2147483648;
	mov.b64 	%rd315, 0;
	mov.b32 	%r716, 0;
	mov.u64 	%rd313, __cudart_i2opi_f;
	mov.u64 	%rd314, %rd1;
$L__BB4_92:
	.pragma "nounroll";
	ld.global.nc.u32 	%r505, [%rd313];
	mad.wide.u32 	%rd226, %r505, %r158, %rd315;
	shr.u64 	%rd315, %rd226, 32;
	st.local.u32 	[%rd314], %rd226;
	add.s32 	%r716, %r716, 1;
	add.s64 	%rd314, %rd314, 4;
	add.s64 	%rd313, %rd313, 4;
	setp.ne.s32 	%p80, %r716, 6;
	@%p80 bra 	$L__BB4_92;
	shr.u32 	%r506, %r157, 23;
	st.local.u32 	[%rd1+24], %rd315;
	and.b32  	%r161, %r506, 31;
	and.b32  	%r507, %r506, 224;
	add.s32 	%r508, %r507, -128;
	shr.u32 	%r509, %r508, 5;
	mul.wide.u32 	%rd227, %r509, 4;
	sub.s64 	%rd87, %rd1, %rd227;
	ld.local.u32 	%r717, [%rd87+24];
	ld.local.u32 	%r718, [%rd87+20];
	setp.eq.s32 	%p81, %r161, 0;
	@%p81 bra 	$L__BB4_95;
	shf.l.wrap.b32 	%r717, %r718, %r717, %r161;
	ld.local.u32 	%r510, [%rd87+16];
	shf.l.wrap.b32 	%r718, %r510, %r718, %r161;
$L__BB4_95:
	shr.u32 	%r511, %r717, 30;
	shf.l.wrap.b32 	%r512, %r718, %r717, 2;
	shl.b32 	%r513, %r718, 2;
	shr.s32 	%r514, %r512, 31;
	sub.s32 	%r719, %r514, %r511;
	xor.b32  	%r515, %r512, %r157;
	xor.b32  	%r516, %r514, %r512;
	xor.b32  	%r517, %r514, %r513;
	cvt.u64.u32 	%rd228, %r516;
	shl.b64 	%rd229, %rd228, 32;
	cvt.u64.u32 	%rd230, %r517;
	or.b64  	%rd231, %rd229, %rd230;
	cvt.rn.f64.s64 	%fd35, %rd231;
	mul.f64 	%fd36, %fd35, 0d3BF921FB54442D19;
	cvt.rn.f32.f64 	%f362, %fd36;
	neg.f32 	%f363, %f362;
	setp.lt.s32 	%p82, %r515, 0;
	selp.f32 	%f576, %f363, %f362, %p82;
$L__BB4_96:
	mul.rn.f32 	%f365, %f576, %f576;
	and.b32  	%r519, %r719, 1;
	setp.eq.b32 	%p83, %r519, 1;
	selp.f32 	%f366, 0f3F800000, %f576, %p83;
	fma.rn.f32 	%f367, %f365, %f366, 0f00000000;
	fma.rn.f32 	%f368, %f365, 0f37CBAC00, 0fBAB607ED;
	selp.f32 	%f369, %f368, 0fB94D4153, %p83;
	selp.f32 	%f370, 0f3D2AAABB, 0f3C0885E4, %p83;
	fma.rn.f32 	%f371, %f369, %f365, %f370;
	selp.f32 	%f372, 0fBEFFFFFF, 0fBE2AAAA8, %p83;
	fma.rn.f32 	%f373, %f371, %f365, %f372;
	fma.rn.f32 	%f374, %f373, %f367, %f366;
	and.b32  	%r520, %r719, 2;
	setp.eq.s32 	%p84, %r520, 0;
	mov.f32 	%f375, 0f00000000;
	sub.f32 	%f376, %f375, %f374;
	selp.f32 	%f377, %f374, %f376, %p84;
	and.b32  	%r521, %r1, 15;
	and.b32  	%r522, %r31, 992;
	or.b32  	%r523, %r522, %r521;
	shl.b32 	%r524, %r523, 2;
	add.s32 	%r526, %r292, %r524;
	ld.shared.f32 	%f378, [%r526];
	add.s32 	%r528, %r433, %r524;
	ld.shared.f32 	%f379, [%r528];
	ld.shared.f32 	%f380, [%r526+64];
	ld.shared.f32 	%f381, [%r528+64];
	add.f32 	%f382, %f378, %f380;
	add.f32 	%f383, %f379, %f381;
	sub.f32 	%f384, %f378, %f380;
	sub.f32 	%f385, %f379, %f381;
	mul.f32 	%f386, %f57, %f384;
	mul.f32 	%f387, %f385, %f377;
	sub.f32 	%f388, %f386, %f387;
	mul.f32 	%f389, %f384, %f377;
	fma.rn.f32 	%f390, %f57, %f385, %f389;
	st.shared.f32 	[%r59], %f382;
	st.shared.f32 	[%r60], %f383;
	st.shared.f32 	[%r59+2048], %f388;
	st.shared.f32 	[%r60+2048], %f390;
	bar.sync 	0;
	shl.b32 	%r529, %r1, 6;
	and.b32  	%r530, %r529, 448;
	cvt.rn.f32.u32 	%f391, %r530;
	mul.f32 	%f392, %f391, 0f3A800000;
	cvt.f64.f32 	%fd37, %f392;
	mul.f64 	%fd38, %fd37, 0dC01921FB54442D18;
	cvt.rn.f32.f64 	%f61, %fd38;
	mul.f32 	%f393, %f61, 0f3F22F983;
	cvt.rni.s32.f32 	%r727, %f393;
	cvt.rn.f32.s32 	%f394, %r727;
	fma.rn.f32 	%f395, %f394, 0fBFC90FDA, %f61;
	fma.rn.f32 	%f396, %f394, 0fB3A22168, %f395;
	fma.rn.f32 	%f578, %f394, 0fA7C234C5, %f396;
	abs.f32 	%f63, %f61;
	setp.ltu.f32 	%p85, %f63, 0f47CE4780;
	mov.u32 	%r723, %r727;
	mov.f32 	%f577, %f578;
	@%p85 bra 	$L__BB4_104;
	setp.neu.f32 	%p86, %f63, 0f7F800000;
	@%p86 bra 	$L__BB4_99;
	mov.f32 	%f399, 0f00000000;
	mul.rn.f32 	%f577, %f61, %f399;
	mov.b32 	%r723, 0;
	bra.uni 	$L__BB4_104;
$L__BB4_99:
	mov.b32 	%r171, %f61;
	shl.b32 	%r532, %r171, 8;
	or.b32  	%r172, %r532, -2147483648;
	mov.b64 	%rd318, 0;
	mov.b32 	%r720, 0;
	mov.u64 	%rd316, __cudart_i2opi_f;
	mov.u64 	%rd317, %rd1;
$L__BB4_100:
	.pragma "nounroll";
	ld.global.nc.u32 	%r533, [%rd316];
	mad.wide.u32 	%rd234, %r533, %r172, %rd318;
	shr.u64 	%rd318, %rd234, 32;
	st.local.u32 	[%rd317], %rd234;
	add.s32 	%r720, %r720, 1;
	add.s64 	%rd317, %rd317, 4;
	add.s64 	%rd316, %rd316, 4;
	setp.ne.s32 	%p87, %r720, 6;
	@%p87 bra 	$L__BB4_100;
	shr.u32 	%r534, %r171, 23;
	st.local.u32 	[%rd1+24], %rd318;
	and.b32  	%r175, %r534, 31;
	and.b32  	%r535, %r534, 224;
	add.s32 	%r536, %r535, -128;
	shr.u32 	%r537, %r536, 5;
	mul.wide.u32 	%rd235, %r537, 4;
	sub.s64 	%rd94, %rd1, %rd235;
	ld.local.u32 	%r721, [%rd94+24];
	ld.local.u32 	%r722, [%rd94+20];
	setp.eq.s32 	%p88, %r175, 0;
	@%p88 bra 	$L__BB4_103;
	shf.l.wrap.b32 	%r721, %r722, %r721, %r175;
	ld.local.u32 	%r538, [%rd94+16];
	shf.l.wrap.b32 	%r722, %r538, %r722, %r175;
$L__BB4_103:
	shr.u32 	%r539, %r721, 30;
	shf.l.wrap.b32 	%r540, %r722, %r721, 2;
	shl.b32 	%r541, %r722, 2;
	shr.s32 	%r542, %r540, 31;
	sub.s32 	%r723, %r542, %r539;
	xor.b32  	%r543, %r540, %r171;
	xor.b32  	%r544, %r542, %r540;
	xor.b32  	%r545, %r542, %r541;
	cvt.u64.u32 	%rd236, %r544;
	shl.b64 	%rd237, %rd236, 32;
	cvt.u64.u32 	%rd238, %r545;
	or.b64  	%rd239, %rd237, %rd238;
	cvt.rn.f64.s64 	%fd39, %rd239;
	mul.f64 	%fd40, %fd39, 0d3BF921FB54442D19;
	cvt.rn.f32.f64 	%f397, %fd40;
	neg.f32 	%f398, %f397;
	setp.lt.s32 	%p89, %r543, 0;
	selp.f32 	%f577, %f398, %f397, %p89;
$L__BB4_104:
	setp.ltu.f32 	%p90, %f63, 0f47CE4780;
	add.s32 	%r547, %r723, 1;
	mul.rn.f32 	%f400, %f577, %f577;
	and.b32  	%r548, %r723, 1;
	setp.eq.b32 	%p91, %r548, 1;
	selp.f32 	%f401, %f577, 0f3F800000, %p91;
	fma.rn.f32 	%f402, %f400, %f401, 0f00000000;
	fma.rn.f32 	%f403, %f400, 0f37CBAC00, 0fBAB607ED;
	selp.f32 	%f404, 0fB94D4153, %f403, %p91;
	selp.f32 	%f405, 0f3C0885E4, 0f3D2AAABB, %p91;
	fma.rn.f32 	%f406, %f404, %f400, %f405;
	selp.f32 	%f407, 0fBE2AAAA8, 0fBEFFFFFF, %p91;
	fma.rn.f32 	%f408, %f406, %f400, %f407;
	fma.rn.f32 	%f409, %f408, %f402, %f401;
	and.b32  	%r549, %r547, 2;
	setp.eq.s32 	%p92, %r549, 0;
	mov.f32 	%f410, 0f00000000;
	sub.f32 	%f411, %f410, %f409;
	selp.f32 	%f67, %f409, %f411, %p92;
	@%p90 bra 	$L__BB4_112;
	setp.neu.f32 	%p93, %f63, 0f7F800000;
	@%p93 bra 	$L__BB4_107;
	mov.f32 	%f414, 0f00000000;
	mul.rn.f32 	%f578, %f61, %f414;
	mov.b32 	%r727, 0;
	bra.uni 	$L__BB4_112;
$L__BB4_107:
	mov.b32 	%r184, %f61;
	shl.b32 	%r551, %r184, 8;
	or.b32  	%r185, %r551, -2147483648;
	mov.b64 	%rd321, 0;
	mov.b32 	%r724, 0;
	mov.u64 	%rd319, __cudart_i2opi_f;
	mov.u64 	%rd320, %rd1;
$L__BB4_108:
	.pragma "nounroll";
	ld.global.nc.u32 	%r552, [%rd319];
	mad.wide.u32 	%rd242, %r552, %r185, %rd321;
	shr.u64 	%rd321, %rd242, 32;
	st.local.u32 	[%rd320], %rd242;
	add.s32 	%r724, %r724, 1;
	add.s64 	%rd320, %rd320, 4;
	add.s64 	%rd319, %rd319, 4;
	setp.ne.s32 	%p94, %r724, 6;
	@%p94 bra 	$L__BB4_108;
	shr.u32 	%r553, %r184, 23;
	st.local.u32 	[%rd1+24], %rd321;
	and.b32  	%r188, %r553, 31;
	and.b32  	%r554, %r553, 224;
	add.s32 	%r555, %r554, -128;
	shr.u32 	%r556, %r555, 5;
	mul.wide.u32 	%rd243, %r556, 4;
	sub.s64 	%rd101, %rd1, %rd243;
	ld.local.u32 	%r725, [%rd101+24];
	ld.local.u32 	%r726, [%rd101+20];
	setp.eq.s32 	%p95, %r188, 0;
	@%p95 bra 	$L__BB4_111;
	shf.l.wrap.b32 	%r725, %r726, %r725, %r188;
	ld.local.u32 	%r557, [%rd101+16];
	shf.l.wrap.b32 	%r726, %r557, %r726, %r188;
$L__BB4_111:
	shr.u32 	%r558, %r725, 30;
	shf.l.wrap.b32 	%r559, %r726, %r725, 2;
	shl.b32 	%r560, %r726, 2;
	shr.s32 	%r561, %r559, 31;
	sub.s32 	%r727, %r561, %r558;
	xor.b32  	%r562, %r559, %r184;
	xor.b32  	%r563, %r561, %r559;
	xor.b32  	%r564, %r561, %r560;
	cvt.u64.u32 	%rd244, %r563;
	shl.b64 	%rd245, %rd244, 32;
	cvt.u64.u32 	%rd246, %r564;
	or.b64  	%rd247, %rd245, %rd246;
	cvt.rn.f64.s64 	%fd41, %rd247;
	mul.f64 	%fd42, %fd41, 0d3BF921FB54442D19;
	cvt.rn.f32.f64 	%f412, %fd42;
	neg.f32 	%f413, %f412;
	setp.lt.s32 	%p96, %r562, 0;
	selp.f32 	%f578, %f413, %f412, %p96;
$L__BB4_112:
	mul.rn.f32 	%f415, %f578, %f578;
	and.b32  	%r566, %r727, 1;
	setp.eq.b32 	%p97, %r566, 1;
	selp.f32 	%f416, 0f3F800000, %f578, %p97;
	fma.rn.f32 	%f417, %f415, %f416, 0f00000000;
	fma.rn.f32 	%f418, %f415, 0f37CBAC00, 0fBAB607ED;
	selp.f32 	%f419, %f418, 0fB94D4153, %p97;
	selp.f32 	%f420, 0f3D2AAABB, 0f3C0885E4, %p97;
	fma.rn.f32 	%f421, %f419, %f415, %f420;
	selp.f32 	%f422, 0fBEFFFFFF, 0fBE2AAAA8, %p97;
	fma.rn.f32 	%f423, %f421, %f415, %f422;
	fma.rn.f32 	%f424, %f423, %f417, %f416;
	and.b32  	%r567, %r727, 2;
	setp.eq.s32 	%p98, %r567, 0;
	mov.f32 	%f425, 0f00000000;
	sub.f32 	%f426, %f425, %f424;
	selp.f32 	%f427, %f424, %f426, %p98;
	and.b32  	%r568, %r1, 7;
	and.b32  	%r569, %r31, 1008;
	or.b32  	%r570, %r569, %r568;
	shl.b32 	%r571, %r570, 2;
	add.s32 	%r573, %r340, %r571;
	ld.shared.f32 	%f428, [%r573];
	mov.u32 	%r574, _ZZ25_occa_Stockhpotimized10_0E6FIBank;
	add.s32 	%r575, %r574, %r571;
	ld.shared.f32 	%f429, [%r575];
	ld.shared.f32 	%f430, [%r573+32];
	ld.shared.f32 	%f431, [%r575+32];
	add.f32 	%f432, %f428, %f430;
	add.f32 	%f433, %f429, %f431;
	sub.f32 	%f434, %f428, %f430;
	sub.f32 	%f435, %f429, %f431;
	mul.f32 	%f436, %f67, %f434;
	mul.f32 	%f437, %f435, %f427;
	sub.f32 	%f438, %f436, %f437;
	mul.f32 	%f439, %f434, %f427;
	fma.rn.f32 	%f440, %f67, %f435, %f439;
	st.shared.f32 	[%r29], %f432;
	st.shared.f32 	[%r30], %f433;
	st.shared.f32 	[%r29+2048], %f438;
	st.shared.f32 	[%r30+2048], %f440;
	bar.sync 	0;
	shl.b32 	%r576, %r1, 7;
	and.b32  	%r577, %r576, 384;
	cvt.rn.f32.u32 	%f441, %r577;
	mul.f32 	%f442, %f441, 0f3A800000;
	cvt.f64.f32 	%fd43, %f442;
	mul.f64 	%fd44, %fd43, 0dC01921FB54442D18;
	cvt.rn.f32.f64 	%f71, %fd44;
	mul.f32 	%f443, %f71, 0f3F22F983;
	cvt.rni.s32.f32 	%r735, %f443;
	cvt.rn.f32.s32 	%f444, %r735;
	fma.rn.f32 	%f445, %f444, 0fBFC90FDA, %f71;
	fma.rn.f32 	%f446, %f444, 0fB3A22168, %f445;
	fma.rn.f32 	%f580, %f444, 0fA7C234C5, %f446;
	abs.f32 	%f73, %f71;
	setp.ltu.f32 	%p99, %f73, 0f47CE4780;
	mov.u32 	%r731, %r735;
	mov.f32 	%f579, %f580;
	@%p99 bra 	$L__BB4_120;
	setp.neu.f32 	%p100, %f73, 0f7F800000;
	@%p100 bra 	$L__BB4_115;
	mov.f32 	%f449, 0f00000000;
	mul.rn.f32 	%f579, %f71, %f449;
	mov.b32 	%r731, 0;
	bra.uni 	$L__BB4_120;
$L__BB4_115:
	mov.b32 	%r198, %f71;
	shl.b32 	%r579, %r198, 8;
	or.b32  	%r199, %r579, -2147483648;
	mov.b64 	%rd324, 0;
	mov.b32 	%r728, 0;
	mov.u64 	%rd322, __cudart_i2opi_f;
	mov.u64 	%rd323, %rd1;
$L__BB4_116:
	.pragma "nounroll";
	ld.global.nc.u32 	%r580, [%rd322];
	mad.wide.u32 	%rd250, %r580, %r199, %rd324;
	shr.u64 	%rd324, %rd250, 32;
	st.local.u32 	[%rd323], %rd250;
	add.s32 	%r728, %r728, 1;
	add.s64 	%rd323, %rd323, 4;
	add.s64 	%rd322, %rd322, 4;
	setp.ne.s32 	%p101, %r728, 6;
	@%p101 bra 	$L__BB4_116;
	shr.u32 	%r581, %r198, 23;
	st.local.u32 	[%rd1+24], %rd324;
	and.b32  	%r202, %r581, 31;
	and.b32  	%r582, %r581, 224;
	add.s32 	%r583, %r582, -128;
	shr.u32 	%r584, %r583, 5;
	mul.wide.u32 	%rd251, %r584, 4;
	sub.s64 	%rd108, %rd1, %rd251;
	ld.local.u32 	%r729, [%rd108+24];
	ld.local.u32 	%r730, [%rd108+20];
	setp.eq.s32 	%p102, %r202, 0;
	@%p102 bra 	$L__BB4_119;
	shf.l.wrap.b32 	%r729, %r730, %r729, %r202;
	ld.local.u32 	%r585, [%rd108+16];
	shf.l.wrap.b32 	%r730, %r585, %r730, %r202;
$L__BB4_119:
	shr.u32 	%r586, %r729, 30;
	shf.l.wrap.b32 	%r587, %r730, %r729, 2;
	shl.b32 	%r588, %r730, 2;
	shr.s32 	%r589, %r587, 31;
	sub.s32 	%r731, %r589, %r586;
	xor.b32  	%r590, %r587, %r198;
	xor.b32  	%r591, %r589, %r587;
	xor.b32  	%r592, %r589, %r588;
	cvt.u64.u32 	%rd252, %r591;
	shl.b64 	%rd253, %rd252, 32;
	cvt.u64.u32 	%rd254, %r592;
	or.b64  	%rd255, %rd253, %rd254;
	cvt.rn.f64.s64 	%fd45, %rd255;
	mul.f64 	%fd46, %fd45, 0d3BF921FB54442D19;
	cvt.rn.f32.f64 	%f447, %fd46;
	neg.f32 	%f448, %f447;
	setp.lt.s32 	%p103, %r590, 0;
	selp.f32 	%f579, %f448, %f447, %p103;
$L__BB4_120:
	setp.ltu.f32 	%p104, %f73, 0f47CE4780;
	add.s32 	%r594, %r731, 1;
	mul.rn.f32 	%f450, %f579, %f579;
	and.b32  	%r595, %r731, 1;
	setp.eq.b32 	%p105, %r595, 1;
	selp.f32 	%f451, %f579, 0f3F800000, %p105;
	fma.rn.f32 	%f452, %f450, %f451, 0f00000000;
	fma.rn.f32 	%f453, %f450, 0f37CBAC00, 0fBAB607ED;
	selp.f32 	%f454, 0fB94D4153, %f453, %p105;
	selp.f32 	%f455, 0f3C0885E4, 0f3D2AAABB, %p105;
	fma.rn.f32 	%f456, %f454, %f450, %f455;
	selp.f32 	%f457, 0fBE2AAAA8, 0fBEFFFFFF, %p105;
	fma.rn.f32 	%f458, %f456, %f450, %f457;
	fma.rn.f32 	%f459, %f458, %f452, %f451;
	and.b32  	%r596, %r594, 2;
	setp.eq.s32 	%p106, %r596, 0;
	mov.f32 	%f460, 0f00000000;
	sub.f32 	%f461, %f460, %f459;
	selp.f32 	%f77, %f459, %f461, %p106;
	@%p104 bra 	$L__BB4_128;
	setp.neu.f32 	%p107, %f73, 0f7F800000;
	@%p107 bra 	$L__BB4_123;
	mov.f32 	%f464, 0f00000000;
	mul.rn.f32 	%f580, %f71, %f464;
	mov.b32 	%r735, 0;
	bra.uni 	$L__BB4_128;
$L__BB4_123:
	mov.b32 	%r211, %f71;
	shl.b32 	%r598, %r211, 8;
	or.b32  	%r212, %r598, -2147483648;
	mov.b64 	%rd327, 0;
	mov.b32 	%r732, 0;
	mov.u64 	%rd325, __cudart_i2opi_f;
	mov.u64 	%rd326, %rd1;
$L__BB4_124:
	.pragma "nounroll";
	ld.global.nc.u32 	%r599, [%rd325];
	mad.wide.u32 	%rd258, %r599, %r212, %rd327;
	shr.u64 	%rd327, %rd258, 32;
	st.local.u32 	[%rd326], %rd258;
	add.s32 	%r732, %r732, 1;
	add.s64 	%rd326, %rd326, 4;
	add.s64 	%rd325, %rd325, 4;
	setp.ne.s32 	%p108, %r732, 6;
	@%p108 bra 	$L__BB4_124;
	shr.u32 	%r600, %r211, 23;
	st.local.u32 	[%rd1+24], %rd327;
	and.b32  	%r215, %r600, 31;
	and.b32  	%r601, %r600, 224;
	add.s32 	%r602, %r601, -128;
	shr.u32 	%r603, %r602, 5;
	mul.wide.u32 	%rd259, %r603, 4;
	sub.s64 	%rd115, %rd1, %rd259;
	ld.local.u32 	%r733, [%rd115+24];
	ld.local.u32 	%r734, [%rd115+20];
	setp.eq.s32 	%p109, %r215, 0;
	@%p109 bra 	$L__BB4_127;
	shf.l.wrap.b32 	%r733, %r734, %r733, %r215;
	ld.local.u32 	%r604, [%rd115+16];
	shf.l.wrap.b32 	%r734, %r604, %r734, %r215;
$L__BB4_127:
	shr.u32 	%r605, %r733, 30;
	shf.l.wrap.b32 	%r606, %r734, %r733, 2;
	shl.b32 	%r607, %r734, 2;
	shr.s32 	%r608, %r606, 31;
	sub.s32 	%r735, %r608, %r605;
	xor.b32  	%r609, %r606, %r211;
	xor.b32  	%r610, %r608, %r606;
	xor.b32  	%r611, %r608, %r607;
	cvt.u64.u32 	%rd260, %r610;
	shl.b64 	%rd261, %rd260, 32;
	cvt.u64.u32 	%rd262, %r611;
	or.b64  	%rd263, %rd261, %rd262;
	cvt.rn.f64.s64 	%fd47, %rd263;
	mul.f64 	%fd48, %fd47, 0d3BF921FB54442D19;
	cvt.rn.f32.f64 	%f462, %fd48;
	neg.f32 	%f463, %f462;
	setp.lt.s32 	%p110, %r609, 0;
	selp.f32 	%f580, %f463, %f462, %p110;
$L__BB4_128:
	mul.rn.f32 	%f465, %f580, %f580;
	and.b32  	%r613, %r735, 1;
	setp.eq.b32 	%p111, %r613, 1;
	selp.f32 	%f466, 0f3F800000, %f580, %p111;
	fma.rn.f32 	%f467, %f465, %f466, 0f00000000;
	fma.rn.f32 	%f468, %f465, 0f37CBAC00, 0fBAB607ED;
	selp.f32 	%f469, %f468, 0fB94D4153, %p111;
	selp.f32 	%f470, 0f3D2AAABB, 0f3C0885E4, %p111;
	fma.rn.f32 	%f471, %f469, %f465, %f470;
	selp.f32 	%f472, 0fBEFFFFFF, 0fBE2AAAA8, %p111;
	fma.rn.f32 	%f473, %f471, %f465, %f472;
	fma.rn.f32 	%f474, %f473, %f467, %f466;
	and.b32  	%r614, %r735, 2;
	setp.eq.s32 	%p112, %r614, 0;
	mov.f32 	%f475, 0f00000000;
	sub.f32 	%f476, %f475, %f474;
	selp.f32 	%f477, %f474, %f476, %p112;
	and.b32  	%r615, %r1, 3;
	and.b32  	%r616, %r31, 1016;
	or.b32  	%r617, %r616, %r615;
	shl.b32 	%r618, %r617, 2;
	add.s32 	%r620, %r292, %r618;
	ld.shared.f32 	%f478, [%r620];
	mov.u32 	%r621, _ZZ25_occa_Stockhpotimized10_0E6SIBank;
	add.s32 	%r622, %r621, %r618;
	ld.shared.f32 	%f479, [%r622];
	ld.shared.f32 	%f480, [%r620+16];
	ld.shared.f32 	%f481, [%r622+16];
	add.f32 	%f482, %f478, %f480;
	add.f32 	%f483, %f479, %f481;
	sub.f32 	%f484, %f478, %f480;
	sub.f32 	%f485, %f479, %f481;
	mul.f32 	%f486, %f77, %f484;
	mul.f32 	%f487, %f485, %f477;
	sub.f32 	%f488, %f486, %f487;
	mul.f32 	%f489, %f484, %f477;
	fma.rn.f32 	%f490, %f77, %f485, %f489;
	st.shared.f32 	[%r59], %f482;
	st.shared.f32 	[%r60], %f483;
	st.shared.f32 	[%r59+2048], %f488;
	st.shared.f32 	[%r60+2048], %f490;
	bar.sync 	0;
	shl.b32 	%r623, %r1, 8;
	and.b32  	%r624, %r623, 256;
	cvt.rn.f32.u32 	%f491, %r624;
	mul.f32 	%f492, %f491, 0f3A800000;
	cvt.f64.f32 	%fd49, %f492;
	mul.f64 	%fd50, %fd49, 0dC01921FB54442D18;
	cvt.rn.f32.f64 	%f81, %fd50;
	mul.f32 	%f493, %f81, 0f3F22F983;
	cvt.rni.s32.f32 	%r743, %f493;
	cvt.rn.f32.s32 	%f494, %r743;
	fma.rn.f32 	%f495, %f494, 0fBFC90FDA, %f81;
	fma.rn.f32 	%f496, %f494, 0fB3A22168, %f495;
	fma.rn.f32 	%f582, %f494, 0fA7C234C5, %f496;
	abs.f32 	%f83, %f81;
	setp.ltu.f32 	%p113, %f83, 0f47CE4780;
	mov.u32 	%r739, %r743;
	mov.f32 	%f581, %f582;
	@%p113 bra 	$L__BB4_136;
	setp.neu.f32 	%p114, %f83, 0f7F800000;
	@%p114 bra 	$L__BB4_131;
	mov.f32 	%f499, 0f00000000;
	mul.rn.f32 	%f581, %f81, %f499;
	mov.b32 	%r739, 0;
	bra.uni 	$L__BB4_136;
$L__BB4_131:
	mov.b32 	%r225, %f81;
	shl.b32 	%r626, %r225, 8;
	or.b32  	%r226, %r626, -2147483648;
	mov.b64 	%rd330, 0;
	mov.b32 	%r736, 0;
	mov.u64 	%rd328, __cudart_i2opi_f;
	mov.u64 	%rd329, %rd1;
$L__BB4_132:
	.pragma "nounroll";
	ld.global.nc.u32 	%r627, [%rd328];
	mad.wide.u32 	%rd266, %r627, %r226, %rd330;
	shr.u64 	%rd330, %rd266, 32;
	st.local.u32 	[%rd329], %rd266;
	add.s32 	%r736, %r736, 1;
	add.s64 	%rd329, %rd329, 4;
	add.s64 	%rd328, %rd328, 4;
	setp.ne.s32 	%p115, %r736, 6;
	@%p115 bra 	$L__BB4_132;
	shr.u32 	%r628, %r225, 23;
	st.local.u32 	[%rd1+24], %rd330;
	and.b32  	%r229, %r628, 31;
	and.b32  	%r629, %r628, 224;
	add.s32 	%r630, %r629, -128;
	shr.u32 	%r631, %r630, 5;
	mul.wide.u32 	%rd267, %r631, 4;
	sub.s64 	%rd122, %rd1, %rd267;
	ld.local.u32 	%r737, [%rd122+24];
	ld.local.u32 	%r738, [%rd122+20];
	setp.eq.s32 	%p116, %r229, 0;
	@%p116 bra 	$L__BB4_135;
	shf.l.wrap.b32 	%r737, %r738, %r737, %r229;
	ld.local.u32 	%r632, [%rd122+16];
	shf.l.wrap.b32 	%r738, %r632, %r738, %r229;
$L__BB4_135:
	shr.u32 	%r633, %r737, 30;
	shf.l.wrap.b32 	%r634, %r738, %r737, 2;
	shl.b32 	%r635, %r738, 2;
	shr.s32 	%r636, %r634, 31;
	sub.s32 	%r739, %r636, %r633;
	xor.b32  	%r637, %r634, %r225;
	xor.b32  	%r638, %r636, %r634;
	xor.b32  	%r639, %r636, %r635;
	cvt.u64.u32 	%rd268, %r638;
	shl.b64 	%rd269, %rd268, 32;
	cvt.u64.u32 	%rd270, %r639;
	or.b64  	%rd271, %rd269, %rd270;
	cvt.rn.f64.s64 	%fd51, %rd271;
	mul.f64 	%fd52, %fd51, 0d3BF921FB54442D19;
	cvt.rn.f32.f64 	%f497, %fd52;
	neg.f32 	%f498, %f497;
	setp.lt.s32 	%p117, %r637, 0;
	selp.f32 	%f581, %f498, %f497, %p117;
$L__BB4_136:
	setp.ltu.f32 	%p118, %f83, 0f47CE4780;
	add.s32 	%r641, %r739, 1;
	mul.rn.f32 	%f500, %f581, %f581;
	and.b32  	%r642, %r739, 1;
	setp.eq.b32 	%p119, %r642, 1;
	selp.f32 	%f501, %f581, 0f3F800000, %p119;
	fma.rn.f32 	%f502, %f500, %f501, 0f00000000;
	fma.rn.f32 	%f503, %f500, 0f37CBAC00, 0fBAB607ED;
	selp.f32 	%f504, 0fB94D4153, %f503, %p119;
	selp.f32 	%f505, 0f3C0885E4, 0f3D2AAABB, %p119;
	fma.rn.f32 	%f506, %f504, %f500, %f505;
	selp.f32 	%f507, 0fBE2AAAA8, 0fBEFFFFFF, %p119;
	fma.rn.f32 	%f508, %f506, %f500, %f507;
	fma.rn.f32 	%f509, %f508, %f502, %f501;
	and.b32  	%r643, %r641, 2;
	setp.eq.s32 	%p120, %r643, 0;
	mov.f32 	%f510, 0f00000000;
	sub.f32 	%f511, %f510, %f509;
	selp.f32 	%f87, %f509, %f511, %p120;
	@%p118 bra 	$L__BB4_144;
	setp.neu.f32 	%p121, %f83, 0f7F800000;
	@%p121 bra 	$L__BB4_139;
	mov.f32 	%f514, 0f00000000;
	mul.rn.f32 	%f582, %f81, %f514;
	mov.b32 	%r743, 0;
	bra.uni 	$L__BB4_144;
$L__BB4_139:
	mov.b32 	%r238, %f81;
	shl.b32 	%r645, %r238, 8;
	or.b32  	%r239, %r645, -2147483648;
	mov.b64 	%rd333, 0;
	mov.b32 	%r740, 0;
	mov.u64 	%rd331, __cudart_i2opi_f;
	mov.u64 	%rd332, %rd1;
$L__BB4_140:
	.pragma "nounroll";
	ld.global.nc.u32 	%r646, [%rd331];
	mad.wide.u32 	%rd274, %r646, %r239, %rd333;
	shr.u64 	%rd333, %rd274, 32;
	st.local.u32 	[%rd332], %rd274;
	add.s32 	%r740, %r740, 1;
	add.s64 	%rd332, %rd332, 4;
	add.s64 	%rd331, %rd331, 4;
	setp.ne.s32 	%p122, %r740, 6;
	@%p122 bra 	$L__BB4_140;
	shr.u32 	%r647, %r238, 23;
	st.local.u32 	[%rd1+24], %rd333;
	and.b32  	%r242, %r647, 31;
	and.b32  	%r648, %r647, 224;
	add.s32 	%r649, %r648, -128;
	shr.u32 	%r650, %r649, 5;
	mul.wide.u32 	%rd275, %r650, 4;
	sub.s64 	%rd129, %rd1, %rd275;
	ld.local.u32 	%r741, [%rd129+24];
	ld.local.u32 	%r742, [%rd129+20];
	setp.eq.s32 	%p123, %r242, 0;
	@%p123 bra 	$L__BB4_143;
	shf.l.wrap.b32 	%r741, %r742, %r741, %r242;
	ld.local.u32 	%r651, [%rd129+16];
	shf.l.wrap.b32 	%r742, %r651, %r742, %r242;
$L__BB4_143:
	shr.u32 	%r652, %r741, 30;
	shf.l.wrap.b32 	%r653, %r742, %r741, 2;
	shl.b32 	%r654, %r742, 2;
	shr.s32 	%r655, %r653, 31;
	sub.s32 	%r743, %r655, %r652;
	xor.b32  	%r656, %r653, %r238;
	xor.b32  	%r657, %r655, %r653;
	xor.b32  	%r658, %r655, %r654;
	cvt.u64.u32 	%rd276, %r657;
	shl.b64 	%rd277, %rd276, 32;
	cvt.u64.u32 	%rd278, %r658;
	or.b64  	%rd279, %rd277, %rd278;
	cvt.rn.f64.s64 	%fd53, %rd279;
	mul.f64 	%fd54, %fd53, 0d3BF921FB54442D19;
	cvt.rn.f32.f64 	%f512, %fd54;
	neg.f32 	%f513, %f512;
	setp.lt.s32 	%p124, %r656, 0;
	selp.f32 	%f582, %f513, %f512, %p124;
$L__BB4_144:
	mul.rn.f32 	%f515, %f582, %f582;
	and.b32  	%r660, %r743, 1;
	setp.eq.b32 	%p125, %r660, 1;
	selp.f32 	%f516, 0f3F800000, %f582, %p125;
	fma.rn.f32 	%f517, %f515, %f516, 0f00000000;
	fma.rn.f32 	%f518, %f515, 0f37CBAC00, 0fBAB607ED;
	selp.f32 	%f519, %f518, 0fB94D4153, %p125;
	selp.f32 	%f520, 0f3D2AAABB, 0f3C0885E4, %p125;
	fma.rn.f32 	%f521, %f519, %f515, %f520;
	selp.f32 	%f522, 0fBEFFFFFF, 0fBE2AAAA8, %p125;
	fma.rn.f32 	%f523, %f521, %f515, %f522;
	fma.rn.f32 	%f524, %f523, %f517, %f516;
	and.b32  	%r661, %r743, 2;
	setp.eq.s32 	%p126, %r661, 0;
	mov.f32 	%f525, 0f00000000;
	sub.f32 	%f526, %f525, %f524;
	selp.f32 	%f527, %f524, %f526, %p126;
	and.b32  	%r662, %r1, 1;
	and.b32  	%r663, %r31, 1020;
	or.b32  	%r664, %r663, %r662;
	shl.b32 	%r665, %r664, 2;
	add.s32 	%r667, %r340, %r665;
	ld.shared.f32 	%f528, [%r667];
	add.s32 	%r669, %r574, %r665;
	ld.shared.f32 	%f529, [%r669];
	ld.shared.f32 	%f530, [%r667+8];
	ld.shared.f32 	%f531, [%r669+8];
	add.f32 	%f532, %f528, %f530;
	add.f32 	%f533, %f529, %f531;
	sub.f32 	%f534, %f528, %f530;
	sub.f32 	%f535, %f529, %f531;
	mul.f32 	%f536, %f87, %f534;
	mul.f32 	%f537, %f535, %f527;
	sub.f32 	%f538, %f536, %f537;
	mul.f32 	%f539, %f534, %f527;
	fma.rn.f32 	%f540, %f87, %f535, %f539;
	st.shared.f32 	[%r29], %f532;
	st.shared.f32 	[%r30], %f533;
	st.shared.f32 	[%r29+2048], %f538;
	st.shared.f32 	[%r30+2048], %f540;
	bar.sync 	0;
	mov.f32 	%f541, 0f80000000;
	mul.rn.f32 	%f542, %f541, %f541;
	add.f32 	%f543, %f542, 0f00000000;
	fma.rn.f32 	%f544, %f542, 0f37CBAC00, 0fBAB607ED;
	fma.rn.f32 	%f545, %f544, %f542, 0f3D2AAABB;
	fma.rn.f32 	%f546, %f545, %f542, 0fBEFFFFFF;
	fma.rn.f32 	%f547, %f546, %f543, 0f3F800000;
	fma.rn.f32 	%f548, %f542, 0f80000000, 0f00000000;
	fma.rn.f32 	%f549, %f542, 0fB94D4153, 0f3C0885E4;
	fma.rn.f32 	%f550, %f549, %f542, 0fBE2AAAA8;
	mul.f32 	%f551, %f548, %f550;
	add.s32 	%r670, %r29, %r291;
	ld.shared.f32 	%f552, [%r670];
	add.s32 	%r671, %r30, %r291;
	ld.shared.f32 	%f553, [%r671];
	ld.shared.f32 	%f554, [%r670+4];
	ld.shared.f32 	%f555, [%r671+4];
	add.f32 	%f556, %f552, %f554;
	add.f32 	%f557, %f553, %f555;
	sub.f32 	%f558, %f552, %f554;
	sub.f32 	%f559, %f553, %f555;
	mul.f32 	%f560, %f547, %f558;
	mul.f32 	%f561, %f551, %f559;
	sub.f32 	%f562, %f560, %f561;
	mul.f32 	%f563, %f547, %f559;
	fma.rn.f32 	%f564, %f551, %f558, %f563;
	st.global.f32 	[%rd16], %f556;
	st.global.f32 	[%rd17], %f557;
	st.global.f32 	[%rd16+2048], %f562;
	st.global.f32 	[%rd17+2048], %f564;
	ret;

}
	// .globl	_occa_preprocesses_ODW_11_0
.visible .entry _occa_preprocesses_ODW_11_0(
	.param .u64 .ptr .align 1 _occa_preprocesses_ODW_11_0_param_0,
	.param .u32 _occa_preprocesses_ODW_11_0_param_1,
	.param .u32 _occa_preprocesses_ODW_11_0_param_2,
	.param .u32 _occa_preprocesses_ODW_11_0_param_3,
	.param .u64 .ptr .align 1 _occa_preprocesses_ODW_11_0_param_4
)
.maxntid 1024
{
	.local .align 4 .b8 	__local_depot5[28];
	.reg .b64 	%SP;
	.reg .b64 	%SPL;
	.reg .pred 	%p<25>;
	.reg .b32 	%r<109>;
	.reg .b32 	%f<127>;
	.reg .b64 	%rd<43>;
	.reg .b64 	%fd<15>;
	// demoted variable
	.shared .align 4 .b8 _ZZ27_occa_preprocesses_ODW_11_0E2wr[8192];
	// demoted variable
	.shared .align 4 .b8 _ZZ27_occa_preprocesses_ODW_11_0E11windowAdded[4096];
	mov.u64 	%SPL, __local_depot5;
	ld.param.u64 	%rd16, [_occa_preprocesses_ODW_11_0_param_4];
	add.u64 	%rd1, %SPL, 0;
	mov.u32 	%r1, %tid.x;
	shl.b32 	%r31, %r1, 2;
	mov.u32 	%r32, _ZZ27_occa_preprocesses_ODW_11_0E2wr;
	add.s32 	%r2, %r32, %r31;
	mov.b32 	%r33, 0;
	st.shared.u32 	[%r2], %r33;
	st.shared.u32 	[%r2+4096], %r33;
	bar.sync 	0;
	ld.shared.f32 	%f14, [%r2];
	ld.shared.f32 	%f15, [%r2+4096];
	add.f32 	%f16, %f14, %f15;
	mov.u32 	%r34, _ZZ27_occa_preprocesses_ODW_11_0E11windowAdded;
	add.s32 	%r35, %r34, %r31;
	st.shared.f32 	[%r35], %f16;
	bar.sync 	0;
	setp.lt.u32 	%p1, %r1, 512;
	ld.shared.f32 	%f17, [%r35];
	selp.b32 	%r36, 2048, 0, %p1;
	add.s32 	%r37, %r35, %r36;
	ld.shared.f32 	%f18, [%r37];
	add.f32 	%f19, %f17, %f18;
	selp.f32 	%f20, 0f3F800000, 0f00000000, %p1;
	mul.f32 	%f21, %f19, %f20;
	st.shared.f32 	[%r35], %f21;
	bar.sync 	0;
	setp.lt.u32 	%p2, %r1, 256;
	ld.shared.f32 	%f22, [%r35];
	selp.b32 	%r38, 1024, 0, %p2;
	add.s32 	%r39, %r35, %r38;
	ld.shared.f32 	%f23, [%r39];
	add.f32 	%f24, %f22, %f23;
	selp.f32 	%f25, 0f3F800000, 0f00000000, %p2;
	mul.f32 	%f26, %f24, %f25;
	st.shared.f32 	[%r35], %f26;
	bar.sync 	0;
	setp.lt.u32 	%p3, %r1, 128;
	ld.shared.f32 	%f27, [%r35];
	selp.b32 	%r40, 512, 0, %p3;
	add.s32 	%r41, %r35, %r40;
	ld.shared.f32 	%f28, [%r41];
	add.f32 	%f29, %f27, %f28;
	selp.f32 	%f30, 0f3F800000, 0f00000000, %p3;
	mul.f32 	%f31, %f29, %f30;
	st.shared.f32 	[%r35], %f31;
	bar.sync 	0;
	setp.lt.u32 	%p4, %r1, 64;
	ld.shared.f32 	%f32, [%r35];
	selp.b32 	%r42, 256, 0, %p4;
	add.s32 	%r43, %r35, %r42;
	ld.shared.f32 	%f33, [%r43];
	add.f32 	%f34, %f32, %f33;
	selp.f32 	%f35, 0f3F800000, 0f00000000, %p4;
	mul.f32 	%f36, %f34, %f35;
	st.shared.f32 	[%r35], %f36;
	bar.sync 	0;
	setp.lt.u32 	%p5, %r1, 32;
	ld.shared.f32 	%f37, [%r35];
	selp.b32 	%r44, 128, 0, %p5;
	add.s32 	%r45, %r35, %r44;
	ld.shared.f32 	%f38, [%r45];
	add.f32 	%f39, %f37, %f38;
	selp.f32 	%f40, 0f3F800000, 0f00000000, %p5;
	mul.f32 	%f41, %f39, %f40;
	st.shared.f32 	[%r35], %f41;
	bar.sync 	0;
	setp.lt.u32 	%p6, %r1, 16;
	ld.shared.f32 	%f42, [%r35];
	selp.b32 	%r46, 64, 0, %p6;
	add.s32 	%r47, %r35, %r46;
	ld.shared.f32 	%f43, [%r47];
	add.f32 	%f44, %f42, %f43;
	selp.f32 	%f45, 0f3F800000, 0f00000000, %p6;
	mul.f32 	%f46, %f44, %f45;
	st.shared.f32 	[%r35], %f46;
	bar.sync 	0;
	setp.lt.u32 	%p7, %r1, 8;
	ld.shared.f32 	%f47, [%r35];
	selp.b32 	%r48, 32, 0, %p7;
	add.s32 	%r49, %r35, %r48;
	ld.shared.f32 	%f48, [%r49];
	add.f32 	%f49, %f47, %f48;
	selp.f32 	%f50, 0f3F800000, 0f00000000, %p7;
	mul.f32 	%f51, %f49, %f50;
	st.shared.f32 	[%r35], %f51;
	bar.sync 	0;
	setp.lt.u32 	%p8, %r1, 4;
	ld.shared.f32 	%f52, [%r35];
	selp.b32 	%r50, 16, 0, %p8;
	add.s32 	%r51, %r35, %r50;
	ld.shared.f32 	%f53, [%r51];
	add.f32 	%f54, %f52, %f53;
	selp.f32 	%f55, 0f3F800000, 0f00000000, %p8;
	mul.f32 	%f56, %f54, %f55;
	st.shared.f32 	[%r35], %f56;
	bar.sync 	0;
	setp.lt.u32 	%p9, %r1, 2;
	ld.shared.f32 	%f57, [%r35];
	selp.b32 	%r52, 8, 0, %p9;
	add.s32 	%r53, %r35, %r52;
	ld.shared.f32 	%f58, [%r53];
	add.f32 	%f59, %f57, %f58;
	selp.f32 	%f60, 0f3F800000, 0f00000000, %p9;
	mul.f32 	%f61, %f59, %f60;
	st.shared.f32 	[%r35], %f61;
	bar.sync 	0;
	setp.eq.s32 	%p10, %r1, 0;
	ld.shared.f32 	%f62, [%r35];
	max.u32 	%r54, %r1, 1;
	shl.b32 	%r55, %r54, 2;
	add.s32 	%r56, %r34, %r55;
	ld.shared.f32 	%f63, [%r56];
	add.f32 	%f64, %f62, %f63;
	selp.f32 	%f65, 0f3F800000, 0f00000000, %p10;
	mul.f32 	%f66, %f64, %f65;
	st.shared.f32 	[%r35], %f66;
	bar.sync 	0;
	ld.shared.f32 	%f67, [_ZZ27_occa_preprocesses_ODW_11_0E11windowAdded];
	cvt.f64.f32 	%fd2, %f67;
	mul.f64 	%fd3, %fd2, 0d3F40000000000000;
	ld.shared.f32 	%f68, [%r2];
	cvt.f64.f32 	%fd4, %f68;
	sub.f64 	%fd5, %fd4, %fd3;
	cvt.rn.f32.f64 	%f1, %fd5;
	ld.shared.f32 	%f69, [%r2+4096];
	cvt.f64.f32 	%fd6, %f69;
	sub.f64 	%fd1, %fd6, %fd3;
	cvt.rn.f32.u32 	%f70, %r1;
	div.rn.f32 	%f71, %f70, 0f44FFE000;
	cvt.f64.f32 	%fd7, %f71;
	mul.f64 	%fd8, %fd7, 0d401921FB54442D18;
	cvt.rn.f32.f64 	%f2, %fd8;
	mul.f32 	%f72, %f2, 0f3F22F983;
	cvt.rni.s32.f32 	%r104, %f72;
	cvt.rn.f32.s32 	%f73, %r104;
	fma.rn.f32 	%f74, %f73, 0fBFC90FDA, %f2;
	fma.rn.f32 	%f75, %f73, 0fB3A22168, %f74;
	fma.rn.f32 	%f125, %f73, 0fA7C234C5, %f75;
	abs.f32 	%f4, %f2;
	setp.ltu.f32 	%p11, %f4, 0f47CE4780;
	@%p11 bra 	$L__BB5_8;
	setp.neu.f32 	%p12, %f4, 0f7F800000;
	@%p12 bra 	$L__BB5_3;
	mov.f32 	%f78, 0f00000000;
	mul.rn.f32 	%f125, %f2, %f78;
	mov.b32 	%r104, 0;
	bra.uni 	$L__BB5_8;
$L__BB5_3:
	mov.b32 	%r4, %f2;
	shl.b32 	%r58, %r4, 8;
	or.b32  	%r5, %r58, -2147483648;
	mov.b64 	%rd39, 0;
	mov.b32 	%r101, 0;
	mov.u64 	%rd37, __cudart_i2opi_f;
	mov.u64 	%rd38, %rd1;
$L__BB5_4:
	.pragma "nounroll";
	ld.global.nc.u32 	%r59, [%rd37];
	mad.wide.u32 	%rd20, %r59, %r5, %rd39;
	shr.u64 	%rd39, %rd20, 32;
	st.local.u32 	[%rd38], %rd20;
	add.s32 	%r101, %r101, 1;
	add.s64 	%rd38, %rd38, 4;
	add.s64 	%rd37, %rd37, 4;
	setp.ne.s32 	%p13, %r101, 6;
	@%p13 bra 	$L__BB5_4;
	shr.u32 	%r60, %r4, 23;
	st.local.u32 	[%rd1+24], %rd39;
	and.b32  	%r8, %r60, 31;
	and.b32  	%r61, %r60, 224;
	add.s32 	%r62, %r61, -128;
	shr.u32 	%r63, %r62, 5;
	mul.wide.u32 	%rd21, %r63, 4;
	sub.s64 	%rd8, %rd1, %rd21;
	ld.local.u32 	%r102, [%rd8+24];
	ld.local.u32 	%r103, [%rd8+20];
	setp.eq.s32 	%p14, %r8, 0;
	@%p14 bra 	$L__BB5_7;
	shf.l.wrap.b32 	%r102, %r103, %r102, %r8;
	ld.local.u32 	%r64, [%rd8+16];
	shf.l.wrap.b32 	%r103, %r64, %r103, %r8;
$L__BB5_7:
	shr.u32 	%r65, %r102, 30;
	shf.l.wrap.b32 	%r66, %r103, %r102, 2;
	shl.b32 	%r67, %r103, 2;
	shr.u32 	%r68, %r66, 31;
	add.s32 	%r104, %r68, %r65;
	xor.b32  	%r69, %r66, %r4;
	shr.s32 	%r70, %r66, 31;
	xor.b32  	%r71, %r70, %r66;
	xor.b32  	%r72, %r70, %r67;
	cvt.u64.u32 	%rd22, %r71;
	shl.b64 	%rd23, %rd22, 32;
	cvt.u64.u32 	%rd24, %r72;
	or.b64  	%rd25, %rd23, %rd24;
	cvt.rn.f64.s64 	%fd9, %rd25;
	mul.f64 	%fd10, %fd9, 0d3BF921FB54442D19;
	cvt.rn.f32.f64 	%f76, %fd10;
	neg.f32 	%f77, %f76;
	setp.lt.s32 	%p15, %r69, 0;
	selp.f32 	%f125, %f77, %f76, %p15;
$L__BB5_8:
	add.s32 	%r74, %r104, 1;
	mul.rn.f32 	%f79, %f125, %f125;
	and.b32  	%r75, %r104, 1;
	setp.eq.b32 	%p16, %r75, 1;
	selp.f32 	%f80, %f125, 0f3F800000, %p16;
	fma.rn.f32 	%f81, %f79, %f80, 0f00000000;
	fma.rn.f32 	%f82, %f79, 0f37CBAC00, 0fBAB607ED;
	selp.f32 	%f83, 0fB94D4153, %f82, %p16;
	selp.f32 	%f84, 0f3C0885E4, 0f3D2AAABB, %p16;
	fma.rn.f32 	%f85, %f83, %f79, %f84;
	selp.f32 	%f86, 0fBE2AAAA8, 0fBEFFFFFF, %p16;
	fma.rn.f32 	%f87, %f85, %f79, %f86;
	fma.rn.f32 	%f88, %f87, %f81, %f80;
	and.b32  	%r76, %r74, 2;
	setp.eq.s32 	%p17, %r76, 0;
	mov.f32 	%f89, 0f00000000;
	sub.f32 	%f90, %f89, %f88;
	selp.f32 	%f91, %f88, %f90, %p17;
	mov.f32 	%f92, 0f3F800000;
	sub.f32 	%f93, %f92, %f91;
	mul.f32 	%f94, %f93, 0f3F000000;
	mul.f32 	%f95, %f94, %f1;
	st.shared.f32 	[%r2], %f95;
	or.b32  	%r77, %r1, 1024;
	cvt.rn.f32.u32 	%f96, %r77;
	div.rn.f32 	%f97, %f96, 0f44FFE000;
	cvt.f64.f32 	%fd11, %f97;
	mul.f64 	%fd12, %fd11, 0d401921FB54442D18;
	cvt.rn.f32.f64 	%f8, %fd12;
	mul.f32 	%f98, %f8, 0f3F22F983;
	cvt.rni.s32.f32 	%r108, %f98;
	cvt.rn.f32.s32 	%f99, %r108;
	fma.rn.f32 	%f100, %f99, 0fBFC90FDA, %f8;
	fma.rn.f32 	%f101, %f99, 0fB3A22168, %f100;
	fma.rn.f32 	%f126, %f99, 0fA7C234C5, %f101;
	abs.f32 	%f10, %f8;
	setp.ltu.f32 	%p18, %f10, 0f47CE4780;
	@%p18 bra 	$L__BB5_16;
	setp.neu.f32 	%p19, %f10, 0f7F800000;
	@%p19 bra 	$L__BB5_11;
	mov.f32 	%f104, 0f00000000;
	mul.rn.f32 	%f126, %f8, %f104;
	mov.b32 	%r108, 0;
	bra.uni 	$L__BB5_16;
$L__BB5_11:
	mov.b32 	%r18, %f8;
	shl.b32 	%r79, %r18, 8;
	or.b32  	%r19, %r79, -2147483648;
	mov.b64 	%rd42, 0;
	mov.b32 	%r105, 0;
	mov.u64 	%rd40, __cudart_i2opi_f;
	mov.u64 	%rd41, %rd1;
$L__BB5_12:
	.pragma "nounroll";
	ld.global.nc.u32 	%r80, [%rd40];
	mad.wide.u32 	%rd28, %r80, %r19, %rd42;
	shr.u64 	%rd42, %rd28, 32;
	st.local.u32 	[%rd41], %rd28;
	add.s32 	%r105, %r105, 1;
	add.s64 	%rd41, %rd41, 4;
	add.s64 	%rd40, %rd40, 4;
	setp.ne.s32 	%p20, %r105, 6;
	@%p20 bra 	$L__BB5_12;
	shr.u32 	%r81, %r18, 23;
	st.local.u32 	[%rd1+24], %rd42;
	and.b32  	%r22, %r81, 31;
	and.b32  	%r82, %r81, 224;
	add.s32 	%r83, %r82, -128;
	shr.u32 	%r84, %r83, 5;
	mul.wide.u32 	%rd29, %r84, 4;
	sub.s64 	%rd15, %rd1, %rd29;
	ld.local.u32 	%r106, [%rd15+24];
	ld.local.u32 	%r107, [%rd15+20];
	setp.eq.s32 	%p21, %r22, 0;
	@%p21 bra 	$L__BB5_15;
	shf.l.wrap.b32 	%r106, %r107, %r106, %r22;
	ld.local.u32 	%r85, [%rd15+16];
	shf.l.wrap.b32 	%r107, %r85, %r107, %r22;
$L__BB5_15:
	shr.u32 	%r86, %r106, 30;
	shf.l.wrap.b32 	%r87, %r107, %r106, 2;
	shl.b32 	%r88, %r107, 2;
	shr.u32 	%r89, %r87, 31;
	add.s32 	%r108, %r89, %r86;
	xor.b32  	%r90, %r87, %r18;
	shr.s32 	%r91, %r87, 31;
	xor.b32  	%r92, %r91, %r87;
	xor.b32  	%r93, %r91, %r88;
	cvt.u64.u32 	%rd30, %r92;
	shl.b64 	%rd31, %rd30, 32;
	cvt.u64.u32 	%rd32, %r93;
	or.b64  	%rd33, %rd31, %rd32;
	cvt.rn.f64.s64 	%fd13, %rd33;
	mul.f64 	%fd14, %fd13, 0d3BF921FB54442D19;
	cvt.rn.f32.f64 	%f102, %fd14;
	neg.f32 	%f103, %f102;
	setp.lt.s32 	%p22, %r90, 0;
	selp.f32 	%f126, %f103, %f102, %p22;
$L__BB5_16:
	cvt.rn.f32.f64 	%f105, %fd1;
	mov.u32 	%r95, %ctaid.x;
	cvta.to.global.u64 	%rd34, %rd16;
	add.s32 	%r96, %r108, 1;
	mul.rn.f32 	%f106, %f126, %f126;
	and.b32  	%r97, %r108, 1;
	setp.eq.b32 	%p23, %r97, 1;
	selp.f32 	%f107, %f126, 0f3F800000, %p23;
	fma.rn.f32 	%f108, %f106, %f107, 0f00000000;
	fma.rn.f32 	%f109, %f106, 0f37CBAC00, 0fBAB607ED;
	selp.f32 	%f110, 0fB94D4153, %f109, %p23;
	selp.f32 	%f111, 0f3C0885E4, 0f3D2AAABB, %p23;
	fma.rn.f32 	%f112, %f110, %f106, %f111;
	selp.f32 	%f113, 0fBE2AAAA8, 0fBEFFFFFF, %p23;
	fma.rn.f32 	%f114, %f112, %f106, %f113;
	fma.rn.f32 	%f115, %f114, %f108, %f107;
	and.b32  	%r98, %r96, 2;
	setp.eq.s32 	%p24, %r98, 0;
	mov.f32 	%f116, 0f00000000;
	sub.f32 	%f117, %f116, %f115;
	selp.f32 	%f118, %f115, %f117, %p24;
	mov.f32 	%f119, 0f3F800000;
	sub.f32 	%f120, %f119, %f118;
	mul.f32 	%f121, %f120, 0f3F000000;
	mul.f32 	%f122, %f121, %f105;
	st.shared.f32 	[%r2+4096], %f122;
	bar.sync 	0;
	ld.shared.f32 	%f123, [%r2];
	shl.b32 	%r99, %r95, 11;
	or.b32  	%r100, %r99, %r1;
	mul.wide.u32 	%rd35, %r100, 4;
	add.s64 	%rd36, %rd34, %rd35;
	st.global.f32 	[%rd36], %f123;
	ld.shared.f32 	%f124, [%r2+4096];
	st.global.f32 	[%rd36+4096], %f124;
	ret;

}
	// .globl	_occa_Stockhpotimized11_0
.visible .entry _occa_Stockhpotimized11_0(
	.param .u64 .ptr .align 1 _occa_Stockhpotimized11_0_param_0,
	.param .u64 .ptr .align 1 _occa_Stockhpotimized11_0_param_1,
	.param .u32 _occa_Stockhpotimized11_0_param_2
)
.maxntid 1024
{
	.local .align 4 .b8 	__local_depot6[28];
	.reg .b64 	%SP;
	.reg .b64 	%SPL;
	.reg .pred 	%p<141>;
	.reg .b32 	%r<826>;
	.reg .b32 	%f<645>;
	.reg .b64 	%rd<370>;
	.reg .b64 	%fd<61>;
	// demoted variable
	.shared .align 4 .b8 _ZZ25_occa_Stockhpotimized11_0E6FRBank[8192];
	// demoted variable
	.shared .align 4 .b8 _ZZ25_occa_Stockhpotimized11_0E6FIBank[8192];
	// demoted variable
	.shared .align 4 .b8 _ZZ25_occa_Stockhpotimized11_0E6SRBank[8192];
	// demoted variable
	.shared .align 4 .b8 _ZZ25_occa_Stockhpotimized11_0E6SIBank[8192];
	mov.u64 	%SPL, __local_depot6;
	ld.param.u64 	%rd144, [_occa_Stockhpotimized11_0_param_0];
	ld.param.u64 	%rd145, [_occa_Stockhpotimized11_0_param_1];
	add.u64 	%rd1, %SPL, 0;
	mov.u32 	%r1, %tid.x;
	cvt.rn.f32.u32 	%f101, %r1;
	mul.f32 	%f102, %f101, 0f3A000000;
	cvt.f64.f32 	%fd1, %f102;
	mul.f64 	%fd2, %fd1, 0dC01921FB54442D18;
	cvt.rn.f32.f64 	%f1, %fd2;
	mul.f32 	%f103, %f1, 0f3F22F983;
	cvt.rni.s32.f32 	%r753, %f103;
	cvt.rn.f32.s32 	%f104, %r753;
	fma.rn.f32 	%f105, %f104, 0fBFC90FDA, %f1;
	fma.rn.f32 	%f106, %f104, 0fB3A22168, %f105;
	fma.rn.f32 	%f626, %f104, 0fA7C234C5, %f106;
	abs.f32 	%f3, %f1;
	setp.ltu.f32 	%p1, %f3, 0f47CE4780;
	mov.u32 	%r749, %r753;
	mov.f32 	%f625, %f626;
	@%p1 bra 	$L__BB6_8;
	setp.neu.f32 	%p2, %f3, 0f7F800000;
	@%p2 bra 	$L__BB6_3;
	mov.f32 	%f109, 0f00000000;
	mul.rn.f32 	%f625, %f1, %f109;
	mov.b32 	%r749, 0;
	bra.uni 	$L__BB6_8;
$L__BB6_3:
	mov.b32 	%r3, %f1;
	shl.b32 	%r279, %r3, 8;
	or.b32  	%r4, %r279, -2147483648;
	mov.b64 	%rd312, 0;
	mov.b32 	%r746, 0;
	mov.u64 	%rd310, __cudart_i2opi_f;
	mov.u64 	%rd311, %rd1;
$L__BB6_4:
	.pragma "nounroll";
	ld.global.nc.u32 	%r280, [%rd310];
	mad.wide.u32 	%rd149, %r280, %r4, %rd312;
	shr.u64 	%rd312, %rd149, 32;
	st.local.u32 	[%rd311], %rd149;
	add.s32 	%r746, %r746, 1;
	add.s64 	%rd311, %rd311, 4;
	add.s64 	%rd310, %rd310, 4;
	setp.ne.s32 	%p3, %r746, 6;
	@%p3 bra 	$L__BB6_4;
	shr.u32 	%r281, %r3, 23;
	st.local.u32 	[%rd1+24], %rd312;
	and.b32  	%r7, %r281, 31;
	and.b32  	%r282, %r281, 224;
	add.s32 	%r283, %r282, -128;
	shr.u32 	%r284, %r283, 5;
	mul.wide.u32 	%rd150, %r284, 4;
	sub.s64 	%rd8, %rd1, %rd150;
	ld.local.u32 	%r747, [%rd8+24];
	ld.local.u32 	%r748, [%rd8+20];
	setp.eq.s32 	%p4, %r7, 0;
	@%p4 bra 	$L__BB6_7;
	shf.l.wrap.b32 	%r747, %r748, %r747, %r7;
	ld.local.u32 	%r285, [%rd8+16];
	shf.l.wrap.b32 	%r748, %r285, %r748, %r7;
$L__BB6_7:
	shr.u32 	%r286, %r747, 30;
	shf.l.wrap.b32 	%r287, %r748, %r747, 2;
	shl.b32 	%r288, %r748, 2;
	shr.s32 	%r289, %r287, 31;
	sub.s32 	%r749, %r289, %r286;
	xor.b32  	%r290, %r287, %r3;
	xor.b32  	%r291, %r289, %r287;
	xor.b32  	%r292, %r289, %r288;
	cvt.u64.u32 	%rd151, %r291;
	shl.b64 	%rd152, %rd151, 32;
	cvt.u64.u32 	%rd153, %r292;
	or.b64  	%rd154, %rd152, %rd153;
	cvt.rn.f64.s64 	%fd3, %rd154;
	mul.f64 	%fd4, %fd3, 0d3BF921FB54442D19;
	cvt.rn.f32.f64 	%f107, %fd4;
	neg.f32 	%f108, %f107;
	setp.lt.s32 	%p5, %r290, 0;
	selp.f32 	%f625, %f108, %f107, %p5;
$L__BB6_8:
	setp.ltu.f32 	%p6, %f3, 0f47CE4780;
	add.s32 	%r294, %r749, 1;
	mul.rn.f32 	%f110, %f625, %f625;
	and.b32  	%r295, %r749, 1;
	setp.eq.b32 	%p7, %r295, 1;
	selp.f32 	%f111, %f625, 0f3F800000, %p7;
	fma.rn.f32 	%f112, %f110, %f111, 0f00000000;
	fma.rn.f32 	%f113, %f110, 0f37CBAC00, 0fBAB607ED;
	selp.f32 	%f114, 0fB94D4153, %f113, %p7;
	selp.f32 	%f115, 0f3C0885E4, 0f3D2AAABB, %p7;
	fma.rn.f32 	%f116, %f114, %f110, %f115;
	selp.f32 	%f117, 0fBE2AAAA8, 0fBEFFFFFF, %p7;
	fma.rn.f32 	%f118, %f116, %f110, %f117;
	fma.rn.f32 	%f119, %f118, %f112, %f111;
	and.b32  	%r296, %r294, 2;
	setp.eq.s32 	%p8, %r296, 0;
	mov.f32 	%f120, 0f00000000;
	sub.f32 	%f121, %f120, %f119;
	selp.f32 	%f7, %f119, %f121, %p8;
	@%p6 bra 	$L__BB6_16;
	setp.neu.f32 	%p9, %f3, 0f7F800000;
	@%p9 bra 	$L__BB6_11;
	mov.f32 	%f124, 0f00000000;
	mul.rn.f32 	%f626, %f1, %f124;
	mov.b32 	%r753, 0;
	bra.uni 	$L__BB6_16;
$L__BB6_11:
	mov.b32 	%r16, %f1;
	shl.b32 	%r298, %r16, 8;
	or.b32  	%r17, %r298, -2147483648;
	mov.b64 	%rd315, 0;
	mov.b32 	%r750, 0;
	mov.u64 	%rd313, __cudart_i2opi_f;
	mov.u64 	%rd314, %rd1;
$L__BB6_12:
	.pragma "nounroll";
	ld.global.nc.u32 	%r299, [%rd313];
	mad.wide.u32 	%rd157, %r299, %r17, %rd315;
	shr.u64 	%rd315, %rd157, 32;
	st.local.u32 	[%rd314], %rd157;
	add.s32 	%r750, %r750, 1;
	add.s64 	%rd314, %rd314, 4;
	add.s64 	%rd313, %rd313, 4;
	setp.ne.s32 	%p10, %r750, 6;
	@%p10 bra 	$L__BB6_12;
	shr.u32 	%r300, %r16, 23;
	st.local.u32 	[%rd1+24], %rd315;
	and.b32  	%r20, %r300, 31;
	and.b32  	%r301, %r300, 224;
	add.s32 	%r302, %r301, -128;
	shr.u32 	%r303, %r302, 5;
	mul.wide.u32 	%rd158, %r303, 4;
	sub.s64 	%rd15, %rd1, %rd158;
	ld.local.u32 	%r751, [%rd15+24];
	ld.local.u32 	%r752, [%rd15+20];
	setp.eq.s32 	%p11, %r20, 0;
	@%p11 bra 	$L__BB6_15;
	shf.l.wrap.b32 	%r751, %r752, %r751, %r20;
	ld.local.u32 	%r304, [%rd15+16];
	shf.l.wrap.b32 	%r752, %r304, %r752, %r20;
$L__BB6_15:
	shr.u32 	%r305, %r751, 30;
	shf.l.wrap.b32 	%r306, %r752, %r751, 2;
	shl.b32 	%r307, %r752, 2;
	shr.s32 	%r308, %r306, 31;
	sub.s32 	%r753, %r308, %r305;
	xor.b32  	%r309, %r306, %r16;
	xor.b32  	%r310, %r308, %r306;
	xor.b32  	%r311, %r308, %r307;
	cvt.u64.u32 	%rd159, %r310;
	shl.b64 	%rd160, %rd159, 32;
	cvt.u64.u32 	%rd161, %r311;
	or.b64  	%rd162, %rd160, %rd161;
	cvt.rn.f64.s64 	%fd5, %rd162;
	mul.f64 	%fd6, %fd5, 0d3BF921FB54442D19;
	cvt.rn.f32.f64 	%f122, %fd6;
	neg.f32 	%f123, %f122;
	setp.lt.s32 	%p12, %r309, 0;
	selp.f32 	%f626, %f123, %f122, %p12;
$L__BB6_16:
	mul.rn.f32 	%f125, %f626, %f626;
	and.b32  	%r313, %r753, 1;
	setp.eq.b32 	%p13, %r313, 1;
	selp.f32 	%f126, 0f3F800000, %f626, %p13;
	fma.rn.f32 	%f127, %f125, %f126, 0f00000000;
	fma.rn.f32 	%f128, %f125, 0f37CBAC00, 0fBAB607ED;
	selp.f32 	%f129, %f128, 0fB94D4153, %p13;
	selp.f32 	%f130, 0f3D2AAABB, 0f3C0885E4, %p13;
	fma.rn.f32 	%f131, %f129, %f125, %f130;
	selp.f32 	%f132, 0fBEFFFFFF, 0fBE2AAAA8, %p13;
	fma.rn.f32 	%f133, %f131, %f125, %f132;
	fma.rn.f32 	%f134, %f133, %f127, %f126;
	and.b32  	%r314, %r753, 2;
	setp.eq.s32 	%p14, %r314, 0;
	mov.f32 	%f135, 0f00000000;
	sub.f32 	%f136, %f135, %f134;
	selp.f32 	%f137, %f134, %f136, %p14;
	mov.u32 	%r315, %ctaid.x;
	shl.b32 	%r316, %r315, 11;
	or.b32  	%r317, %r316, %r1;
	cvta.to.global.u64 	%rd163, %rd144;
	mul.wide.u32 	%rd164, %r317, 4;
	add.s64 	%rd16, %rd163, %rd164;
	ld.global.f32 	%f138, [%rd16];
	cvta.to.global.u64 	%rd165, %rd145;
	add.s64 	%rd17, %rd165, %rd164;
	ld.global.f32 	%f139, [%rd17];
	ld.global.f32 	%f140, [%rd16+4096];
	ld.global.f32 	%f141, [%rd17+4096];
	add.f32 	%f142, %f138, %f140;
	add.f32 	%f143, %f139, %f141;
	sub.f32 	%f144, %f138, %f140;
	sub.f32 	%f145, %f139, %f141;
	mul.f32 	%f146, %f7, %f144;
	mul.f32 	%f147, %f145, %f137;
	sub.f32 	%f148, %f146, %f147;
	mul.f32 	%f149, %f144, %f137;
	fma.rn.f32 	%f150, %f7, %f145, %f149;
	shl.b32 	%r318, %r1, 2;
	mov.u32 	%r319, _ZZ25_occa_Stockhpotimized11_0E6SRBank;
	add.s32 	%r29, %r319, %r318;
	st.shared.f32 	[%r29], %f142;
	mov.u32 	%r320, _ZZ25_occa_Stockhpotimized11_0E6SIBank;
	add.s32 	%r30, %r320, %r318;
	st.shared.f32 	[%r30], %f143;
	st.shared.f32 	[%r29+4096], %f148;
	st.shared.f32 	[%r30+4096], %f150;
	bar.sync 	0;
	shl.b32 	%r31, %r1, 1;
	and.b32  	%r321, %r31, 1022;
	cvt.rn.f32.u32 	%f151, %r321;
	mul.f32 	%f152, %f151, 0f3A000000;
	cvt.f64.f32 	%fd7, %f152;
	mul.f64 	%fd8, %fd7, 0dC01921FB54442D18;
	cvt.rn.f32.f64 	%f11, %fd8;
	mul.f32 	%f153, %f11, 0f3F22F983;
	cvt.rni.s32.f32 	%r761, %f153;
	cvt.rn.f32.s32 	%f154, %r761;
	fma.rn.f32 	%f155, %f154, 0fBFC90FDA, %f11;
	fma.rn.f32 	%f156, %f154, 0fB3A22168, %f155;
	fma.rn.f32 	%f628, %f154, 0fA7C234C5, %f156;
	abs.f32 	%f13, %f11;
	setp.ltu.f32 	%p15, %f13, 0f47CE4780;
	mov.u32 	%r757, %r761;
	mov.f32 	%f627, %f628;
	@%p15 bra 	$L__BB6_24;
	setp.neu.f32 	%p16, %f13, 0f7F800000;
	@%p16 bra 	$L__BB6_19;
	mov.f32 	%f159, 0f00000000;
	mul.rn.f32 	%f627, %f11, %f159;
	mov.b32 	%r757, 0;
	bra.uni 	$L__BB6_24;
$L__BB6_19:
	mov.b32 	%r33, %f11;
	shl.b32 	%r323, %r33, 8;
	or.b32  	%r34, %r323, -2147483648;
	mov.b64 	%rd318, 0;
	mov.b32 	%r754, 0;
	mov.u64 	%rd316, __cudart_i2opi_f;
	mov.u64 	%rd317, %rd1;
$L__BB6_20:
	.pragma "nounroll";
	ld.global.nc.u32 	%r324, [%rd316];
	mad.wide.u32 	%rd168, %r324, %r34, %rd318;
	shr.u64 	%rd318, %rd168, 32;
	st.local.u32 	[%rd317], %rd168;
	add.s32 	%r754, %r754, 1;
	add.s64 	%rd317, %rd317, 4;
	add.s64 	%rd316, %rd316, 4;
	setp.ne.s32 	%p17, %r754, 6;
	@%p17 bra 	$L__BB6_20;
	shr.u32 	%r325, %r33, 23;
	st.local.u32 	[%rd1+24], %rd318;
	and.b32  	%r37, %r325, 31;
	and.b32  	%r326, %r325, 224;
	add.s32 	%r327, %r326, -128;
	shr.u32 	%r328, %r327, 5;
	mul.wide.u32 	%rd169, %r328, 4;
	sub.s64 	%rd24, %rd1, %rd169;
	ld.local.u32 	%r755, [%rd24+24];
	ld.local.u32 	%r756, [%rd24+20];
	setp.eq.s32 	%p18, %r37, 0;
	@%p18 bra 	$L__BB6_23;
	shf.l.wrap.b32 	%r755, %r756, %r755, %r37;
	ld.local.u32 	%r329, [%rd24+16];
	shf.l.wrap.b32 	%r756, %r329, %r756, %r37;
$L__BB6_23:
	shr.u32 	%r330, %r755, 30;
	shf.l.wrap.b32 	%r331, %r756, %r755, 2;
	shl.b32 	%r332, %r756, 2;
	shr.s32 	%r333, %r331, 31;
	sub.s32 	%r757, %r333, %r330;
	xor.b32  	%r334, %r331, %r33;
	xor.b32  	%r335, %r333, %r331;
	xor.b32  	%r336, %r333, %r332;
	cvt.u64.u32 	%rd170, %r335;
	shl.b64 	%rd171, %rd170, 32;
	cvt.u64.u32 	%rd172, %r336;
	or.b64  	%rd173, %rd171, %rd172;
	cvt.rn.f64.s64 	%fd9, %rd173;
	mul.f64 	%fd10, %fd9, 0d3BF921FB54442D19;
	cvt.rn.f32.f64 	%f157, %fd10;
	neg.f32 	%f158, %f157;
	setp.lt.s32 	%p19, %r334, 0;
	selp.f32 	%f627, %f158, %f157, %p19;
$L__BB6_24:
	setp.ltu.f32 	%p20, %f13, 0f47CE4780;
	add.s32 	%r338, %r757, 1;
	mul.rn.f32 	%f160, %f627, %f627;
	and.b32  	%r339, %r757, 1;
	setp.eq.b32 	%p21, %r339, 1;
	selp.f32 	%f161, %f627, 0f3F800000, %p21;
	fma.rn.f32 	%f162, %f160, %f161, 0f00000000;
	fma.rn.f32 	%f163, %f160, 0f37CBAC00, 0fBAB607ED;
	selp.f32 	%f164, 0fB94D4153, %f163, %p21;
	selp.f32 	%f165, 0f3C0885E4, 0f3D2AAABB, %p21;
	fma.rn.f32 	%f166, %f164, %f160, %f165;
	selp.f32 	%f167, 0fBE2AAAA8, 0fBEFFFFFF, %p21;
	fma.rn.f32 	%f168, %f166, %f160, %f167;
	fma.rn.f32 	%f169, %f168, %f162, %f161;
	and.b32  	%r340, %r338, 2;
	setp.eq.s32 	%p22, %r340, 0;
	mov.f32 	%f170, 0f00000000;
	sub.f32 	%f171, %f170, %f169;
	selp.f32 	%f17, %f169, %f171, %p22;
	@%p20 bra 	$L__BB6_32;
	setp.neu.f32 	%p23, %f13, 0f7F800000;
	@%p23 bra 	$L__BB6_27;
	mov.f32 	%f174, 0f00000000;
	mul.rn.f32 	%f628, %f11, %f174;
	mov.b32 	%r761, 0;
	bra.uni 	$L__BB6_32;
$L__BB6_27:
	mov.b32 	%r46, %f11;
	shl.b32 	%r342, %r46, 8;
	or.b32  	%r47, %r342, -2147483648;
	mov.b64 	%rd321, 0;
	mov.b32 	%r758, 0;
	mov.u64 	%rd319, __cudart_i2opi_f;
	mov.u64 	%rd320, %rd1;
$L__BB6_28:
	.pragma "nounroll";
	ld.global.nc.u32 	%r343, [%rd319];
	mad.wide.u32 	%rd176, %r343, %r47, %rd321;
	shr.u64 	%rd321, %rd176, 32;
	st.local.u32 	[%rd320], %rd176;
	add.s32 	%r758, %r758, 1;
	add.s64 	%rd320, %rd320, 4;
	add.s64 	%rd319, %rd319, 4;
	setp.ne.s32 	%p24, %r758, 6;
	@%p24 bra 	$L__BB6_28;
	shr.u32 	%r344, %r46, 23;
	st.local.u32 	[%rd1+24], %rd321;
	and.b32  	%r50, %r344, 31;
	and.b32  	%r345, %r344, 224;
	add.s32 	%r346, %r345, -128;
	shr.u32 	%r347, %r346, 5;
	mul.wide.u32 	%rd177, %r347, 4;
	sub.s64 	%rd31, %rd1, %rd177;
	ld.local.u32 	%r759, [%rd31+24];
	ld.local.u32 	%r760, [%rd31+20];
	setp.eq.s32 	%p25, %r50, 0;
	@%p25 bra 	$L__BB6_31;
	shf.l.wrap.b32 	%r759, %r760, %r759, %r50;
	ld.local.u32 	%r348, [%rd31+16];
	shf.l.wrap.b32 	%r760, %r348, %r760, %r50;
$L__BB6_31:
	shr.u32 	%r349, %r759, 30;
	shf.l.wrap.b32 	%r350, %r760, %r759, 2;
	shl.b32 	%r351, %r760, 2;
	shr.s32 	%r352, %r350, 31;
	sub.s32 	%r761, %r352, %r349;
	xor.b32  	%r353, %r350, %r46;
	xor.b32  	%r354, %r352, %r350;
	xor.b32  	%r355, %r352, %r351;
	cvt.u64.u32 	%rd178, %r354;
	shl.b64 	%rd179, %rd178, 32;
	cvt.u64.u32 	%rd180, %r355;
	or.b64  	%rd181, %rd179, %rd180;
	cvt.rn.f64.s64 	%fd11, %rd181;
	mul.f64 	%fd12, %fd11, 0d3BF921FB54442D19;
	cvt.rn.f32.f64 	%f172, %fd12;
	neg.f32 	%f173, %f172;
	setp.lt.s32 	%p26, %r353, 0;
	selp.f32 	%f628, %f173, %f172, %p26;
$L__BB6_32:
	mul.rn.f32 	%f175, %f628, %f628;
	and.b32  	%r357, %r761, 1;
	setp.eq.b32 	%p27, %r357, 1;
	selp.f32 	%f176, 0f3F800000, %f628, %p27;
	fma.rn.f32 	%f177, %f175, %f176, 0f00000000;
	fma.rn.f32 	%f178, %f175, 0f37CBAC00, 0fBAB607ED;
	selp.f32 	%f179, %f178, 0fB94D4153, %p27;
	selp.f32 	%f180, 0f3D2AAABB, 0f3C0885E4, %p27;
	fma.rn.f32 	%f181, %f179, %f175, %f180;
	selp.f32 	%f182, 0fBEFFFFFF, 0fBE2AAAA8, %p27;
	fma.rn.f32 	%f183, %f181, %f175, %f182;
	fma.rn.f32 	%f184, %f183, %f177, %f176;
	and.b32  	%r358, %r761, 2;
	setp.eq.s32 	%p28, %r358, 0;
	mov.f32 	%f185, 0f00000000;
	sub.f32 	%f186, %f185, %f184;
	selp.f32 	%f187, %f184, %f186, %p28;
	and.b32  	%r359, %r1, 511;
	and.b32  	%r360, %r31, 1024;
	or.b32  	%r361, %r360, %r359;
	shl.b32 	%r362, %r361, 2;
	add.s32 	%r364, %r319, %r362;
	ld.shared.f32 	%f188, [%r364];
	add.s32 	%r366, %r320, %r362;
	ld.shared.f32 	%f189, [%r366];
	ld.shared.f32 	%f190, [%r364+2048];
	ld.shared.f32 	%f191, [%r366+2048];
	add.f32 	%f192, %f188, %f190;
	add.f32 	%f193, %f189, %f191;
	sub.f32 	%f194, %f188, %f190;
	sub.f32 	%f195, %f189, %f191;
	mul.f32 	%f196, %f17, %f194;
	mul.f32 	%f197, %f195, %f187;
	sub.f32 	%f198, %f196, %f197;
	mul.f32 	%f199, %f194, %f187;
	fma.rn.f32 	%f200, %f17, %f195, %f199;
	mov.u32 	%r367, _ZZ25_occa_Stockhpotimized11_0E6FRBank;
	add.s32 	%r59, %r367, %r318;
	st.shared.f32 	[%r59], %f192;
	mov.u32 	%r368, _ZZ25_occa_Stockhpotimized11_0E6FIBank;
	add.s32 	%r60, %r368, %r318;
	st.shared.f32 	[%r60], %f193;
	st.shared.f32 	[%r59+4096], %f198;
	st.shared.f32 	[%r60+4096], %f200;
	bar.sync 	0;
	and.b32  	%r369, %r318, 1020;
	cvt.rn.f32.u32 	%f201, %r369;
	mul.f32 	%f202, %f201, 0f3A000000;
	cvt.f64.f32 	%fd13, %f202;
	mul.f64 	%fd14, %fd13, 0dC01921FB54442D18;
	cvt.rn.f32.f64 	%f21, %fd14;
	mul.f32 	%f203, %f21, 0f3F22F983;
	cvt.rni.s32.f32 	%r769, %f203;
	cvt.rn.f32.s32 	%f204, %r769;
	fma.rn.f32 	%f205, %f204, 0fBFC90FDA, %f21;
	fma.rn.f32 	%f206, %f204, 0fB3A22168, %f205;
	fma.rn.f32 	%f630, %f204, 0fA7C234C5, %f206;
	abs.f32 	%f23, %f21;
	setp.ltu.f32 	%p29, %f23, 0f47CE4780;
	mov.u32 	%r765, %r769;
	mov.f32 	%f629, %f630;
	@%p29 bra 	$L__BB6_40;
	setp.neu.f32 	%p30, %f23, 0f7F800000;
	@%p30 bra 	$L__BB6_35;
	mov.f32 	%f209, 0f00000000;
	mul.rn.f32 	%f629, %f21, %f209;
	mov.b32 	%r765, 0;
	bra.uni 	$L__BB6_40;
$L__BB6_35:
	mov.b32 	%r63, %f21;
	shl.b32 	%r371, %r63, 8;
	or.b32  	%r64, %r371, -2147483648;
	mov.b64 	%rd324, 0;
	mov.b32 	%r762, 0;
	mov.u64 	%rd322, __cudart_i2opi_f;
	mov.u64 	%rd323, %rd1;
$L__BB6_36:
	.pragma "nounroll";
	ld.global.nc.u32 	%r372, [%rd322];
	mad.wide.u32 	%rd184, %r372, %r64, %rd324;
	shr.u64 	%rd324, %rd184, 32;
	st.local.u32 	[%rd323], %rd184;
	add.s32 	%r762, %r762, 1;
	add.s64 	%rd323, %rd323, 4;
	add.s64 	%rd322, %rd322, 4;
	setp.ne.s32 	%p31, %r762, 6;
	@%p31 bra 	$L__BB6_36;
	shr.u32 	%r373, %r63, 23;
	st.local.u32 	[%rd1+24], %rd324;
	and.b32  	%r67, %r373, 31;
	and.b32  	%r374, %r373, 224;
	add.s32 	%r375, %r374, -128;
	shr.u32 	%r376, %r375, 5;
	mul.wide.u32 	%rd185, %r376, 4;
	sub.s64 	%rd38, %rd1, %rd185;
	ld.local.u32 	%r763, [%rd38+24];
	ld.local.u32 	%r764, [%rd38+20];
	setp.eq.s32 	%p32, %r67, 0;
	@%p32 bra 	$L__BB6_39;
	shf.l.wrap.b32 	%r763, %r764, %r763, %r67;
	ld.local.u32 	%r377, [%rd38+16];
	shf.l.wrap.b32 	%r764, %r377, %r764, %r67;
$L__BB6_39:
	shr.u32 	%r378, %r763, 30;
	shf.l.wrap.b32 	%r379, %r764, %r763, 2;
	shl.b32 	%r380, %r764, 2;
	shr.s32 	%r381, %r379, 31;
	sub.s32 	%r765, %r381, %r378;
	xor.b32  	%r382, %r379, %r63;
	xor.b32  	%r383, %r381, %r379;
	xor.b32  	%r384, %r381, %r380;
	cvt.u64.u32 	%rd186, %r383;
	shl.b64 	%rd187, %rd186, 32;
	cvt.u64.u32 	%rd188, %r384;
	or.b64  	%rd189, %rd187, %rd188;
	cvt.rn.f64.s64 	%fd15, %rd189;
	mul.f64 	%fd16, %fd15, 0d3BF921FB54442D19;
	cvt.rn.f32.f64 	%f207, %fd16;
	neg.f32 	%f208, %f207;
	setp.lt.s32 	%p33, %r382, 0;
	selp.f32 	%f629, %f208, %f207, %p33;
$L__BB6_40:
	setp.ltu.f32 	%p34, %f23, 0f47CE4780;
	add.s32 	%r386, %r765, 1;
	mul.rn.f32 	%f210, %f629, %f629;
	and.b32  	%r387, %r765, 1;
	setp.eq.b32 	%p35, %r387, 1;
	selp.f32 	%f211, %f629, 0f3F800000, %p35;
	fma.rn.f32 	%f212, %f210, %f211, 0f00000000;
	fma.rn.f32 	%f213, %f210, 0f37CBAC00, 0fBAB607ED;
	selp.f32 	%f214, 0fB94D4153, %f213, %p35;
	selp.f32 	%f215, 0f3C0885E4, 0f3D2AAABB, %p35;
	fma.rn.f32 	%f216, %f214, %f210, %f215;
	selp.f32 	%f217, 0fBE2AAAA8, 0fBEFFFFFF, %p35;
	fma.rn.f32 	%f218, %f216, %f210, %f217;
	fma.rn.f32 	%f219, %f218, %f212, %f211;
	and.b32  	%r388, %r386, 2;
	setp.eq.s32 	%p36, %r388, 0;
	mov.f32 	%f220, 0f00000000;
	sub.f32 	%f221, %f220, %f219;
	selp.f32 	%f27, %f219, %f221, %p36;
	@%p34 bra 	$L__BB6_48;
	setp.neu.f32 	%p37, %f23, 0f7F800000;
	@%p37 bra 	$L__BB6_43;
	mov.f32 	%f224, 0f00000000;
	mul.rn.f32 	%f630, %f21, %f224;
	mov.b32 	%r769, 0;
	bra.uni 	$L__BB6_48;
$L__BB6_43:
	mov.b32 	%r76, %f21;
	shl.b32 	%r390, %r76, 8;
	or.b32  	%r77, %r390, -2147483648;
	mov.b64 	%rd327, 0;
	mov.b32 	%r766, 0;
	mov.u64 	%rd325, __cudart_i2opi_f;
	mov.u64 	%rd326, %rd1;
$L__BB6_44:
	.pragma "nounroll";
	ld.global.nc.u32 	%r391, [%rd325];
	mad.wide.u32 	%rd192, %r391, %r77, %rd327;
	shr.u64 	%rd327, %rd192, 32;
	st.local.u32 	[%rd326], %rd192;
	add.s32 	%r766, %r766, 1;
	add.s64 	%rd326, %rd326, 4;
	add.s64 	%rd325, %rd325, 4;
	setp.ne.s32 	%p38, %r766, 6;
	@%p38 bra 	$L__BB6_44;
	shr.u32 	%r392, %r76, 23;
	st.local.u32 	[%rd1+24], %rd327;
	and.b32  	%r80, %r392, 31;
	and.b32  	%r393, %r392, 224;
	add.s32 	%r394, %r393, -128;
	shr.u32 	%r395, %r394, 5;
	mul.wide.u32 	%rd193, %r395, 4;
	sub.s64 	%rd45, %rd1, %rd193;
	ld.local.u32 	%r767, [%rd45+24];
	ld.local.u32 	%r768, [%rd45+20];
	setp.eq.s32 	%p39, %r80, 0;
	@%p39 bra 	$L__BB6_47;
	shf.l.wrap.b32 	%r767, %r768, %r767, %r80;
	ld.local.u32 	%r396, [%rd45+16];
	shf.l.wrap.b32 	%r768, %r396, %r768, %r80;
$L__BB6_47:
	shr.u32 	%r397, %r767, 30;
	shf.l.wrap.b32 	%r398, %r768, %r767, 2;
	shl.b32 	%r399, %r768, 2;
	shr.s32 	%r400, %r398, 31;
	sub.s32 	%r769, %r400, %r397;
	xor.b32  	%r401, %r398, %r76;
	xor.b32  	%r402, %r400, %r398;
	xor.b32  	%r403, %r400, %r399;
	cvt.u64.u32 	%rd194, %r402;
	shl.b64 	%rd195, %rd194, 32;
	cvt.u64.u32 	%rd196, %r403;
	or.b64  	%rd197, %rd195, %rd196;
	cvt.rn.f64.s64 	%fd17, %rd197;
	mul.f64 	%fd18, %fd17, 0d3BF921FB54442D19;
	cvt.rn.f32.f64 	%f222, %fd18;
	neg.f32 	%f223, %f222;
	setp.lt.s32 	%p40, %r401, 0;
	selp.f32 	%f630, %f223, %f222, %p40;
$L__BB6_48:
	mul.rn.f32 	%f225, %f630, %f630;
	and.b32  	%r405, %r769, 1;
	setp.eq.b32 	%p41, %r405, 1;
	selp.f32 	%f226, 0f3F800000, %f630, %p41;
	fma.rn.f32 	%f227, %f225, %f226, 0f00000000;
	fma.rn.f32 	%f228, %f225, 0f37CBAC00, 0fBAB607ED;
	selp.f32 	%f229, %f228, 0fB94D4153, %p41;
	selp.f32 	%f230, 0f3D2AAABB, 0f3C0885E4, %p41;
	fma.rn.f32 	%f231, %f229, %f225, %f230;
	selp.f32 	%f232, 0fBEFFFFFF, 0fBE2AAAA8, %p41;
	fma.rn.f32 	%f233, %f231, %f225, %f232;
	fma.rn.f32 	%f234, %f233, %f227, %f226;
	and.b32  	%r406, %r769, 2;
	setp.eq.s32 	%p42, %r406, 0;
	mov.f32 	%f235, 0f00000000;
	sub.f32 	%f236, %f235, %f234;
	selp.f32 	%f237, %f234, %f236, %p42;
	and.b32  	%r407, %r1, 255;
	and.b32  	%r408, %r31, 1536;
	or.b32  	%r409, %r408, %r407;
	shl.b32 	%r410, %r409, 2;
	add.s32 	%r412, %r367, %r410;
	ld.shared.f32 	%f238, [%r412];
	add.s32 	%r414, %r368, %r410;
	ld.shared.f32 	%f239, [%r414];
	ld.shared.f32 	%f240, [%r412+1024];
	ld.shared.f32 	%f241, [%r414+1024];
	add.f32 	%f242, %f238, %f240;
	add.f32 	%f243, %f239, %f241;
	sub.f32 	%f244, %f238, %f240;
	sub.f32 	%f245, %f239, %f241;
	mul.f32 	%f246, %f27, %f244;
	mul.f32 	%f247, %f245, %f237;
	sub.f32 	%f248, %f246, %f247;
	mul.f32 	%f249, %f244, %f237;
	fma.rn.f32 	%f250, %f27, %f245, %f249;
	st.shared.f32 	[%r29], %f242;
	st.shared.f32 	[%r30], %f243;
	st.shared.f32 	[%r29+4096], %f248;
	st.shared.f32 	[%r30+4096], %f250;
	bar.sync 	0;
	shl.b32 	%r415, %r1, 3;
	and.b32  	%r416, %r415, 1016;
	cvt.rn.f32.u32 	%f251, %r416;
	mul.f32 	%f252, %f251, 0f3A000000;
	cvt.f64.f32 	%fd19, %f252;
	mul.f64 	%fd20, %fd19, 0dC01921FB54442D18;
	cvt.rn.f32.f64 	%f31, %fd20;
	mul.f32 	%f253, %f31, 0f3F22F983;
	cvt.rni.s32.f32 	%r777, %f253;
	cvt.rn.f32.s32 	%f254, %r777;
	fma.rn.f32 	%f255, %f254, 0fBFC90FDA, %f31;
	fma.rn.f32 	%f256, %f254, 0fB3A22168, %f255;
	fma.rn.f32 	%f632, %f254, 0fA7C234C5, %f256;
	abs.f32 	%f33, %f31;
	setp.ltu.f32 	%p43, %f33, 0f47CE4780;
	mov.u32 	%r773, %r777;
	mov.f32 	%f631, %f632;
	@%p43 bra 	$L__BB6_56;
	setp.neu.f32 	%p44, %f33, 0f7F800000;
	@%p44 bra 	$L__BB6_51;
	mov.f32 	%f259, 0f00000000;
	mul.rn.f32 	%f631, %f31, %f259;
	mov.b32 	%r773, 0;
	bra.uni 	$L__BB6_56;
$L__BB6_51:
	mov.b32 	%r90, %f31;
	shl.b32 	%r418, %r90, 8;
	or.b32  	%r91, %r418, -2147483648;
	mov.b64 	%rd330, 0;
	mov.b32 	%r770, 0;
	mov.u64 	%rd328, __cudart_i2opi_f;
	mov.u64 	%rd329, %rd1;
$L__BB6_52:
	.pragma "nounroll";
	ld.global.nc.u32 	%r419, [%rd328];
	mad.wide.u32 	%rd200, %r419, %r91, %rd330;
	shr.u64 	%rd330, %rd200, 32;
	st.local.u32 	[%rd329], %rd200;
	add.s32 	%r770, %r770, 1;
	add.s64 	%rd329, %rd329, 4;
	add.s64 	%rd328, %rd328, 4;
	setp.ne.s32 	%p45, %r770, 6;
	@%p45 bra 	$L__BB6_52;
	shr.u32 	%r420, %r90, 23;
	st.local.u32 	[%rd1+24], %rd330;
	and.b32  	%r94, %r420, 31;
	and.b32  	%r421, %r420, 224;
	add.s32 	%r422, %r421, -128;
	shr.u32 	%r423, %r422, 5;
	mul.wide.u32 	%rd201, %r423, 4;
	sub.s64 	%rd52, %rd1, %rd201;
	ld.local.u32 	%r771, [%rd52+24];
	ld.local.u32 	%r772, [%rd52+20];
	setp.eq.s32 	%p46, %r94, 0;
	@%p46 bra 	$L__BB6_55;
	shf.l.wrap.b32 	%r771, %r772, %r771, %r94;
	ld.local.u32 	%r424, [%rd52+16];
	shf.l.wrap.b32 	%r772, %r424, %r772, %r94;
$L__BB6_55:
	shr.u32 	%r425, %r771, 30;
	shf.l.wrap.b32 	%r426, %r772, %r771, 2;
	shl.b32 	%r427, %r772, 2;
	shr.s32 	%r428, %r426, 31;
	sub.s32 	%r773, %r428, %r425;
	xor.b32  	%r429, %r426, %r90;
	xor.b32  	%r430, %r428, %r426;
	xor.b32  	%r431, %r428, %r427;
	cvt.u64.u32 	%rd202, %r430;
	shl.b64 	%rd203, %rd202, 32;
	cvt.u64.u32 	%rd204, %r431;
	or.b64  	%rd205, %rd203, %rd204;
	cvt.rn.f64.s64 	%fd21, %rd205;
	mul.f64 	%fd22, %fd21, 0d3BF921FB54442D19;
	cvt.rn.f32.f64 	%f257, %fd22;
	neg.f32 	%f258, %f257;
	setp.lt.s32 	%p47, %r429, 0;
	selp.f32 	%f631, %f258, %f257, %p47;
$L__BB6_56:
	setp.ltu.f32 	%p48, %f33, 0f47CE4780;
	add.s32 	%r433, %r773, 1;
	mul.rn.f32 	%f260, %f631, %f631;
	and.b32  	%r434, %r773, 1;
	setp.eq.b32 	%p49, %r434, 1;
	selp.f32 	%f261, %f631, 0f3F800000, %p49;
	fma.rn.f32 	%f262, %f260, %f261, 0f00000000;
	fma.rn.f32 	%f263, %f260, 0f37CBAC00, 0fBAB607ED;
	selp.f32 	%f264, 0fB94D4153, %f263, %p49;
	selp.f32 	%f265, 0f3C0885E4, 0f3D2AAABB, %p49;
	fma.rn.f32 	%f266, %f264, %f260, %f265;
	selp.f32 	%f267, 0fBE2AAAA8, 0fBEFFFFFF, %p49;
	fma.rn.f32 	%f268, %f266, %f260, %f267;
	fma.rn.f32 	%f269, %f268, %f262, %f261;
	and.b32  	%r435, %r433, 2;
	setp.eq.s32 	%p50, %r435, 0;
	mov.f32 	%f270, 0f00000000;
	sub.f32 	%f271, %f270, %f269;
	selp.f32 	%f37, %f269, %f271, %p50;
	@%p48 bra 	$L__BB6_64;
	setp.neu.f32 	%p51, %f33, 0f7F800000;
	@%p51 bra 	$L__BB6_59;
	mov.f32 	%f274, 0f00000000;
	mul.rn.f32 	%f632, %f31, %f274;
	mov.b32 	%r777, 0;
	bra.uni 	$L__BB6_64;
$L__BB6_59:
	mov.b32 	%r103, %f31;
	shl.b32 	%r437, %r103, 8;
	or.b32  	%r104, %r437, -2147483648;
	mov.b64 	%rd333, 0;
	mov.b32 	%r774, 0;
	mov.u64 	%rd331, __cudart_i2opi_f;
	mov.u64 	%rd332, %rd1;
$L__BB6_60:
	.pragma "nounroll";
	ld.global.nc.u32 	%r438, [%rd331];
	mad.wide.u32 	%rd208, %r438, %r104, %rd333;
	shr.u64 	%rd333, %rd208, 32;
	st.local.u32 	[%rd332], %rd208;
	add.s32 	%r774, %r774, 1;
	add.s64 	%rd332, %rd332, 4;
	add.s64 	%rd331, %rd331, 4;
	setp.ne.s32 	%p52, %r774, 6;
	@%p52 bra 	$L__BB6_60;
	shr.u32 	%r439, %r103, 23;
	st.local.u32 	[%rd1+24], %rd333;
	and.b32  	%r107, %r439, 31;
	and.b32  	%r440, %r439, 224;
	add.s32 	%r441, %r440, -128;
	shr.u32 	%r442, %r441, 5;
	mul.wide.u32 	%rd209, %r442, 4;
	sub.s64 	%rd59, %rd1, %rd209;
	ld.local.u32 	%r775, [%rd59+24];
	ld.local.u32 	%r776, [%rd59+20];
	setp.eq.s32 	%p53, %r107, 0;
	@%p53 bra 	$L__BB6_63;
	shf.l.wrap.b32 	%r775, %r776, %r775, %r107;
	ld.local.u32 	%r443, [%rd59+16];
	shf.l.wrap.b32 	%r776, %r443, %r776, %r107;
$L__BB6_63:
	shr.u32 	%r444, %r775, 30;
	shf.l.wrap.b32 	%r445, %r776, %r775, 2;
	shl.b32 	%r446, %r776, 2;
	shr.s32 	%r447, %r445, 31;
	sub.s32 	%r777, %r447, %r444;
	xor.b32  	%r448, %r445, %r103;
	xor.b32  	%r449, %r447, %r445;
	xor.b32  	%r450, %r447, %r446;
	cvt.u64.u32 	%rd210, %r449;
	shl.b64 	%rd211, %rd210, 32;
	cvt.u64.u32 	%rd212, %r450;
	or.b64  	%rd213, %rd211, %rd212;
	cvt.rn.f64.s64 	%fd23, %rd213;
	mul.f64 	%fd24, %fd23, 0d3BF921FB54442D19;
	cvt.rn.f32.f64 	%f272, %fd24;
	neg.f32 	%f273, %f272;
	setp.lt.s32 	%p54, %r448, 0;
	selp.f32 	%f632, %f273, %f272, %p54;
$L__BB6_64:
	mul.rn.f32 	%f275, %f632, %f632;
	and.b32  	%r452, %r777, 1;
	setp.eq.b32 	%p55, %r452, 1;
	selp.f32 	%f276, 0f3F800000, %f632, %p55;
	fma.rn.f32 	%f277, %f275, %f276, 0f00000000;
	fma.rn.f32 	%f278, %f275, 0f37CBAC00, 0fBAB607ED;
	selp.f32 	%f279, %f278, 0fB94D4153, %p55;
	selp.f32 	%f280, 0f3D2AAABB, 0f3C0885E4, %p55;
	fma.rn.f32 	%f281, %f279, %f275, %f280;
	selp.f32 	%f282, 0fBEFFFFFF, 0fBE2AAAA8, %p55;
	fma.rn.f32 	%f283, %f281, %f275, %f282;
	fma.rn.f32 	%f284, %f283, %f277, %f276;
	and.b32  	%r453, %r777, 2;
	setp.eq.s32 	%p56, %r453, 0;
	mov.f32 	%f285, 0f00000000;
	sub.f32 	%f286, %f285, %f284;
	selp.f32 	%f287, %f284, %f286, %p56;
	and.b32  	%r454, %r1, 127;
	and.b32  	%r455, %r31, 1792;
	or.b32  	%r456, %r455, %r454;
	shl.b32 	%r457, %r456, 2;
	add.s32 	%r459, %r319, %r457;
	ld.shared.f32 	%f288, [%r459];
	mov.u32 	%r460, _ZZ25_occa_Stockhpotimized11_0E6SIBank;
	add.s32 	%r461, %r460, %r457;
	ld.shared.f32 	%f289, [%r461];
	ld.shared.f32 	%f290, [%r459+512];
	ld.shared.f32 	%f291, [%r461+512];
	add.f32 	%f292, %f288, %f290;
	add.f32 	%f293, %f289, %f291;
	sub.f32 	%f294, %f288, %f290;
	sub.f32 	%f295, %f289, %f291;
	mul.f32 	%f296, %f37, %f294;
	mul.f32 	%f297, %f295, %f287;
	sub.f32 	%f298, %f296, %f297;
	mul.f32 	%f299, %f294, %f287;
	fma.rn.f32 	%f300, %f37, %f295, %f299;
	st.shared.f32 	[%r59], %f292;
	st.shared.f32 	[%r60], %f293;
	st.shared.f32 	[%r59+4096], %f298;
	st.shared.f32 	[%r60+4096], %f300;
	bar.sync 	0;
	shl.b32 	%r462, %r1, 4;
	and.b32  	%r463, %r462, 1008;
	cvt.rn.f32.u32 	%f301, %r463;
	mul.f32 	%f302, %f301, 0f3A000000;
	cvt.f64.f32 	%fd25, %f302;
	mul.f64 	%fd26, %fd25, 0dC01921FB54442D18;
	cvt.rn.f32.f64 	%f41, %fd26;
	mul.f32 	%f303, %f41, 0f3F22F983;
	cvt.rni.s32.f32 	%r785, %f303;
	cvt.rn.f32.s32 	%f304, %r785;
	fma.rn.f32 	%f305, %f304, 0fBFC90FDA, %f41;
	fma.rn.f32 	%f306, %f304, 0fB3A22168, %f305;
	fma.rn.f32 	%f634, %f304, 0fA7C234C5, %f306;
	abs.f32 	%f43, %f41;
	setp.ltu.f32 	%p57, %f43, 0f47CE4780;
	mov.u32 	%r781, %r785;
	mov.f32 	%f633, %f634;
	@%p57 bra 	$L__BB6_72;
	setp.neu.f32 	%p58, %f43, 0f7F800000;
	@%p58 bra 	$L__BB6_67;
	mov.f32 	%f309, 0f00000000;
	mul.rn.f32 	%f633, %f41, %f309;
	mov.b32 	%r781, 0;
	bra.uni 	$L__BB6_72;
$L__BB6_67:
	mov.b32 	%r117, %f41;
	shl.b32 	%r465, %r117, 8;
	or.b32  	%r118, %r465, -2147483648;
	mov.b64 	%rd336, 0;
	mov.b32 	%r778, 0;
	mov.u64 	%rd334, __cudart_i2opi_f;
	mov.u64 	%rd335, %rd1;
$L__BB6_68:
	.pragma "nounroll";
	ld.global.nc.u32 	%r466, [%rd334];
	mad.wide.u32 	%rd216, %r466, %r118, %rd336;
	shr.u64 	%rd336, %rd216, 32;
	st.local.u32 	[%rd335], %rd216;
	add.s32 	%r778, %r778, 1;
	add.s64 	%rd335, %rd335, 4;
	add.s64 	%rd334, %rd334, 4;
	setp.ne.s32 	%p59, %r778, 6;
	@%p59 bra 	$L__BB6_68;
	shr.u32 	%r467, %r117, 23;
	st.local.u32 	[%rd1+24], %rd336;
	and.b32  	%r121, %r467, 31;
	and.b32  	%r468, %r467, 224;
	add.s32 	%r469, %r468, -128;
	shr.u32 	%r470, %r469, 5;
	mul.wide.u32 	%rd217, %r470, 4;
	sub.s64 	%rd66, %rd1, %rd217;
	ld.local.u32 	%r779, [%rd66+24];
	ld.local.u32 	%r780, [%rd66+20];
	setp.eq.s32 	%p60, %r121, 0;
	@%p60 bra 	$L__BB6_71;
	shf.l.wrap.b32 	%r779, %r780, %r779, %r121;
	ld.local.u32 	%r471, [%rd66+16];
	shf.l.wrap.b32 	%r780, %r471, %r780, %r121;
$L__BB6_71:
	shr.u32 	%r472, %r779, 30;
	shf.l.wrap.b32 	%r473, %r780, %r779, 2;
	shl.b32 	%r474, %r780, 2;
	shr.s32 	%r475, %r473, 31;
	sub.s32 	%r781, %r475, %r472;
	xor.b32  	%r476, %r473, %r117;
	xor.b32  	%r477, %r475, %r473;
	xor.b32  	%r478, %r475, %r474;
	cvt.u64.u32 	%rd218, %r477;
	shl.b64 	%rd219, %rd218, 32;
	cvt.u64.u32 	%rd220, %r478;
	or.b64  	%rd221, %rd219, %rd220;
	cvt.rn.f64.s64 	%fd27, %rd221;
	mul.f64 	%fd28, %fd27, 0d3BF921FB54442D19;
	cvt.rn.f32.f64 	%f307, %fd28;
	neg.f32 	%f308, %f307;
	setp.lt.s32 	%p61, %r476, 0;
	selp.f32 	%f633, %f308, %f307, %p61;
$L__BB6_72:
	setp.ltu.f32 	%p62, %f43, 0f47CE4780;
	add.s32 	%r480, %r781, 1;
	mul.rn.f32 	%f310, %f633, %f633;
	and.b32  	%r481, %r781, 1;
	setp.eq.b32 	%p63, %r481, 1;
	selp.f32 	%f311, %f633, 0f3F800000, %p63;
	fma.rn.f32 	%f312, %f310, %f311, 0f00000000;
	fma.rn.f32 	%f313, %f310, 0f37CBAC00, 0fBAB607ED;
	selp.f32 	%f314, 0fB94D4153, %f313, %p63;
	selp.f32 	%f315, 0f3C0885E4, 0f3D2AAABB, %p63;
	fma.rn.f32 	%f316, %f314, %f310, %f315;
	selp.f32 	%f317, 0fBE2AAAA8, 0fBEFFFFFF, %p63;
	fma.rn.f32 	%f318, %f316, %f310, %f317;
	fma.rn.f32 	%f319, %f318, %f312, %f311;
	and.b32  	%r482, %r480, 2;
	setp.eq.s32 	%p64, %r482, 0;
	mov.f32 	%f320, 0f00000000;
	sub.f32 	%f321, %f320, %f319;
	selp.f32 	%f47, %f319, %f321, %p64;
	@%p62 bra 	$L__BB6_80;
	setp.neu.f32 	%p65, %f43, 0f7F800000;
	@%p65 bra 	$L__BB6_75;
	mov.f32 	%f324, 0f00000000;
	mul.rn.f32 	%f634, %f41, %f324;
	mov.b32 	%r785, 0;
	bra.uni 	$L__BB6_80;
$L__BB6_75:
	mov.b32 	%r130, %f41;
	shl.b32 	%r484, %r130, 8;
	or.b32  	%r131, %r484, -2147483648;
	mov.b64 	%rd339, 0;
	mov.b32 	%r782, 0;
	mov.u64 	%rd337, __cudart_i2opi_f;
	mov.u64 	%rd338, %rd1;
$L__BB6_76:
	.pragma "nounroll";
	ld.global.nc.u32 	%r485, [%rd337];
	mad.wide.u32 	%rd224, %r485, %r131, %rd339;
	shr.u64 	%rd339, %rd224, 32;
	st.local.u32 	[%rd338], %rd224;
	add.s32 	%r782, %r782, 1;
	add.s64 	%rd338, %rd338, 4;
	add.s64 	%rd337, %rd337, 4;
	setp.ne.s32 	%p66, %r782, 6;
	@%p66 bra 	$L__BB6_76;
	shr.u32 	%r486, %r130, 23;
	st.local.u32 	[%rd1+24], %rd339;
	and.b32  	%r134, %r486, 31;
	and.b32  	%r487, %r486, 224;
	add.s32 	%r488, %r487, -128;
	shr.u32 	%r489, %r488, 5;
	mul.wide.u32 	%rd225, %r489, 4;
	sub.s64 	%rd73, %rd1, %rd225;
	ld.local.u32 	%r783, [%rd73+24];
	ld.local.u32 	%r784, [%rd73+20];
	setp.eq.s32 	%p67, %r134, 0;
	@%p67 bra 	$L__BB6_79;
	shf.l.wrap.b32 	%r783, %r784, %r783, %r134;
	ld.local.u32 	%r490, [%rd73+16];
	shf.l.wrap.b32 	%r784, %r490, %r784, %r134;
$L__BB6_79:
	shr.u32 	%r491, %r783, 30;
	shf.l.wrap.b32 	%r492, %r784, %r783, 2;
	shl.b32 	%r493, %r784, 2;
	shr.s32 	%r494, %r492, 31;
	sub.s32 	%r785, %r494, %r491;
	xor.b32  	%r495, %r492, %r130;
	xor.b32  	%r496, %r494, %r492;
	xor.b32  	%r497, %r494, %r493;
	cvt.u64.u32 	%rd226, %r496;
	shl.b64 	%rd227, %rd226, 32;
	cvt.u64.u32 	%rd228, %r497;
	or.b64  	%rd229, %rd227, %rd228;
	cvt.rn.f64.s64 	%fd29, %rd229;
	mul.f64 	%fd30, %fd29, 0d3BF921FB54442D19;
	cvt.rn.f32.f64 	%f322, %fd30;
	neg.f32 	%f323, %f322;
	setp.lt.s32 	%p68, %r495, 0;
	selp.f32 	%f634, %f323, %f322, %p68;
$L__BB6_80:
	mul.rn.f32 	%f325, %f634, %f634;
	and.b32  	%r499, %r785, 1;
	setp.eq.b32 	%p69, %r499, 1;
	selp.f32 	%f326, 0f3F800000, %f634, %p69;
	fma.rn.f32 	%f327, %f325, %f326, 0f00000000;
	fma.rn.f32 	%f328, %f325, 0f37CBAC00, 0fBAB607ED;
	selp.f32 	%f329, %f328, 0fB94D4153, %p69;
	selp.f32 	%f330, 0f3D2AAABB, 0f3C0885E4, %p69;
	fma.rn.f32 	%f331, %f329, %f325, %f330;
	selp.f32 	%f332, 0fBEFFFFFF, 0fBE2AAAA8, %p69;
	fma.rn.f32 	%f333, %f331, %f325, %f332;
	fma.rn.f32 	%f334, %f333, %f327, %f326;
	and.b32  	%r500, %r785, 2;
	setp.eq.s32 	%p70, %r500, 0;
	mov.f32 	%f335, 0f00000000;
	sub.f32 	%f336, %f335, %f334;
	selp.f32 	%f337, %f334, %f336, %p70;
	and.b32  	%r501, %r1, 63;
	and.b32  	%r502, %r31, 1920;
	or.b32  	%r503, %r502, %r501;
	shl.b32 	%r504, %r503, 2;
	add.s32 	%r506, %r367, %r504;
	ld.shared.f32 	%f338, [%r506];
	mov.u32 	%r507, _ZZ25_occa_Stockhpotimized11_0E6FIBank;
	add.s32 	%r508, %r507, %r504;
	ld.shared.f32 	%f339, [%r508];
	ld.shared.f32 	%f340, [%r506+256];
	ld.shared.f32 	%f341, [%r508+256];
	add.f32 	%f342, %f338, %f340;
	add.f32 	%f343, %f339, %f341;
	sub.f32 	%f344, %f338, %f340;
	sub.f32 	%f345, %f339, %f341;
	mul.f32 	%f346, %f47, %f344;
	mul.f32 	%f347, %f345, %f337;
	sub.f32 	%f348, %f346, %f347;
	mul.f32 	%f349, %f344, %f337;
	fma.rn.f32 	%f350, %f47, %f345, %f349;
	st.shared.f32 	[%r29], %f342;
	st.shared.f32 	[%r30], %f343;
	st.shared.f32 	[%r29+4096], %f348;
	st.shared.f32 	[%r30+4096], %f350;
	bar.sync 	0;
	shl.b32 	%r509, %r1, 5;
	and.b32  	%r510, %r509, 992;
	cvt.rn.f32.u32 	%f351, %r510;
	mul.f32 	%f352, %f351, 0f3A000000;
	cvt.f64.f32 	%fd31, %f352;
	mul.f64 	%fd32, %fd31, 0dC01921FB54442D18;
	cvt.rn.f32.f64 	%f51, %fd32;
	mul.f32 	%f353, %f51, 0f3F22F983;
	cvt.rni.s32.f32 	%r793, %f353;
	cvt.rn.f32.s32 	%f354, %r793;
	fma.rn.f32 	%f355, %f354, 0fBFC90FDA, %f51;
	fma.rn.f32 	%f356, %f354, 0fB3A22168, %f355;
	fma.rn.f32 	%f636, %f354, 0fA7C234C5, %f356;
	abs.f32 	%f53, %f51;
	setp.ltu.f32 	%p71, %f53, 0f47CE4780;
	mov.u32 	%r789, %r793;
	mov.f32 	%f635, %f636;
	@%p71 bra 	$L__BB6_88;
	setp.neu.f32 	%p72, %f53, 0f7F800000;
	@%p72 bra 	$L__BB6_83;
	mov.f32 	%f359, 0f00000000;
	mul.rn.f32 	%f635, %f51, %f359;
	mov.b32 	%r789, 0;
	bra.uni 	$L__BB6_88;
$L__BB6_83:
	mov.b32 	%r144, %f51;
	shl.b32 	%r512, %r144, 8;
	or.b32  	%r145, %r512, -2147483648;
	mov.b64 	%rd342, 0;
	mov.b32 	%r786, 0;
	mov.u64 	%rd340, __cudart_i2opi_f;
	mov.u64 	%rd341, %rd1;
$L__BB6_84:
	.pragma "nounroll";
	ld.global.nc.u32 	%r513, [%rd340];
	mad.wide.u32 	%rd232, %r513, %r145, %rd342;
	shr.u64 	%rd342, %rd232, 32;
	st.local.u32 	[%rd341], %rd232;
	add.s32 	%r786, %r786, 1;
	add.s64 	%rd341, %rd341, 4;
	add.s64 	%rd340, %rd340, 4;
	setp.ne.s32 	%p73, %r786, 6;
	@%p73 bra 	$L__BB6_84;
	shr.u32 	%r514, %r144, 23;
	st.local.u32 	[%rd1+24], %rd342;
	and.b32  	%r148, %r514, 31;
	and.b32  	%r515, %r514, 224;
	add.s32 	%r516, %r515, -128;
	shr.u32 	%r517, %r516, 5;
	mul.wide.u32 	%rd233, %r517, 4;
	sub.s64 	%rd80, %rd1, %rd233;
	ld.local.u32 	%r787, [%rd80+24];
	ld.local.u32 	%r788, [%rd80+20];
	setp.eq.s32 	%p74, %r148, 0;
	@%p74 bra 	$L__BB6_87;
	shf.l.wrap.b32 	%r787, %r788, %r787, %r148;
	ld.local.u32 	%r518, [%rd80+16];
	shf.l.wrap.b32 	%r788, %r518, %r788, %r148;
$L__BB6_87:
	shr.u32 	%r519, %r787, 30;
	shf.l.wrap.b32 	%r520, %r788, %r787, 2;
	shl.b32 	%r521, %r788, 2;
	shr.s32 	%r522, %r520, 31;
	sub.s32 	%r789, %r522, %r519;
	xor.b32  	%r523, %r520, %r144;
	xor.b32  	%r524, %r522, %r520;
	xor.b32  	%r525, %r522, %r521;
	cvt.u64.u32 	%rd234, %r524;
	shl.b64 	%rd235, %rd234, 32;
	cvt.u64.u32 	%rd236, %r525;
	or.b64  	%rd237, %rd235, %rd236;
	cvt.rn.f64.s64 	%fd33, %rd237;
	mul.f64 	%fd34, %fd33, 0d3BF921FB54442D19;
	cvt.rn.f32.f64 	%f357, %fd34;
	neg.f32 	%f358, %f357;
	setp.lt.s32 	%p75, %r523, 0;
	selp.f32 	%f635, %f358, %f357, %p75;
$L__BB6_88:
	setp.ltu.f32 	%p76, %f53, 0f47CE4780;
	add.s32 	%r527, %r789, 1;
	mul.rn.f32 	%f360, %f635, %f635;
	and.b32  	%r528, %r789, 1;
	setp.eq.b32 	%p77, %r528, 1;
	selp.f32 	%f361, %f635, 0f3F800000, %p77;
	fma.rn.f32 	%f362, %f360, %f361, 0f00000000;
	fma.rn.f32 	%f363, %f360, 0f37CBAC00, 0fBAB607ED;
	selp.f32 	%f364, 0fB94D4153, %f363, %p77;
	selp.f32 	%f365, 0f3C0885E4, 0f3D2AAABB, %p77;
	fma.rn.f32 	%f366, %f364, %f360, %f365;
	selp.f32 	%f367, 0fBE2AAAA8, 0fBEFFFFFF, %p77;
	fma.rn.f32 	%f368, %f366, %f360, %f367;
	fma.rn.f32 	%f369, %f368, %f362, %f361;
	and.b32  	%r529, %r527, 2;
	setp.eq.s32 	%p78, %r529, 0;
	mov.f32 	%f370, 0f00000000;
	sub.f32 	%f371, %f370, %f369;
	selp.f32 	%f57, %f369, %f371, %p78;
	@%p76 bra 	$L__BB6_96;
	setp.neu.f32 	%p79, %f53, 0f7F800000;
	@%p79 bra 	$L__BB6_91;
	mov.f32 	%f374, 0f00000000;
	mul.rn.f32 	%f636, %f51, %f374;
	mov.b32 	%r793, 0;
	bra.uni 	$L__BB6_96;
$L__BB6_91:
	mov.b32 	%r157, %f51;
	shl.b32 	%r531, %r157, 8;
	or.b32  	%r158, %r531, -2147483648;
	mov.b64 	%rd345, 0;
	mov.b32 	%r790, 0;
	mov.u64 	%rd343, __cudart_i2opi_f;
	mov.u64 	%rd344, %rd1;
$L__BB6_92:
	.pragma "nounroll";
	ld.global.nc.u32 	%r532, [%rd343];
	mad.wide.u32 	%rd240, %r532, %r158, %rd345;
	shr.u64 	%rd345, %rd240, 32;
	st.local.u32 	[%rd344], %rd240;
	add.s32 	%r790, %r790, 1;
	add.s64 	%rd344, %rd344, 4;
	add.s64 	%rd343, %rd343, 4;
	setp.ne.s32 	%p80, %r790, 6;
	@%p80 bra 	$L__BB6_92;
	shr.u32 	%r533, %r157, 23;
	st.local.u32 	[%rd1+24], %rd345;
	and.b32  	%r161, %r533, 31;
	and.b32  	%r534, %r533, 224;
	add.s32 	%r535, %r534, -128;
	shr.u32 	%r536, %r535, 5;
	mul.wide.u32 	%rd241, %r536, 4;
	sub.s64 	%rd87, %rd1, %rd241;
	ld.local.u32 	%r791, [%rd87+24];
	ld.local.u32 	%r792, [%rd87+20];
	setp.eq.s32 	%p81, %r161, 0;
	@%p81 bra 	$L__BB6_95;
	shf.l.wrap.b32 	%r791, %r792, %r791, %r161;
	ld.local.u32 	%r537, [%rd87+16];
	shf.l.wrap.b32 	%r792, %r537, %r792, %r161;
$L__BB6_95:
	shr.u32 	%r538, %r791, 30;
	shf.l.wrap.b32 	%r539, %r792, %r791, 2;
	shl.b32 	%r540, %r792, 2;
	shr.s32 	%r541, %r539, 31;
	sub.s32 	%r793, %r541, %r538;
	xor.b32  	%r542, %r539, %r157;
	xor.b32  	%r543, %r541, %r539;
	xor.b32  	%r544, %r541, %r540;
	cvt.u64.u32 	%rd242, %r543;
	shl.b64 	%rd243, %rd242, 32;
	cvt.u64.u32 	%rd244, %r544;
	or.b64  	%rd245, %rd243, %rd244;
	cvt.rn.f64.s64 	%fd35, %rd245;
	mul.f64 	%fd36, %fd35, 0d3BF921FB54442D19;
	cvt.rn.f32.f64 	%f372, %fd36;
	neg.f32 	%f373, %f372;
	setp.lt.s32 	%p82, %r542, 0;
	selp.f32 	%f636, %f373, %f372, %p82;
$L__BB6_96:
	mul.rn.f32 	%f375, %f636, %f636;
	and.b32  	%r546, %r793, 1;
	setp.eq.b32 	%p83, %r546, 1;
	selp.f32 	%f376, 0f3F800000, %f636, %p83;
	fma.rn.f32 	%f377, %f375, %f376, 0f00000000;
	fma.rn.f32 	%f378, %f375, 0f37CBAC00, 0fBAB607ED;
	selp.f32 	%f379, %f378, 0fB94D4153, %p83;
	selp.f32 	%f380, 0f3D2AAABB, 0f3C0885E4, %p83;
	fma.rn.f32 	%f381, %f379, %f375, %f380;
	selp.f32 	%f382, 0fBEFFFFFF, 0fBE2AAAA8, %p83;
	fma.rn.f32 	%f383, %f381, %f375, %f382;
	fma.rn.f32 	%f384, %f383, %f377, %f376;
	and.b32  	%r547, %r793, 2;
	setp.eq.s32 	%p84, %r547, 0;
	mov.f32 	%f385, 0f00000000;
	sub.f32 	%f386, %f385, %f384;
	selp.f32 	%f387, %f384, %f386, %p84;
	and.b32  	%r548, %r1, 31;
	and.b32  	%r549, %r31, 1984;
	or.b32  	%r550, %r549, %r548;
	shl.b32 	%r551, %r550, 2;
	add.s32 	%r553, %r319, %r551;
	ld.shared.f32 	%f388, [%r553];
	add.s32 	%r555, %r460, %r551;
	ld.shared.f32 	%f389, [%r555];
	ld.shared.f32 	%f390, [%r553+128];
	ld.shared.f32 	%f391, [%r555+128];
	add.f32 	%f392, %f388, %f390;
	add.f32 	%f393, %f389, %f391;
	sub.f32 	%f394, %f388, %f390;
	sub.f32 	%f395, %f389, %f391;
	mul.f32 	%f396, %f57, %f394;
	mul.f32 	%f397, %f395, %f387;
	sub.f32 	%f398, %f396, %f397;
	mul.f32 	%f399, %f394, %f387;
	fma.rn.f32 	%f400, %f57, %f395, %f399;
	st.shared.f32 	[%r59], %f392;
	st.shared.f32 	[%r60], %f393;
	st.shared.f32 	[%r59+4096], %f398;
	st.shared.f32 	[%r60+4096], %f400;
	bar.sync 	0;
	shl.b32 	%r556, %r1, 6;
	and.b32  	%r557, %r556, 960;
	cvt.rn.f32.u32 	%f401, %r557;
	mul.f32 	%f402, %f401, 0f3A000000;
	cvt.f64.f32 	%fd37, %f402;
	mul.f64 	%fd38, %fd37, 0dC01921FB54442D18;
	cvt.rn.f32.f64 	%f61, %fd38;
	mul.f32 	%f403, %f61, 0f3F22F983;
	cvt.rni.s32.f32 	%r801, %f403;
	cvt.rn.f32.s32 	%f404, %r801;
	fma.rn.f32 	%f405, %f404, 0fBFC90FDA, %f61;
	fma.rn.f32 	%f406, %f404, 0fB3A22168, %f405;
	fma.rn.f32 	%f638, %f404, 0fA7C234C5, %f406;
	abs.f32 	%f63, %f61;
	setp.ltu.f32 	%p85, %f63, 0f47CE4780;
	mov.u32 	%r797, %r801;
	mov.f32 	%f637, %f638;
	@%p85 bra 	$L__BB6_104;
	setp.neu.f32 	%p86, %f63, 0f7F800000;
	@%p86 bra 	$L__BB6_99;
	mov.f32 	%f409, 0f00000000;
	mul.rn.f32 	%f637, %f61, %f409;
	mov.b32 	%r797, 0;
	bra.uni 	$L__BB6_104;
$L__BB6_99:
	mov.b32 	%r171, %f61;
	shl.b32 	%r559, %r171, 8;
	or.b32  	%r172, %r559, -2147483648;
	mov.b64 	%rd348, 0;
	mov.b32 	%r794, 0;
	mov.u64 	%rd346, __cudart_i2opi_f;
	mov.u64 	%rd347, %rd1;
$L__BB6_100:
	.pragma "nounroll";
	ld.global.nc.u32 	%r560, [%rd346];
	mad.wide.u32 	%rd248, %r560, %r172, %rd348;
	shr.u64 	%rd348, %rd248, 32;
	st.local.u32 	[%rd347], %rd248;
	add.s32 	%r794, %r794, 1;
	add.s64 	%rd347, %rd347, 4;
	add.s64 	%rd346, %rd346, 4;
	setp.ne.s32 	%p87, %r794, 6;
	@%p87 bra 	$L__BB6_100;
	shr.u32 	%r561, %r171, 23;
	st.local.u32 	[%rd1+24], %rd348;
	and.b32  	%r175, %r561, 31;
	and.b32  	%r562, %r561, 224;
	add.s32 	%r563, %r562, -128;
	shr.u32 	%r564, %r563, 5;
	mul.wide.u32 	%rd249, %r564, 4;
	sub.s64 	%rd94, %rd1, %rd249;
	ld.local.u32 	%r795, [%rd94+24];
	ld.local.u32 	%r796, [%rd94+20];
	setp.eq.s32 	%p88, %r175, 0;
	@%p88 bra 	$L__BB6_103;
	shf.l.wrap.b32 	%r795, %r796, %r795, %r175;
	ld.local.u32 	%r565, [%rd94+16];
	shf.l.wrap.b32 	%r796, %r565, %r796, %r175;
$L__BB6_103:
	shr.u32 	%r566, %r795, 30;
	shf.l.wrap.b32 	%r567, %r796, %r795, 2;
	shl.b32 	%r568, %r796, 2;
	shr.s32 	%r569, %r567, 31;
	sub.s32 	%r797, %r569, %r566;
	xor.b32  	%r570, %r567, %r171;
	xor.b32  	%r571, %r569, %r567;
	xor.b32  	%r572, %r569, %r568;
	cvt.u64.u32 	%rd250, %r571;
	shl.b64 	%rd251, %rd250, 32;
	cvt.u64.u32 	%rd252, %r572;
	or.b64  	%rd253, %rd251, %rd252;
	cvt.rn.f64.s64 	%fd39, %rd253;
	mul.f64 	%fd40, %fd39, 0d3BF921FB54442D19;
	cvt.rn.f32.f64 	%f407, %fd40;
	neg.f32 	%f408, %f407;
	setp.lt.s32 	%p89, %r570, 0;
	selp.f32 	%f637, %f408, %f407, %p89;
$L__BB6_104:
	setp.ltu.f32 	%p90, %f63, 0f47CE4780;
	add.s32 	%r574, %r797, 1;
	mul.rn.f32 	%f410, %f637, %f637;
	and.b32  	%r575, %r797, 1;
	setp.eq.b32 	%p91, %r575, 1;
	selp.f32 	%f411, %f637, 0f3F800000, %p91;
	fma.rn.f32 	%f412, %f410, %f411, 0f00000000;
	fma.rn.f32 	%f413, %f410, 0f37CBAC00, 0fBAB607ED;
	selp.f32 	%f414, 0fB94D4153, %f413, %p91;
	selp.f32 	%f415, 0f3C0885E4, 0f3D2AAABB, %p91;
	fma.rn.f32 	%f416, %f414, %f410, %f415;
	selp.f32 	%f417, 0fBE2AAAA8, 0fBEFFFFFF, %p91;
	fma.rn.f32 	%f418, %f416, %f410, %f417;
	fma.rn.f32 	%f419, %f418, %f412, %f411;
	and.b32  	%r576, %r574, 2;
	setp.eq.s32 	%p92, %r576, 0;
	mov.f32 	%f420, 0f00000000;
	sub.f32 	%f421, %f420, %f419;
	selp.f32 	%f67, %f419, %f421, %p92;
	@%p90 bra 	$L__BB6_112;
	setp.neu.f32 	%p93, %f63, 0f7F800000;
	@%p93 bra 	$L__BB6_107;
	mov.f32 	%f424, 0f00000000;
	mul.rn.f32 	%f638, %f61, %f424;
	mov.b32 	%r801, 0;
	bra.uni 	$L__BB6_112;
$L__BB6_107:
	mov.b32 	%r184, %f61;
	shl.b32 	%r578, %r184, 8;
	or.b32  	%r185, %r578, -2147483648;
	mov.b64 	%rd351, 0;
	mov.b32 	%r798, 0;
	mov.u64 	%rd349, __cudart_i2opi_f;
	mov.u64 	%rd350, %rd1;
$L__BB6_108:
	.pragma "nounroll";
	ld.global.nc.u32 	%r579, [%rd349];
	mad.wide.u32 	%rd256, %r579, %r185, %rd351;
	shr.u64 	%rd351, %rd256, 32;
	st.local.u32 	[%rd350], %rd256;
	add.s32 	%r798, %r798, 1;
	add.s64 	%rd350, %rd350, 4;
	add.s64 	%rd349, %rd349, 4;
	setp.ne.s32 	%p94, %r798, 6;
	@%p94 bra 	$L__BB6_108;
	shr.u32 	%r580, %r184, 23;
	st.local.u32 	[%rd1+24], %rd351;
	and.b32  	%r188, %r580, 31;
	and.b32  	%r581, %r580, 224;
	add.s32 	%r582, %r581, -128;
	shr.u32 	%r583, %r582, 5;
	mul.wide.u32 	%rd257, %r583, 4;
	sub.s64 	%rd101, %rd1, %rd257;
	ld.local.u32 	%r799, [%rd101+24];
	ld.local.u32 	%r800, [%rd101+20];
	setp.eq.s32 	%p95, %r188, 0;
	@%p95 bra 	$L__BB6_111;
	shf.l.wrap.b32 	%r799, %r800, %r799, %r188;
	ld.local.u32 	%r584, [%rd101+16];
	shf.l.wrap.b32 	%r800, %r584, %r800, %r188;
$L__BB6_111:
	shr.u32 	%r585, %r799, 30;
	shf.l.wrap.b32 	%r586, %r800, %r799, 2;
	shl.b32 	%r587, %r800, 2;
	shr.s32 	%r588, %r586, 31;
	sub.s32 	%r801, %r588, %r585;
	xor.b32  	%r589, %r586, %r184;
	xor.b32  	%r590, %r588, %r586;
	xor.b32  	%r591, %r588, %r587;
	cvt.u64.u32 	%rd258, %r590;
	shl.b64 	%rd259, %rd258, 32;
	cvt.u64.u32 	%rd260, %r591;
	or.b64  	%rd261, %rd259, %rd260;
	cvt.rn.f64.s64 	%fd41, %rd261;
	mul.f64 	%fd42, %fd41, 0d3BF921FB54442D19;
	cvt.rn.f32.f64 	%f422, %fd42;
	neg.f32 	%f423, %f422;
	setp.lt.s32 	%p96, %r589, 0;
	selp.f32 	%f638, %f423, %f422, %p96;
$L__BB6_112:
	mul.rn.f32 	%f425, %f638, %f638;
	and.b32  	%r593, %r801, 1;
	setp.eq.b32 	%p97, %r593, 1;
	selp.f32 	%f426, 0f3F800000, %f638, %p97;
	fma.rn.f32 	%f427, %f425, %f426, 0f00000000;
	fma.rn.f32 	%f428, %f425, 0f37CBAC00, 0fBAB607ED;
	selp.f32 	%f429, %f428, 0fB94D4153, %p97;
	selp.f32 	%f430, 0f3D2AAABB, 0f3C0885E4, %p97;
	fma.rn.f32 	%f431, %f429, %f425, %f430;
	selp.f32 	%f432, 0fBEFFFFFF, 0fBE2AAAA8, %p97;
	fma.rn.f32 	%f433, %f431, %f425, %f432;
	fma.rn.f32 	%f434, %f433, %f427, %f426;
	and.b32  	%r594, %r801, 2;
	setp.eq.s32 	%p98, %r594, 0;
	mov.f32 	%f435, 0f00000000;
	sub.f32 	%f436, %f435, %f434;
	selp.f32 	%f437, %f434, %f436, %p98;
	and.b32  	%r595, %r1, 15;
	and.b32  	%r596, %r31, 2016;
	or.b32  	%r597, %r596, %r595;
	shl.b32 	%r598, %r597, 2;
	add.s32 	%r600, %r367, %r598;
	ld.shared.f32 	%f438, [%r600];
	mov.u32 	%r601, _ZZ25_occa_Stockhpotimized11_0E6FIBank;
	add.s32 	%r602, %r601, %r598;
	ld.shared.f32 	%f439, [%r602];
	ld.shared.f32 	%f440, [%r600+64];
	ld.shared.f32 	%f441, [%r602+64];
	add.f32 	%f442, %f438, %f440;
	add.f32 	%f443, %f439, %f441;
	sub.f32 	%f444, %f438, %f440;
	sub.f32 	%f445, %f439, %f441;
	mul.f32 	%f446, %f67, %f444;
	mul.f32 	%f447, %f445, %f437;
	sub.f32 	%f448, %f446, %f447;
	mul.f32 	%f449, %f444, %f437;
	fma.rn.f32 	%f450, %f67, %f445, %f449;
	st.shared.f32 	[%r29], %f442;
	st.shared.f32 	[%r30], %f443;
	st.shared.f32 	[%r29+4096], %f448;
	st.shared.f32 	[%r30+4096], %f450;
	bar.sync 	0;
	shl.b32 	%r603, %r1, 7;
	and.b32  	%r604, %r603, 896;
	cvt.rn.f32.u32 	%f451, %r604;
	mul.f32 	%f452, %f451, 0f3A000000;
	cvt.f64.f32 	%fd43, %f452;
	mul.f64 	%fd44, %fd43, 0dC01921FB54442D18;
	cvt.rn.f32.f64 	%f71, %fd44;
	mul.f32 	%f453, %f71, 0f3F22F983;
	cvt.rni.s32.f32 	%r809, %f453;
	cvt.rn.f32.s32 	%f454, %r809;
	fma.rn.f32 	%f455, %f454, 0fBFC90FDA, %f71;
	fma.rn.f32 	%f456, %f454, 0fB3A22168, %f455;
	fma.rn.f32 	%f640, %f454, 0fA7C234C5, %f456;
	abs.f32 	%f73, %f71;
	setp.ltu.f32 	%p99, %f73, 0f47CE4780;
	mov.u32 	%r805, %r809;
	mov.f32 	%f639, %f640;
	@%p99 bra 	$L__BB6_120;
	setp.neu.f32 	%p100, %f73, 0f7F800000;
	@%p100 bra 	$L__BB6_115;
	mov.f32 	%f459, 0f00000000;
	mul.rn.f32 	%f639, %f71, %f459;
	mov.b32 	%r805, 0;
	bra.uni 	$L__BB6_120;
$L__BB6_115:
	mov.b32 	%r198, %f71;
	shl.b32 	%r606, %r198, 8;
	or.b32  	%r199, %r606, -2147483648;
	mov.b64 	%rd354, 0;
	mov.b32 	%r802, 0;
	mov.u64 	%rd352, __cudart_i2opi_f;
	mov.u64 	%rd353, %rd1;
$L__BB6_116:
	.pragma "nounroll";
	ld.global.nc.u32 	%r607, [%rd352];
	mad.wide.u32 	%rd264, %r607, %r199, %rd354;
	shr.u64 	%rd354, %rd264, 32;
	st.local.u32 	[%rd353], %rd264;
	add.s32 	%r802, %r802, 1;
	add.s64 	%rd353, %rd353, 4;
	add.s64 	%rd352, %rd352, 4;
	setp.ne.s32 	%p101, %r802, 6;
	@%p101 bra 	$L__BB6_116;
	shr.u32 	%r608, %r198, 23;
	st.local.u32 	[%rd1+24], %rd354;
	and.b32  	%r202, %r608, 31;
	and.b32  	%r609, %r608, 224;
	add.s32 	%r610, %r609, -128;
	shr.u32 	%r611, %r610, 5;
	mul.wide.u32 	%rd265, %r611, 4;
	sub.s64 	%rd108, %rd1, %rd265;
	ld.local.u32 	%r803, [%rd108+24];
	ld.local.u32 	%r804, [%rd108+20];
	setp.eq.s32 	%p102, %r202, 0;
	@%p102 bra 	$L__BB6_119;
	shf.l.wrap.b32 	%r803, %r804, %r803, %r202;
	ld.local.u32 	%r612, [%rd108+16];
	shf.l.wrap.b32 	%r804, %r612, %r804, %r202;
$L__BB6_119:
	shr.u32 	%r613, %r803, 30;
	shf.l.wrap.b32 	%r614, %r804, %r803, 2;
	shl.b32 	%r615, %r804, 2;
	shr.s32 	%r616, %r614, 31;
	sub.s32 	%r805, %r616, %r613;
	xor.b32  	%r617, %r614, %r198;
	xor.b32  	%r618, %r616, %r614;
	xor.b32  	%r619, %r616, %r615;
	cvt.u64.u32 	%rd266, %r618;
	shl.b64 	%rd267, %rd266, 32;
	cvt.u64.u32 	%rd268, %r619;
	or.b64  	%rd269, %rd267, %rd268;
	cvt.rn.f64.s64 	%fd45, %rd269;
	mul.f64 	%fd46, %fd45, 0d3BF921FB54442D19;
	cvt.rn.f32.f64 	%f457, %fd46;
	neg.f32 	%f458, %f457;
	setp.lt.s32 	%p103, %r617, 0;
	selp.f32 	%f639, %f458, %f457, %p103;
$L__BB6_120:
	setp.ltu.f32 	%p104, %f73, 0f47CE4780;
	add.s32 	%r621, %r805, 1;
	mul.rn.f32 	%f460, %f639, %f639;
	and.b32  	%r622, %r805, 1;
	setp.eq.b32 	%p105, %r622, 1;
	selp.f32 	%f461, %f639, 0f3F800000, %p105;
	fma.rn.f32 	%f462, %f460, %f461, 0f00000000;
	fma.rn.f32 	%f463, %f460, 0f37CBAC00, 0fBAB607ED;
	selp.f32 	%f464, 0fB94D4153, %f463, %p105;
	selp.f32 	%f465, 0f3C0885E4, 0f3D2AAABB, %p105;
	fma.rn.f32 	%f466, %f464, %f460, %f465;
	selp.f32 	%f467, 0fBE2AAAA8, 0fBEFFFFFF, %p105;
	fma.rn.f32 	%f468, %f466, %f460, %f467;
	fma.rn.f32 	%f469, %f468, %f462, %f461;
	and.b32  	%r623, %r621, 2;
	setp.eq.s32 	%p106, %r623, 0;
	mov.f32 	%f470, 0f00000000;
	sub.f32 	%f471, %f470, %f469;
	selp.f32 	%f77, %f469, %f471, %p106;
	@%p104 bra 	$L__BB6_128;
	setp.neu.f32 	%p107, %f73, 0f7F800000;
	@%p107 bra 	$L__BB6_123;
	mov.f32 	%f474, 0f00000000;
	mul.rn.f32 	%f640, %f71, %f474;
	mov.b32 	%r809, 0;
	bra.uni 	$L__BB6_128;
$L__BB6_123:
	mov.b32 	%r211, %f71;
	shl.b32 	%r625, %r211, 8;
	or.b32  	%r212, %r625, -2147483648;
	mov.b64 	%rd357, 0;
	mov.b32 	%r806, 0;
	mov.u64 	%rd355, __cudart_i2opi_f;
	mov.u64 	%rd356, %rd1;
$L__BB6_124:
	.pragma "nounroll";
	ld.global.nc.u32 	%r626, [%rd355];
	mad.wide.u32 	%rd272, %r626, %r212, %rd357;
	shr.u64 	%rd357, %rd272, 32;
	st.local.u32 	[%rd356], %rd272;
	add.s32 	%r806, %r806, 1;
	add.s64 	%rd356, %rd356, 4;
	add.s64 	%rd355, %rd355, 4;
	setp.ne.s32 	%p108, %r806, 6;
	@%p108 bra 	$L__BB6_124;
	shr.u32 	%r627, %r211, 23;
	st.local.u32 	[%rd1+24], %rd357;
	and.b32  	%r215, %r627, 31;
	and.b32  	%r628, %r627, 224;
	add.s32 	%r629, %r628, -128;
	shr.u32 	%r630, %r629, 5;
	mul.wide.u32 	%rd273, %r630, 4;
	sub.s64 	%rd115, %rd1, %rd273;
	ld.local.u32 	%r807, [%rd115+24];
	ld.local.u32 	%r808, [%rd115+20];
	setp.eq.s32 	%p109, %r215, 0;
	@%p109 bra 	$L__BB6_127;
	shf.l.wrap.b32 	%r807, %r808, %r807, %r215;
	ld.local.u32 	%r631, [%rd115+16];
	shf.l.wrap.b32 	%r808, %r631, %r808, %r215;
$L__BB6_127:
	shr.u32 	%r632, %r807, 30;
	shf.l.wrap.b32 	%r633, %r808, %r807, 2;
	shl.b32 	%r634, %r808, 2;
	shr.s32 	%r635, %r633, 31;
	sub.s32 	%r809, %r635, %r632;
	xor.b32  	%r636, %r633, %r211;
	xor.b32  	%r637, %r635, %r633;
	xor.b32  	%r638, %r635, %r634;
	cvt.u64.u32 	%rd274, %r637;
	shl.b64 	%rd275, %rd274, 32;
	cvt.u64.u32 	%rd276, %r638;
	or.b64  	%rd277, %rd275, %rd276;
	cvt.rn.f64.s64 	%fd47, %rd277;
	mul.f64 	%fd48, %fd47, 0d3BF921FB54442D19;
	cvt.rn.f32.f64 	%f472, %fd48;
	neg.f32 	%f473, %f472;
	setp.lt.s32 	%p110, %r636, 0;
	selp.f32 	%f640, %f473, %f472, %p110;
$L__BB6_128:
	mul.rn.f32 	%f475, %f640, %f640;
	and.b32  	%r640, %r809, 1;
	setp.eq.b32 	%p111, %r640, 1;
	selp.f32 	%f476, 0f3F800000, %f640, %p111;
	fma.rn.f32 	%f477, %f475, %f476, 0f00000000;
	fma.rn.f32 	%f478, %f475, 0f37CBAC00, 0fBAB607ED;
	selp.f32 	%f479, %f478, 0fB94D4153, %p111;
	selp.f32 	%f480, 0f3D2AAABB, 0f3C0885E4, %p111;
	fma.rn.f32 	%f481, %f479, %f475, %f480;
	selp.f32 	%f482, 0fBEFFFFFF, 0fBE2AAAA8, %p111;
	fma.rn.f32 	%f483, %f481, %f475, %f482;
	fma.rn.f32 	%f484, %f483, %f477, %f476;
	and.b32  	%r641, %r809, 2;
	setp.eq.s32 	%p112, %r641, 0;
	mov.f32 	%f485, 0f00000000;
	sub.f32 	%f486, %f485, %f484;
	selp.f32 	%f487, %f484, %f486, %p112;
	and.b32  	%r642, %r1, 7;
	and.b32  	%r643, %r31, 2032;
	or.b32  	%r644, %r643, %r642;
	shl.b32 	%r645, %r644, 2;
	add.s32 	%r647, %r319, %r645;
	ld.shared.f32 	%f488, [%r647];
	mov.u32 	%r648, _ZZ25_occa_Stockhpotimized11_0E6SIBank;
	add.s32 	%r649, %r648, %r645;
	ld.shared.f32 	%f489, [%r649];
	ld.shared.f32 	%f490, [%r647+32];
	ld.shared.f32 	%f491, [%r649+32];
	add.f32 	%f492, %f488, %f490;
	add.f32 	%f493, %f489, %f491;
	sub.f32 	%f494, %f488, %f490;
	sub.f32 	%f495, %f489, %f491;
	mul.f32 	%f496, %f77, %f494;
	mul.f32 	%f497, %f495, %f487;
	sub.f32 	%f498, %f496, %f497;
	mul.f32 	%f499, %f494, %f487;
	fma.rn.f32 	%f500, %f77, %f495, %f499;
	st.shared.f32 	[%r59], %f492;
	st.shared.f32 	[%r60], %f493;
	st.shared.f32 	[%r59+4096], %f498;
	st.shared.f32 	[%r60+4096], %f500;
	bar.sync 	0;
	shl.b32 	%r650, %r1, 8;
	and.b32  	%r651, %r650, 768;
	cvt.rn.f32.u32 	%f501, %r651;
	mul.f32 	%f502, %f501, 0f3A000000;
	cvt.f64.f32 	%fd49, %f502;
	mul.f64 	%fd50, %fd49, 0dC01921FB54442D18;
	cvt.rn.f32.f64 	%f81, %fd50;
	mul.f32 	%f503, %f81, 0f3F22F983;
	cvt.rni.s32.f32 	%r817, %f503;
	cvt.rn.f32.s32 	%f504, %r817;
	fma.rn.f32 	%f505, %f504, 0fBFC90FDA, %f81;
	fma.rn.f32 	%f506, %f504, 0fB3A22168, %f505;
	fma.rn.f32 	%f642, %f504, 0fA7C234C5, %f506;
	abs.f32 	%f83, %f81;
	setp.ltu.f32 	%p113, %f83, 0f47CE4780;
	mov.u32 	%r813, %r817;
	mov.f32 	%f641, %f642;
	@%p113 bra 	$L__BB6_136;
	setp.neu.f32 	%p114, %f83, 0f7F800000;
	@%p114 bra 	$L__BB6_131;
	mov.f32 	%f509, 0f00000000;
	mul.rn.f32 	%f641, %f81, %f509;
	mov.b32 	%r813, 0;
	bra.uni 	$L__BB6_136;
$L__BB6_131:
	mov.b32 	%r225, %f81;
	shl.b32 	%r653, %r225, 8;
	or.b32  	%r226, %r653, -2147483648;
	mov.b64 	%rd360, 0;
	mov.b32 	%r810, 0;
	mov.u64 	%rd358, __cudart_i2opi_f;
	mov.u64 	%rd359, %rd1;
$L__BB6_132:
	.pragma "nounroll";
	ld.global.nc.u32 	%r654, [%rd358];
	mad.wide.u32 	%rd280, %r654, %r226, %rd360;
	shr.u64 	%rd360, %rd280, 32;
	st.local.u32 	[%rd359], %rd280;
	add.s32 	%r810, %r810, 1;
	add.s64 	%rd359, %rd359, 4;
	add.s64 	%rd358, %rd358, 4;
	setp.ne.s32 	%p115, %r810, 6;
	@%p115 bra 	$L__BB6_132;
	shr.u32 	%r655, %r225, 23;
	st.local.u32 	[%rd1+24], %rd360;
	and.b32  	%r229, %r655, 31;
	and.b32  	%r656, %r655, 224;
	add.s32 	%r657, %r656, -128;
	shr.u32 	%r658, %r657, 5;
	mul.wide.u32 	%rd281, %r658, 4;
	sub.s64 	%rd122, %rd1, %rd281;
	ld.local.u32 	%r811, [%rd122+24];
	ld.local.u32 	%r812, [%rd122+20];
	setp.eq.s32 	%p116, %r229, 0;
	@%p116 bra 	$L__BB6_135;
	shf.l.wrap.b32 	%r811, %r812, %r811, %r229;
	ld.local.u32 	%r659, [%rd122+16];
	shf.l.wrap.b32 	%r812, %r659, %r812, %r229;
$L__BB6_135:
	shr.u32 	%r660, %r811, 30;
	shf.l.wrap.b32 	%r661, %r812, %r811, 2;
	shl.b32 	%r662, %r812, 2;
	shr.s32 	%r663, %r661, 31;
	sub.s32 	%r813, %r663, %r660;
	xor.b32  	%r664, %r661, %r225;
	xor.b32  	%r665, %r663, %r661;
	xor.b32  	%r666, %r663, %r662;
	cvt.u64.u32 	%rd282, %r665;
	shl.b64 	%rd283, %rd282, 32;
	cvt.u64.u32 	%rd284, %r666;
	or.b64  	%rd285, %rd283, %rd284;
	cvt.rn.f64.s64 	%fd51, %rd285;
	mul.f64 	%fd52, %fd51, 0d3BF921FB54442D19;
	cvt.rn.f32.f64 	%f507, %fd52;
	neg.f32 	%f508, %f507;
	setp.lt.s32 	%p117, %r664, 0;
	selp.f32 	%f641, %f508, %f507, %p117;
$L__BB6_136:
	setp.ltu.f32 	%p118, %f83, 0f47CE4780;
	add.s32 	%r668, %r813, 1;
	mul.rn.f32 	%f510, %f641, %f641;
	and.b32  	%r669, %r813, 1;
	setp.eq.b32 	%p119, %r669, 1;
	selp.f32 	%f511, %f641, 0f3F800000, %p119;
	fma.rn.f32 	%f512, %f510, %f511, 0f00000000;
	fma.rn.f32 	%f513, %f510, 0f37CBAC00, 0fBAB607ED;
	selp.f32 	%f514, 0fB94D4153, %f513, %p119;
	selp.f32 	%f515, 0f3C0885E4, 0f3D2AAABB, %p119;
	fma.rn.f32 	%f516, %f514, %f510, %f515;
	selp.f32 	%f517, 0fBE2AAAA8, 0fBEFFFFFF, %p119;
	fma.rn.f32 	%f518, %f516, %f510, %f517;
	fma.rn.f32 	%f519, %f518, %f512, %f511;
	and.b32  	%r670, %r668, 2;
	setp.eq.s32 	%p120, %r670, 0;
	mov.f32 	%f520, 0f00000000;
	sub.f32 	%f521, %f520, %f519;
	selp.f32 	%f87, %f519, %f521, %p120;
	@%p118 bra 	$L__BB6_144;
	setp.neu.f32 	%p121, %f83, 0f7F800000;
	@%p121 bra 	$L__BB6_139;
	mov.f32 	%f524, 0f00000000;
	mul.rn.f32 	%f642, %f81, %f524;
	mov.b32 	%r817, 0;
	bra.uni 	$L__BB6_144;
$L__BB6_139:
	mov.b32 	%r238, %f81;
	shl.b32 	%r672, %r238, 8;
	or.b32  	%r239, %r672, -2147483648;
	mov.b64 	%rd363, 0;
	mov.b32 	%r814, 0;
	mov.u64 	%rd361, __cudart_i2opi_f;
	mov.u64 	%rd362, %rd1;
$L__BB6_140:
	.pragma "nounroll";
	ld.global.nc.u32 	%r673, [%rd361];
	mad.wide.u32 	%rd288, %r673, %r239, %rd363;
	shr.u64 	%rd363, %rd288, 32;
	st.local.u32 	[%rd362], %rd288;
	add.s32 	%r814, %r814, 1;
	add.s64 	%rd362, %rd362, 4;
	add.s64 	%rd361, %rd361, 4;
	setp.ne.s32 	%p122, %r814, 6;
	@%p122 bra 	$L__BB6_140;
	shr.u32 	%r674, %r238, 23;
	st.local.u32 	[%rd1+24], %rd363;
	and.b32  	%r242, %r674, 31;
	and.b32  	%r675, %r674, 224;
	add.s32 	%r676, %r675, -128;
	shr.u32 	%r677, %r676, 5;
	mul.wide.u32 	%rd289, %r677, 4;
	sub.s64 	%rd129, %rd1, %rd289;
	ld.local.u32 	%r815, [%rd129+24];
	ld.local.u32 	%r816, [%rd129+20];
	setp.eq.s32 	%p123, %r242, 0;
	@%p123 bra 	$L__BB6_143;
	shf.l.wrap.b32 	%r815, %r816, %r815, %r242;
	ld.local.u32 	%r678, [%rd129+16];
	shf.l.wrap.b32 	%r816, %r678, %r816, %r242;
$L__BB6_143:
	shr.u32 	%r679, %r815, 30;
	shf.l.wrap.b32 	%r680, %r816, %r815, 2;
	shl.b32 	%r681, %r816, 2;
	shr.s32 	%r682, %r680, 31;
	sub.s32 	%r817, %r682, %r679;
	xor.b32  	%r683, %r680, %r238;
	xor.b32  	%r684, %r682, %r680;
	xor.b32  	%r685, %r682, %r681;
	cvt.u64.u32 	%rd290, %r684;
	shl.b64 	%rd291, %rd290, 32;
	cvt.u64.u32 	%rd292, %r685;
	or.b64  	%rd293, %rd291, %rd292;
	cvt.rn.f64.s64 	%fd53, %rd293;
	mul.f64 	%fd54, %fd53, 0d3BF921FB54442D19;
	cvt.rn.f32.f64 	%f522, %fd54;
	neg.f32 	%f523, %f522;
	setp.lt.s32 	%p124, %r683, 0;
	selp.f32 	%f642, %f523, %f522, %p124;
$L__BB6_144:
	mul.rn.f32 	%f525, %f642, %f642;
	and.b32  	%r687, %r817, 1;
	setp.eq.b32 	%p125, %r687, 1;
	selp.f32 	%f526, 0f3F800000, %f642, %p125;
	fma.rn.f32 	%f527, %f525, %f526, 0f00000000;
	fma.rn.f32 	%f528, %f525, 0f37CBAC00, 0fBAB607ED;
	selp.f32 	%f529, %f528, 0fB94D4153, %p125;
	selp.f32 	%f530, 0f3D2AAABB, 0f3C0885E4, %p125;
	fma.rn.f32 	%f531, %f529, %f525, %f530;
	selp.f32 	%f532, 0fBEFFFFFF, 0fBE2AAAA8, %p125;
	fma.rn.f32 	%f533, %f531, %f525, %f532;
	fma.rn.f32 	%f534, %f533, %f527, %f526;
	and.b32  	%r688, %r817, 2;
	setp.eq.s32 	%p126, %r688, 0;
	mov.f32 	%f535, 0f00000000;
	sub.f32 	%f536, %f535, %f534;
	selp.f32 	%f537, %f534, %f536, %p126;
	and.b32  	%r689, %r1, 3;
	and.b32  	%r690, %r31, 2040;
	or.b32  	%r691, %r690, %r689;
	shl.b32 	%r692, %r691, 2;
	add.s32 	%r694, %r367, %r692;
	ld.shared.f32 	%f538, [%r694];
	add.s32 	%r696, %r601, %r692;
	ld.shared.f32 	%f539, [%r696];
	ld.shared.f32 	%f540, [%r694+16];
	ld.shared.f32 	%f541, [%r696+16];
	add.f32 	%f542, %f538, %f540;
	add.f32 	%f543, %f539, %f541;
	sub.f32 	%f544, %f538, %f540;
	sub.f32 	%f545, %f539, %f541;
	mul.f32 	%f546, %f87, %f544;
	mul.f32 	%f547, %f545, %f537;
	sub.f32 	%f548, %f546, %f547;
	mul.f32 	%f549, %f544, %f537;
	fma.rn.f32 	%f550, %f87, %f545, %f549;
	st.shared.f32 	[%r29], %f542;
	st.shared.f32 	[%r30], %f543;
	st.shared.f32 	[%r29+4096], %f548;
	st.shared.f32 	[%r30+4096], %f550;
	bar.sync 	0;
	shl.b32 	%r697, %r1, 9;
	and.b32  	%r698, %r697, 512;
	cvt.rn.f32.u32 	%f551, %r698;
	mul.f32 	%f552, %f551, 0f3A000000;
	cvt.f64.f32 	%fd55, %f552;
	mul.f64 	%fd56, %fd55, 0dC01921FB54442D18;
	cvt.rn.f32.f64 	%f91, %fd56;
	mul.f32 	%f553, %f91, 0f3F22F983;
	cvt.rni.s32.f32 	%r825, %f553;
	cvt.rn.f32.s32 	%f554, %r825;
	fma.rn.f32 	%f555, %f554, 0fBFC90FDA, %f91;
	fma.rn.f32 	%f556, %f554, 0fB3A22168, %f555;
	fma.rn.f32 	%f644, %f554, 0fA7C234C5, %f556;
	abs.f32 	%f93, %f91;
	setp.ltu.f32 	%p127, %f93, 0f47CE4780;
	mov.u32 	%r821, %r825;
	mov.f32 	%f643, %f644;
	@%p127 bra 	$L__BB6_152;
	setp.neu.f32 	%p128, %f93, 0f7F800000;
	@%p128 bra 	$L__BB6_147;
	mov.f32 	%f559, 0f00000000;
	mul.rn.f32 	%f643, %f91, %f559;
	mov.b32 	%r821, 0;
	bra.uni 	$L__BB6_152;
$L__BB6_147:
	mov.b32 	%r252, %f91;
	shl.b32 	%r700, %r252, 8;
	or.b32  	%r253, %r700, -2147483648;
	mov.b64 	%rd366, 0;
	mov.b32 	%r818, 0;
	mov.u64 	%rd364, __cudart_i2opi_f;
	mov.u64 	%rd365, %rd1;
$L__BB6_148:
	.pragma "nounroll";
	ld.global.nc.u32 	%r701, [%rd364];
	mad.wide.u32 	%rd296, %r701, %r253, %rd366;
	shr.u64 	%rd366, %rd296, 32;
	st.local.u32 	[%rd365], %rd296;
	add.s32 	%r818, %r818, 1;
	add.s64 	%rd365, %rd365, 4;
	add.s64 	%rd364, %rd364, 4;
	setp.ne.s32 	%p129, %r818, 6;
	@%p129 bra 	$L__BB6_148;
	shr.u32 	%r702, %r252, 23;
	st.local.u32 	[%rd1+24], %rd366;
	and.b32  	%r256, %r702, 31;
	and.b32  	%r703, %r702, 224;
	add.s32 	%r704, %r703, -128;
	shr.u32 	%r705, %r704, 5;
	mul.wide.u32 	%rd297, %r705, 4;
	sub.s64 	%rd136, %rd1, %rd297;
	ld.local.u32 	%r819, [%rd136+24];
	ld.local.u32 	%r820, [%rd136+20];
	setp.eq.s32 	%p130, %r256, 0;
	@%p130 bra 	$L__BB6_151;
	shf.l.wrap.b32 	%r819, %r820, %r819, %r256;
	ld.local.u32 	%r706, [%rd136+16];
	shf.l.wrap.b32 	%r820, %r706, %r820, %r256;
$L__BB6_151:
	shr.u32 	%r707, %r819, 30;
	shf.l.wrap.b32 	%r708, %r820, %r819, 2;
	shl.b32 	%r709, %r820, 2;
	shr.s32 	%r710, %r708, 31;
	sub.s32 	%r821, %r710, %r707;
	xor.b32  	%r711, %r708, %r252;
	xor.b32  	%r712, %r710, %r708;
	xor.b32  	%r713, %r710, %r709;
	cvt.u64.u32 	%rd298, %r712;
	shl.b64 	%rd299, %rd298, 32;
	cvt.u64.u32 	%rd300, %r713;
	or.b64  	%rd301, %rd299, %rd300;
	cvt.rn.f64.s64 	%fd57, %rd301;
	mul.f64 	%fd58, %fd57, 0d3BF921FB54442D19;
	cvt.rn.f32.f64 	%f557, %fd58;
	neg.f32 	%f558, %f557;
	setp.lt.s32 	%p131, %r711, 0;
	selp.f32 	%f643, %f558, %f557, %p131;
$L__BB6_152:
	setp.ltu.f32 	%p132, %f93, 0f47CE4780;
	add.s32 	%r715, %r821, 1;
	mul.rn.f32 	%f560, %f643, %f643;
	and.b32  	%r716, %r821, 1;
	setp.eq.b32 	%p133, %r716, 1;
	selp.f32 	%f561, %f643, 0f3F800000, %p133;
	fma.rn.f32 	%f562, %f560, %f561, 0f00000000;
	fma.rn.f32 	%f563, %f560, 0f37CBAC00, 0fBAB607ED;
	selp.f32 	%f564, 0fB94D4153, %f563, %p133;
	selp.f32 	%f565, 0f3C0885E4, 0f3D2AAABB, %p133;
	fma.rn.f32 	%f566, %f564, %f560, %f565;
	selp.f32 	%f567, 0fBE2AAAA8, 0fBEFFFFFF, %p133;
	fma.rn.f32 	%f568, %f566, %f560, %f567;
	fma.rn.f32 	%f569, %f568, %f562, %f561;
	and.b32  	%r717, %r715, 2;
	setp.eq.s32 	%p134, %r717, 0;
	mov.f32 	%f570, 0f00000000;
	sub.f32 	%f571, %f570, %f569;
	selp.f32 	%f97, %f569, %f571, %p134;
	@%p132 bra 	$L__BB6_160;
	setp.neu.f32 	%p135, %f93, 0f7F800000;
	@%p135 bra 	$L__BB6_155;
	mov.f32 	%f574, 0f00000000;
	mul.rn.f32 	%f644, %f91, %f574;
	mov.b32 	%r825, 0;
	bra.uni 	$L__BB6_160;
$L__BB6_155:
	mov.b32 	%r265, %f91;
	shl.b32 	%r719, %r265, 8;
	or.b32  	%r266, %r719, -2147483648;
	mov.b64 	%rd369, 0;
	mov.b32 	%r822, 0;
	mov.u64 	%rd367, __cudart_i2opi_f;
	mov.u64 	%rd368, %rd1;
$L__BB6_156:
	.pragma "nounroll";
	ld.global.nc.u32 	%r720, [%rd367];
	mad.wide.u32 	%rd304, %r720, %r266, %rd369;
	shr.u64 	%rd369, %rd304, 32;
	st.local.u32 	[%rd368], %rd304;
	add.s32 	%r822, %r822, 1;
	add.s64 	%rd368, %rd368, 4;
	add.s64 	%rd367, %rd367, 4;
	setp.ne.s32 	%p136, %r822, 6;
	@%p136 bra 	$L__BB6_156;
	shr.u32 	%r721, %r265, 23;
	st.local.u32 	[%rd1+24], %rd369;
	and.b32  	%r269, %r721, 31;
	and.b32  	%r722, %r721, 224;
	add.s32 	%r723, %r722, -128;
	shr.u32 	%r724, %r723, 5;
	mul.wide.u32 	%rd305, %r724, 4;
	sub.s64 	%rd143, %rd1, %rd305;
	ld.local.u32 	%r823, [%rd143+24];
	ld.local.u32 	%r824, [%rd143+20];
	setp.eq.s32 	%p137, %r269, 0;
	@%p137 bra 	$L__BB6_159;
	shf.l.wrap.b32 	%r823, %r824, %r823, %r269;
	ld.local.u32 	%r725, [%rd143+16];
	shf.l.wrap.b32 	%r824, %r725, %r824, %r269;
$L__BB6_159:
	shr.u32 	%r726, %r823, 30;
	shf.l.wrap.b32 	%r727, %r824, %r823, 2;
	shl.b32 	%r728, %r824, 2;
	shr.s32 	%r729, %r727, 31;
	sub.s32 	%r825, %r729, %r726;
	xor.b32  	%r730, %r727, %r265;
	xor.b32  	%r731, %r729, %r727;
	xor.b32  	%r732, %r729, %r728;
	cvt.u64.u32 	%rd306, %r731;
	shl.b64 	%rd307, %rd306, 32;
	cvt.u64.u32 	%rd308, %r732;
	or.b64  	%rd309, %rd307, %rd308;
	cvt.rn.f64.s64 	%fd59, %rd309;
	mul.f64 	%fd60, %fd59, 0d3BF921FB54442D19;
	cvt.rn.f32.f64 	%f572, %fd60;
	neg.f32 	%f573, %f572;
	setp.lt.s32 	%p138, %r730, 0;
	selp.f32 	%f644, %f573, %f572, %p138;
$L__BB6_160:
	mul.rn.f32 	%f575, %f644, %f644;
	and.b32  	%r734, %r825, 1;
	setp.eq.b32 	%p139, %r734, 1;
	selp.f32 	%f576, 0f3F800000, %f644, %p139;
	fma.rn.f32 	%f577, %f575, %f576, 0f00000000;
	fma.rn.f32 	%f578, %f575, 0f37CBAC00, 0fBAB607ED;
	selp.f32 	%f579, %f578, 0fB94D4153, %p139;
	selp.f32 	%f580, 0f3D2AAABB, 0f3C0885E4, %p139;
	fma.rn.f32 	%f581, %f579, %f575, %f580;
	selp.f32 	%f582, 0fBEFFFFFF, 0fBE2AAAA8, %p139;
	fma.rn.f32 	%f583, %f581, %f575, %f582;
	fma.rn.f32 	%f584, %f583, %f577, %f576;
	and.b32  	%r735, %r825, 2;
	setp.eq.s32 	%p140, %r735, 0;
	mov.f32 	%f585, 0f00000000;
	sub.f32 	%f586, %f585, %f584;
	selp.f32 	%f587, %f584, %f586, %p140;
	and.b32  	%r736, %r1, 1;
	and.b32  	%r737, %r31, 2044;
	or.b32  	%r738, %r737, %r736;
	shl.b32 	%r739, %r738, 2;
	add.s32 	%r741, %r319, %r739;
	ld.shared.f32 	%f588, [%r741];
	mov.u32 	%r742, _ZZ25_occa_Stockhpotimized11_0E6SIBank;
	add.s32 	%r743, %r742, %r739;
	ld.shared.f32 	%f589, [%r743];
	ld.shared.f32 	%f590, [%r741+8];
	ld.shared.f32 	%f591, [%r743+8];
	add.f32 	%f592, %f588, %f590;
	add.f32 	%f593, %f589, %f591;
	sub.f32 	%f594, %f588, %f590;
	sub.f32 	%f595, %f589, %f591;
	mul.f32 	%f596, %f97, %f594;
	mul.f32 	%f597, %f595, %f587;
	sub.f32 	%f598, %f596, %f597;
	mul.f32 	%f599, %f594, %f587;
	fma.rn.f32 	%f600, %f97, %f595, %f599;
	st.shared.f32 	[%r59], %f592;
	st.shared.f32 	[%r60], %f593;
	st.shared.f32 	[%r59+4096], %f598;
	st.shared.f32 	[%r60+4096], %f600;
	bar.sync 	0;
	mov.f32 	%f601, 0f80000000;
	mul.rn.f32 	%f602, %f601, %f601;
	add.f32 	%f603, %f602, 0f00000000;
	fma.rn.f32 	%f604, %f602, 0f37CBAC00, 0fBAB607ED;
	fma.rn.f32 	%f605, %f604, %f602, 0f3D2AAABB;
	fma.rn.f32 	%f606, %f605, %f602, 0fBEFFFFFF;
	fma.rn.f32 	%f607, %f606, %f603, 0f3F800000;
	fma.rn.f32 	%f608, %f602, 0f80000000, 0f00000000;
	fma.rn.f32 	%f609, %f602, 0fB94D4153, 0f3C0885E4;
	fma.rn.f32 	%f610, %f609, %f602, 0fBE2AAAA8;
	mul.f32 	%f611, %f608, %f610;
	add.s32 	%r744, %r59, %r318;
	ld.shared.f32 	%f612, [%r744];
	add.s32 	%r745, %r60, %r318;
	ld.shared.f32 	%f613, [%r745];
	ld.shared.f32 	%f614, [%r744+4];
	ld.shared.f32 	%f615, [%r745+4];
	add.f32 	%f616, %f612, %f614;
	add.f32 	%f617, %f613, %f615;
	sub.f32 	%f618, %f612, %f614;
	sub.f32 	%f619, %f613, %f615;
	mul.f32 	%f620, %f607, %f618;
	mul.f32 	%f621, %f611, %f619;
	sub.f32 	%f622, %f620, %f621;
	mul.f32 	%f623, %f607, %f619;
	fma.rn.f32 	%f624, %f611, %f618, %f623;
	st.global.f32 	[%rd16], %f616;
	st.global.f32 	[%rd17], %f617;
	st.global.f32 	[%rd16+4096], %f622;
	st.global.f32 	[%rd17+4096], %f624;
	ret;

}
	// .globl	_occa_preprocessed_ODW11_STH_STFT_0
.visible .entry _occa_preprocessed_ODW11_STH_STFT_0(
	.param .u64 .ptr .align 1 _occa_preprocessed_ODW11_STH_STFT_0_param_0,
	.param .u32 _occa_preprocessed_ODW11_STH_STFT_0_param_1,
	.param .u32 _occa_preprocessed_ODW11_STH_STFT_0_param_2,
	.param .u32 _occa_preprocessed_ODW11_STH_STFT_0_param_3,
	.param .u32 _occa_preprocessed_ODW11_STH_STFT_0_param_4,
	.param .u64 .ptr .align 1 _occa_preprocessed_ODW11_STH_STFT_0_param_5,
	.param .u64 .ptr .align 1 _occa_preprocessed_ODW11_STH_STFT_0_param_6
)
.maxntid 1024
{
	.local .align 4 .b8 	__local_depot7[28];
	.reg .b64 	%SP;
	.reg .b64 	%SPL;
	.reg .pred 	%p<167>;
	.reg .b32 	%r<935>;
	.reg .b32 	%f<774>;
	.reg .b64 	%rd<412>;
	.reg .b64 	%fd<75>;
	// demoted variable
	.shared .align 4 .b8 _ZZ35_occa_preprocessed_ODW11_STH_STFT_0E6FRBank[8192];
	// demoted variable
	.shared .align 4 .b8 _ZZ35_occa_preprocessed_ODW11_STH_STFT_0E6FIBank[8192];
	// demoted variable
	.shared .align 4 .b8 _ZZ35_occa_preprocessed_ODW11_STH_STFT_0E6SRBank[8192];
	// demoted variable
	.shared .align 4 .b8 _ZZ35_occa_preprocessed_ODW11_STH_STFT_0E6SIBank[8192];
	// demoted variable
	.shared .align 4 .b8 _ZZ35_occa_preprocessed_ODW11_STH_STFT_0E11windowAdded[4096];
	mov.u64 	%SPL, __local_depot7;
	ld.param.u64 	%rd158, [_occa_preprocessed_ODW11_STH_STFT_0_param_0];
	ld.param.u32 	%r307, [_occa_preprocessed_ODW11_STH_STFT_0_param_2];
	ld.param.u32 	%r308, [_occa_preprocessed_ODW11_STH_STFT_0_param_3];
	ld.param.u64 	%rd156, [_occa_preprocessed_ODW11_STH_STFT_0_param_5];
	ld.param.u64 	%rd157, [_occa_preprocessed_ODW11_STH_STFT_0_param_6];
	cvta.to.global.u64 	%rd159, %rd158;
	add.u64 	%rd1, %SPL, 0;
	mov.u32 	%r1, %ctaid.x;
	mov.u32 	%r2, %tid.x;
	and.b32  	%r309, %r1, 4194303;
	mad.lo.s32 	%r310, %r308, %r309, %r2;
	add.s32 	%r311, %r310, 1024;
	setp.lt.u32 	%p1, %r310, %r307;
	setp.lt.u32 	%p2, %r311, %r307;
	selp.b32 	%r312, %r310, 0, %p1;
	selp.b32 	%r313, %r311, 0, %p2;
	mul.wide.u32 	%rd161, %r312, 4;
	add.s64 	%rd162, %rd159, %rd161;
	ld.global.f32 	%f116, [%rd162];
	selp.f32 	%f117, 0f3F800000, 0f00000000, %p1;
	mul.f32 	%f118, %f116, %f117;
	shl.b32 	%r314, %r2, 2;
	mov.u32 	%r315, _ZZ35_occa_preprocessed_ODW11_STH_STFT_0E6FRBank;
	add.s32 	%r3, %r315, %r314;
	st.shared.f32 	[%r3], %f118;
	mov.u32 	%r316, _ZZ35_occa_preprocessed_ODW11_STH_STFT_0E6FIBank;
	add.s32 	%r4, %r316, %r314;
	mov.b32 	%r317, 0;
	st.shared.u32 	[%r4], %r317;
	mul.wide.u32 	%rd163, %r313, 4;
	add.s64 	%rd164, %rd159, %rd163;
	ld.global.f32 	%f119, [%rd164];
	selp.f32 	%f120, 0f3F800000, 0f00000000, %p2;
	mul.f32 	%f121, %f119, %f120;
	st.shared.f32 	[%r3+4096], %f121;
	st.shared.u32 	[%r4+4096], %r317;
	bar.sync 	0;
	ld.shared.f32 	%f122, [%r3];
	ld.shared.f32 	%f123, [%r3+4096];
	add.f32 	%f124, %f122, %f123;
	mov.u32 	%r318, _ZZ35_occa_preprocessed_ODW11_STH_STFT_0E11windowAdded;
	add.s32 	%r319, %r318, %r314;
	st.shared.f32 	[%r319], %f124;
	bar.sync 	0;
	setp.lt.u32 	%p3, %r2, 512;
	ld.shared.f32 	%f125, [%r319];
	selp.b32 	%r320, 2048, 0, %p3;
	add.s32 	%r321, %r319, %r320;
	ld.shared.f32 	%f126, [%r321];
	add.f32 	%f127, %f125, %f126;
	selp.f32 	%f128, 0f3F800000, 0f00000000, %p3;
	mul.f32 	%f129, %f127, %f128;
	st.shared.f32 	[%r319], %f129;
	bar.sync 	0;
	setp.lt.u32 	%p4, %r2, 256;
	ld.shared.f32 	%f130, [%r319];
	selp.b32 	%r322, 1024, 0, %p4;
	add.s32 	%r323, %r319, %r322;
	ld.shared.f32 	%f131, [%r323];
	add.f32 	%f132, %f130, %f131;
	selp.f32 	%f133, 0f3F800000, 0f00000000, %p4;
	mul.f32 	%f134, %f132, %f133;
	st.shared.f32 	[%r319], %f134;
	bar.sync 	0;
	setp.lt.u32 	%p5, %r2, 128;
	ld.shared.f32 	%f135, [%r319];
	selp.b32 	%r324, 512, 0, %p5;
	add.s32 	%r325, %r319, %r324;
	ld.shared.f32 	%f136, [%r325];
	add.f32 	%f137, %f135, %f136;
	selp.f32 	%f138, 0f3F800000, 0f00000000, %p5;
	mul.f32 	%f139, %f137, %f138;
	st.shared.f32 	[%r319], %f139;
	bar.sync 	0;
	setp.lt.u32 	%p6, %r2, 64;
	ld.shared.f32 	%f140, [%r319];
	selp.b32 	%r326, 256, 0, %p6;
	add.s32 	%r327, %r319, %r326;
	ld.shared.f32 	%f141, [%r327];
	add.f32 	%f142, %f140, %f141;
	selp.f32 	%f143, 0f3F800000, 0f00000000, %p6;
	mul.f32 	%f144, %f142, %f143;
	st.shared.f32 	[%r319], %f144;
	bar.sync 	0;
	setp.lt.u32 	%p7, %r2, 32;
	ld.shared.f32 	%f145, [%r319];
	selp.b32 	%r328, 128, 0, %p7;
	add.s32 	%r329, %r319, %r328;
	ld.shared.f32 	%f146, [%r329];
	add.f32 	%f147, %f145, %f146;
	selp.f32 	%f148, 0f3F800000, 0f00000000, %p7;
	mul.f32 	%f149, %f147, %f148;
	st.shared.f32 	[%r319], %f149;
	bar.sync 	0;
	setp.lt.u32 	%p8, %r2, 16;
	ld.shared.f32 	%f150, [%r319];
	selp.b32 	%r330, 64, 0, %p8;
	add.s32 	%r331, %r319, %r330;
	ld.shared.f32 	%f151, [%r331];
	add.f32 	%f152, %f150, %f151;
	selp.f32 	%f153, 0f3F800000, 0f00000000, %p8;
	mul.f32 	%f154, %f152, %f153;
	st.shared.f32 	[%r319], %f154;
	bar.sync 	0;
	setp.lt.u32 	%p9, %r2, 8;
	ld.shared.f32 	%f155, [%r319];
	selp.b32 	%r332, 32, 0, %p9;
	add.s32 	%r333, %r319, %r332;
	ld.shared.f32 	%f156, [%r333];
	add.f32 	%f157, %f155, %f156;
	selp.f32 	%f158, 0f3F800000, 0f00000000, %p9;
	mul.f32 	%f159, %f157, %f158;
	st.shared.f32 	[%r319], %f159;
	bar.sync 	0;
	setp.lt.u32 	%p10, %r2, 4;
	ld.shared.f32 	%f160, [%r319];
	selp.b32 	%r334, 16, 0, %p10;
	add.s32 	%r335, %r319, %r334;
	ld.shared.f32 	%f161, [%r335];
	add.f32 	%f162, %f160, %f161;
	selp.f32 	%f163, 0f3F800000, 0f00000000, %p10;
	mul.f32 	%f164, %f162, %f163;
	st.shared.f32 	[%r319], %f164;
	bar.sync 	0;
	setp.lt.u32 	%p11, %r2, 2;
	ld.shared.f32 	%f165, [%r319];
	selp.b32 	%r336, 8, 0, %p11;
	add.s32 	%r337, %r319, %r336;
	ld.shared.f32 	%f166, [%r337];
	add.f32 	%f167, %f165, %f166;
	selp.f32 	%f168, 0f3F800000, 0f00000000, %p11;
	mul.f32 	%f169, %f167, %f168;
	st.shared.f32 	[%r319], %f169;
	bar.sync 	0;
	setp.eq.s32 	%p12, %r2, 0;
	ld.shared.f32 	%f170, [%r319];
	max.u32 	%r338, %r2, 1;
	shl.b32 	%r339, %r338, 2;
	add.s32 	%r340, %r318, %r339;
	ld.shared.f32 	%f171, [%r340];
	add.f32 	%f172, %f170, %f171;
	selp.f32 	%f173, 0f3F800000, 0f00000000, %p12;
	mul.f32 	%f174, %f172, %f173;
	st.shared.f32 	[%r319], %f174;
	bar.sync 	0;
	ld.shared.f32 	%f175, [_ZZ35_occa_preprocessed_ODW11_STH_STFT_0E11windowAdded];
	cvt.f64.f32 	%fd1, %f175;
	ld.shared.f32 	%f1, [%r3];
	cvt.rn.f32.u32 	%f2, %r2;
	div.rn.f32 	%f176, %f2, 0f44FFE000;
	cvt.f64.f32 	%fd2, %f176;
	mul.f64 	%fd3, %fd2, 0d401921FB54442D18;
	cvt.rn.f32.f64 	%f3, %fd3;
	mul.f32 	%f177, %f3, 0f3F22F983;
	cvt.rni.s32.f32 	%r850, %f177;
	cvt.rn.f32.s32 	%f178, %r850;
	fma.rn.f32 	%f179, %f178, 0fBFC90FDA, %f3;
	fma.rn.f32 	%f180, %f178, 0fB3A22168, %f179;
	fma.rn.f32 	%f752, %f178, 0fA7C234C5, %f180;
	abs.f32 	%f5, %f3;
	setp.ltu.f32 	%p13, %f5, 0f47CE4780;
	@%p13 bra 	$L__BB7_8;
	setp.neu.f32 	%p14, %f5, 0f7F800000;
	@%p14 bra 	$L__BB7_3;
	mov.f32 	%f183, 0f00000000;
	mul.rn.f32 	%f752, %f3, %f183;
	mov.b32 	%r850, 0;
	bra.uni 	$L__BB7_8;
$L__BB7_3:
	mov.b32 	%r6, %f3;
	shl.b32 	%r342, %r6, 8;
	or.b32  	%r7, %r342, -2147483648;
	mov.b64 	%rd348, 0;
	mov.b32 	%r847, 0;
	mov.u64 	%rd346, __cudart_i2opi_f;
	mov.u64 	%rd347, %rd1;
$L__BB7_4:
	.pragma "nounroll";
	ld.global.nc.u32 	%r343, [%rd346];
	mad.wide.u32 	%rd167, %r343, %r7, %rd348;
	shr.u64 	%rd348, %rd167, 32;
	st.local.u32 	[%rd347], %rd167;
	add.s32 	%r847, %r847, 1;
	add.s64 	%rd347, %rd347, 4;
	add.s64 	%rd346, %rd346, 4;
	setp.ne.s32 	%p15, %r847, 6;
	@%p15 bra 	$L__BB7_4;
	shr.u32 	%r344, %r6, 23;
	st.local.u32 	[%rd1+24], %rd348;
	and.b32  	%r10, %r344, 31;
	and.b32  	%r345, %r344, 224;
	add.s32 	%r346, %r345, -128;
	shr.u32 	%r347, %r346, 5;
	mul.wide.u32 	%rd168, %r347, 4;
	sub.s64 	%rd8, %rd1, %rd168;
	ld.local.u32 	%r848, [%rd8+24];
	ld.local.u32 	%r849, [%rd8+20];
	setp.eq.s32 	%p16, %r10, 0;
	@%p16 bra 	$L__BB7_7;
	shf.l.wrap.b32 	%r848, %r849, %r848, %r10;
	ld.local.u32 	%r348, [%rd8+16];
	shf.l.wrap.b32 	%r849, %r348, %r849, %r10;
$L__BB7_7:
	shr.u32 	%r349, %r848, 30;
	shf.l.wrap.b32 	%r350, %r849, %r848, 2;
	shl.b32 	%r351, %r849, 2;
	shr.u32 	%r352, %r350, 31;
	add.s32 	%r850, %r352, %r349;
	xor.b32  	%r353, %r350, %r6;
	shr.s32 	%r354, %r350, 31;
	xor.b32  	%r355, %r354, %r350;
	xor.b32  	%r356, %r354, %r351;
	cvt.u64.u32 	%rd169, %r355;
	shl.b64 	%rd170, %rd169, 32;
	cvt.u64.u32 	%rd171, %r356;
	or.b64  	%rd172, %rd170, %rd171;
	cvt.rn.f64.s64 	%fd4, %rd172;
	mul.f64 	%fd5, %fd4, 0d3BF921FB54442D19;
	cvt.rn.f32.f64 	%f181, %fd5;
	neg.f32 	%f182, %f181;
	setp.lt.s32 	%p17, %r353, 0;
	selp.f32 	%f752, %f182, %f181, %p17;
$L__BB7_8:
	mul.f64 	%fd6, %fd1, 0d3F40000000000000;
	add.s32 	%r358, %r850, 1;
	mul.rn.f32 	%f184, %f752, %f752;
	and.b32  	%r359, %r850, 1;
	setp.eq.b32 	%p18, %r359, 1;
	selp.f32 	%f185, %f752, 0f3F800000, %p18;
	fma.rn.f32 	%f186, %f184, %f185, 0f00000000;
	fma.rn.f32 	%f187, %f184, 0f37CBAC00, 0fBAB607ED;
	selp.f32 	%f188, 0fB94D4153, %f187, %p18;
	selp.f32 	%f189, 0f3C0885E4, 0f3D2AAABB, %p18;
	fma.rn.f32 	%f190, %f188, %f184, %f189;
	selp.f32 	%f191, 0fBE2AAAA8, 0fBEFFFFFF, %p18;
	fma.rn.f32 	%f192, %f190, %f184, %f191;
	fma.rn.f32 	%f193, %f192, %f186, %f185;
	and.b32  	%r360, %r358, 2;
	setp.eq.s32 	%p19, %r360, 0;
	mov.f32 	%f194, 0f00000000;
	sub.f32 	%f195, %f194, %f193;
	selp.f32 	%f196, %f193, %f195, %p19;
	mov.f32 	%f197, 0f3F800000;
	sub.f32 	%f198, %f197, %f196;
	mul.f32 	%f199, %f198, 0f3F000000;
	cvt.f64.f32 	%fd7, %f1;
	sub.f64 	%fd8, %fd7, %fd6;
	cvt.rn.f32.f64 	%f200, %fd8;
	mul.f32 	%f201, %f199, %f200;
	st.shared.f32 	[%r3], %f201;
	ld.shared.f32 	%f202, [%r3+4096];
	cvt.f64.f32 	%fd9, %f202;
	sub.f64 	%fd10, %fd9, %fd6;
	cvt.rn.f32.f64 	%f9, %fd10;
	or.b32  	%r361, %r2, 1024;
	cvt.rn.f32.u32 	%f203, %r361;
	div.rn.f32 	%f204, %f203, 0f44FFE000;
	cvt.f64.f32 	%fd11, %f204;
	mul.f64 	%fd12, %fd11, 0d401921FB54442D18;
	cvt.rn.f32.f64 	%f10, %fd12;
	mul.f32 	%f205, %f10, 0f3F22F983;
	cvt.rni.s32.f32 	%r854, %f205;
	cvt.rn.f32.s32 	%f206, %r854;
	fma.rn.f32 	%f207, %f206, 0fBFC90FDA, %f10;
	fma.rn.f32 	%f208, %f206, 0fB3A22168, %f207;
	fma.rn.f32 	%f753, %f206, 0fA7C234C5, %f208;
	abs.f32 	%f12, %f10;
	setp.ltu.f32 	%p20, %f12, 0f47CE4780;
	@%p20 bra 	$L__BB7_16;
	setp.neu.f32 	%p21, %f12, 0f7F800000;
	@%p21 bra 	$L__BB7_11;
	mov.f32 	%f211, 0f00000000;
	mul.rn.f32 	%f753, %f10, %f211;
	mov.b32 	%r854, 0;
	bra.uni 	$L__BB7_16;
$L__BB7_11:
	mov.b32 	%r20, %f10;
	shl.b32 	%r363, %r20, 8;
	or.b32  	%r21, %r363, -2147483648;
	mov.b64 	%rd351, 0;
	mov.b32 	%r851, 0;
	mov.u64 	%rd349, __cudart_i2opi_f;
	mov.u64 	%rd350, %rd1;
$L__BB7_12:
	.pragma "nounroll";
	ld.global.nc.u32 	%r364, [%rd349];
	mad.wide.u32 	%rd175, %r364, %r21, %rd351;
	shr.u64 	%rd351, %rd175, 32;
	st.local.u32 	[%rd350], %rd175;
	add.s32 	%r851, %r851, 1;
	add.s64 	%rd350, %rd350, 4;
	add.s64 	%rd349, %rd349, 4;
	setp.ne.s32 	%p22, %r851, 6;
	@%p22 bra 	$L__BB7_12;
	shr.u32 	%r365, %r20, 23;
	st.local.u32 	[%rd1+24], %rd351;
	and.b32  	%r24, %r365, 31;
	and.b32  	%r366, %r365, 224;
	add.s32 	%r367, %r366, -128;
	shr.u32 	%r368, %r367, 5;
	mul.wide.u32 	%rd176, %r368, 4;
	sub.s64 	%rd15, %rd1, %rd176;
	ld.local.u32 	%r852, [%rd15+24];
	ld.local.u32 	%r853, [%rd15+20];
	setp.eq.s32 	%p23, %r24, 0;
	@%p23 bra 	$L__BB7_15;
	shf.l.wrap.b32 	%r852, %r853, %r852, %r24;
	ld.local.u32 	%r369, [%rd15+16];
	shf.l.wrap.b32 	%r853, %r369, %r853, %r24;
$L__BB7_15:
	shr.u32 	%r370, %r852, 30;
	shf.l.wrap.b32 	%r371, %r853, %r852, 2;
	shl.b32 	%r372, %r853, 2;
	shr.u32 	%r373, %r371, 31;
	add.s32 	%r854, %r373, %r370;
	xor.b32  	%r374, %r371, %r20;
	shr.s32 	%r375, %r371, 31;
	xor.b32  	%r376, %r375, %r371;
	xor.b32  	%r377, %r375, %r372;
	cvt.u64.u32 	%rd177, %r376;
	shl.b64 	%rd178, %rd177, 32;
	cvt.u64.u32 	%rd179, %r377;
	or.b64  	%rd180, %rd178, %rd179;
	cvt.rn.f64.s64 	%fd13, %rd180;
	mul.f64 	%fd14, %fd13, 0d3BF921FB54442D19;
	cvt.rn.f32.f64 	%f209, %fd14;
	neg.f32 	%f210, %f209;
	setp.lt.s32 	%p24, %r374, 0;
	selp.f32 	%f753, %f210, %f209, %p24;
$L__BB7_16:
	add.s32 	%r379, %r854, 1;
	mul.rn.f32 	%f212, %f753, %f753;
	and.b32  	%r380, %r854, 1;
	setp.eq.b32 	%p25, %r380, 1;
	selp.f32 	%f213, %f753, 0f3F800000, %p25;
	fma.rn.f32 	%f214, %f212, %f213, 0f00000000;
	fma.rn.f32 	%f215, %f212, 0f37CBAC00, 0fBAB607ED;
	selp.f32 	%f216, 0fB94D4153, %f215, %p25;
	selp.f32 	%f217, 0f3C0885E4, 0f3D2AAABB, %p25;
	fma.rn.f32 	%f218, %f216, %f212, %f217;
	selp.f32 	%f219, 0fBE2AAAA8, 0fBEFFFFFF, %p25;
	fma.rn.f32 	%f220, %f218, %f212, %f219;
	fma.rn.f32 	%f221, %f220, %f214, %f213;
	and.b32  	%r381, %r379, 2;
	setp.eq.s32 	%p26, %r381, 0;
	mov.f32 	%f222, 0f00000000;
	sub.f32 	%f223, %f222, %f221;
	selp.f32 	%f224, %f221, %f223, %p26;
	mov.f32 	%f225, 0f3F800000;
	sub.f32 	%f226, %f225, %f224;
	mul.f32 	%f227, %f226, 0f3F000000;
	mul.f32 	%f228, %f227, %f9;
	st.shared.f32 	[%r3+4096], %f228;
	bar.sync 	0;
	mul.f32 	%f229, %f2, 0f3A000000;
	cvt.f64.f32 	%fd15, %f229;
	mul.f64 	%fd16, %fd15, 0dC01921FB54442D18;
	cvt.rn.f32.f64 	%f16, %fd16;
	mul.f32 	%f230, %f16, 0f3F22F983;
	cvt.rni.s32.f32 	%r862, %f230;
	cvt.rn.f32.s32 	%f231, %r862;
	fma.rn.f32 	%f232, %f231, 0fBFC90FDA, %f16;
	fma.rn.f32 	%f233, %f231, 0fB3A22168, %f232;
	fma.rn.f32 	%f755, %f231, 0fA7C234C5, %f233;
	abs.f32 	%f18, %f16;
	setp.ltu.f32 	%p27, %f18, 0f47CE4780;
	mov.u32 	%r858, %r862;
	mov.f32 	%f754, %f755;
	@%p27 bra 	$L__BB7_24;
	setp.neu.f32 	%p28, %f18, 0f7F800000;
	@%p28 bra 	$L__BB7_19;
	mov.f32 	%f236, 0f00000000;
	mul.rn.f32 	%f754, %f16, %f236;
	mov.b32 	%r858, 0;
	bra.uni 	$L__BB7_24;
$L__BB7_19:
	mov.b32 	%r34, %f16;
	shl.b32 	%r383, %r34, 8;
	or.b32  	%r35, %r383, -2147483648;
	mov.b64 	%rd354, 0;
	mov.b32 	%r855, 0;
	mov.u64 	%rd352, __cudart_i2opi_f;
	mov.u64 	%rd353, %rd1;
$L__BB7_20:
	.pragma "nounroll";
	ld.global.nc.u32 	%r384, [%rd352];
	mad.wide.u32 	%rd183, %r384, %r35, %rd354;
	shr.u64 	%rd354, %rd183, 32;
	st.local.u32 	[%rd353], %rd183;
	add.s32 	%r855, %r855, 1;
	add.s64 	%rd353, %rd353, 4;
	add.s64 	%rd352, %rd352, 4;
	setp.ne.s32 	%p29, %r855, 6;
	@%p29 bra 	$L__BB7_20;
	shr.u32 	%r385, %r34, 23;
	st.local.u32 	[%rd1+24], %rd354;
	and.b32  	%r38, %r385, 31;
	and.b32  	%r386, %r385, 224;
	add.s32 	%r387, %r386, -128;
	shr.u32 	%r388, %r387, 5;
	mul.wide.u32 	%rd184, %r388, 4;
	sub.s64 	%rd22, %rd1, %rd184;
	ld.local.u32 	%r856, [%rd22+24];
	ld.local.u32 	%r857, [%rd22+20];
	setp.eq.s32 	%p30, %r38, 0;
	@%p30 bra 	$L__BB7_23;
	shf.l.wrap.b32 	%r856, %r857, %r856, %r38;
	ld.local.u32 	%r389, [%rd22+16];
	shf.l.wrap.b32 	%r857, %r389, %r857, %r38;
$L__BB7_23:
	shr.u32 	%r390, %r856, 30;
	shf.l.wrap.b32 	%r391, %r857, %r856, 2;
	shl.b32 	%r392, %r857, 2;
	shr.s32 	%r393, %r391, 31;
	sub.s32 	%r858, %r393, %r390;
	xor.b32  	%r394, %r391, %r34;
	xor.b32  	%r395, %r393, %r391;
	xor.b32  	%r396, %r393, %r392;
	cvt.u64.u32 	%rd185, %r395;
	shl.b64 	%rd186, %rd185, 32;
	cvt.u64.u32 	%rd187, %r396;
	or.b64  	%rd188, %rd186, %rd187;
	cvt.rn.f64.s64 	%fd17, %rd188;
	mul.f64 	%fd18, %fd17, 0d3BF921FB54442D19;
	cvt.rn.f32.f64 	%f234, %fd18;
	neg.f32 	%f235, %f234;
	setp.lt.s32 	%p31, %r394, 0;
	selp.f32 	%f754, %f235, %f234, %p31;
$L__BB7_24:
	setp.ltu.f32 	%p32, %f18, 0f47CE4780;
	add.s32 	%r398, %r858, 1;
	mul.rn.f32 	%f237, %f754, %f754;
	and.b32  	%r399, %r858, 1;
	setp.eq.b32 	%p33, %r399, 1;
	selp.f32 	%f238, %f754, 0f3F800000, %p33;
	fma.rn.f32 	%f239, %f237, %f238, 0f00000000;
	fma.rn.f32 	%f240, %f237, 0f37CBAC00, 0fBAB607ED;
	selp.f32 	%f241, 0fB94D4153, %f240, %p33;
	selp.f32 	%f242, 0f3C0885E4, 0f3D2AAABB, %p33;
	fma.rn.f32 	%f243, %f241, %f237, %f242;
	selp.f32 	%f244, 0fBE2AAAA8, 0fBEFFFFFF, %p33;
	fma.rn.f32 	%f245, %f243, %f237, %f244;
	fma.rn.f32 	%f246, %f245, %f239, %f238;
	and.b32  	%r400, %r398, 2;
	setp.eq.s32 	%p34, %r400, 0;
	mov.f32 	%f247, 0f00000000;
	sub.f32 	%f248, %f247, %f246;
	selp.f32 	%f22, %f246, %f248, %p34;
	@%p32 bra 	$L__BB7_32;
	setp.neu.f32 	%p35, %f18, 0f7F800000;
	@%p35 bra 	$L__BB7_27;
	mov.f32 	%f251, 0f00000000;
	mul.rn.f32 	%f755, %f16, %f251;
	mov.b32 	%r862, 0;
	bra.uni 	$L__BB7_32;
$L__BB7_27:
	mov.b32 	%r47, %f16;
	shl.b32 	%r402, %r47, 8;
	or.b32  	%r48, %r402, -2147483648;
	mov.b64 	%rd357, 0;
	mov.b32 	%r859, 0;
	mov.u64 	%rd355, __cudart_i2opi_f;
	mov.u64 	%rd356, %rd1;
$L__BB7_28:
	.pragma "nounroll";
	ld.global.nc.u32 	%r403, [%rd355];
	mad.wide.u32 	%rd191, %r403, %r48, %rd357;
	shr.u64 	%rd357, %rd191, 32;
	st.local.u32 	[%rd356], %rd191;
	add.s32 	%r859, %r859, 1;
	add.s64 	%rd356, %rd356, 4;
	add.s64 	%rd355, %rd355, 4;
	setp.ne.s32 	%p36, %r859, 6;
	@%p36 bra 	$L__BB7_28;
	shr.u32 	%r404, %r47, 23;
	st.local.u32 	[%rd1+24], %rd357;
	and.b32  	%r51, %r404, 31;
	and.b32  	%r405, %r404, 224;
	add.s32 	%r406, %r405, -128;
	shr.u32 	%r407, %r406, 5;
	mul.wide.u32 	%rd192, %r407, 4;
	sub.s64 	%rd29, %rd1, %rd192;
	ld.local.u32 	%r860, [%rd29+24];
	ld.local.u32 	%r861, [%rd29+20];
	setp.eq.s32 	%p37, %r51, 0;
	@%p37 bra 	$L__BB7_31;
	shf.l.wrap.b32 	%r860, %r861, %r860, %r51;
	ld.local.u32 	%r408, [%rd29+16];
	shf.l.wrap.b32 	%r861, %r408, %r861, %r51;
$L__BB7_31:
	shr.u32 	%r409, %r860, 30;
	shf.l.wrap.b32 	%r410, %r861, %r860, 2;
	shl.b32 	%r411, %r861, 2;
	shr.s32 	%r412, %r410, 31;
	sub.s32 	%r862, %r412, %r409;
	xor.b32  	%r413, %r410, %r47;
	xor.b32  	%r414, %r412, %r410;
	xor.b32  	%r415, %r412, %r411;
	cvt.u64.u32 	%rd193, %r414;
	shl.b64 	%rd194, %rd193, 32;
	cvt.u64.u32 	%rd195, %r415;
	or.b64  	%rd196, %rd194, %rd195;
	cvt.rn.f64.s64 	%fd19, %rd196;
	mul.f64 	%fd20, %fd19, 0d3BF921FB54442D19;
	cvt.rn.f32.f64 	%f249, %fd20;
	neg.f32 	%f250, %f249;
	setp.lt.s32 	%p38, %r413, 0;
	selp.f32 	%f755, %f250, %f249, %p38;
$L__BB7_32:
	mul.rn.f32 	%f252, %f755, %f755;
	and.b32  	%r417, %r862, 1;
	setp.eq.b32 	%p39, %r417, 1;
	selp.f32 	%f253, 0f3F800000, %f755, %p39;
	fma.rn.f32 	%f254, %f252, %f253, 0f00000000;
	fma.rn.f32 	%f255, %f252, 0f37CBAC00, 0fBAB607ED;
	selp.f32 	%f256, %f255, 0fB94D4153, %p39;
	selp.f32 	%f257, 0f3D2AAABB, 0f3C0885E4, %p39;
	fma.rn.f32 	%f258, %f256, %f252, %f257;
	selp.f32 	%f259, 0fBEFFFFFF, 0fBE2AAAA8, %p39;
	fma.rn.f32 	%f260, %f258, %f252, %f259;
	fma.rn.f32 	%f261, %f260, %f254, %f253;
	and.b32  	%r418, %r862, 2;
	setp.eq.s32 	%p40, %r418, 0;
	mov.f32 	%f262, 0f00000000;
	sub.f32 	%f263, %f262, %f261;
	selp.f32 	%f264, %f261, %f263, %p40;
	ld.shared.f32 	%f265, [%r3];
	ld.shared.f32 	%f266, [%r4];
	ld.shared.f32 	%f267, [%r3+4096];
	ld.shared.f32 	%f268, [%r4+4096];
	add.f32 	%f269, %f265, %f267;
	add.f32 	%f270, %f266, %f268;
	sub.f32 	%f271, %f265, %f267;
	sub.f32 	%f272, %f266, %f268;
	mul.f32 	%f273, %f22, %f271;
	mul.f32 	%f274, %f272, %f264;
	sub.f32 	%f275, %f273, %f274;
	mul.f32 	%f276, %f271, %f264;
	fma.rn.f32 	%f277, %f22, %f272, %f276;
	mov.u32 	%r420, _ZZ35_occa_preprocessed_ODW11_STH_STFT_0E6SRBank;
	add.s32 	%r60, %r420, %r314;
	st.shared.f32 	[%r60], %f269;
	mov.u32 	%r421, _ZZ35_occa_preprocessed_ODW11_STH_STFT_0E6SIBank;
	add.s32 	%r61, %r421, %r314;
	st.shared.f32 	[%r61], %f270;
	st.shared.f32 	[%r60+4096], %f275;
	st.shared.f32 	[%r61+4096], %f277;
	bar.sync 	0;
	shl.b32 	%r62, %r2, 1;
	and.b32  	%r422, %r62, 1022;
	cvt.rn.f32.u32 	%f278, %r422;
	mul.f32 	%f279, %f278, 0f3A000000;
	cvt.f64.f32 	%fd21, %f279;
	mul.f64 	%fd22, %fd21, 0dC01921FB54442D18;
	cvt.rn.f32.f64 	%f26, %fd22;
	mul.f32 	%f280, %f26, 0f3F22F983;
	cvt.rni.s32.f32 	%r870, %f280;
	cvt.rn.f32.s32 	%f281, %r870;
	fma.rn.f32 	%f282, %f281, 0fBFC90FDA, %f26;
	fma.rn.f32 	%f283, %f281, 0fB3A22168, %f282;
	fma.rn.f32 	%f757, %f281, 0fA7C234C5, %f283;
	abs.f32 	%f28, %f26;
	setp.ltu.f32 	%p41, %f28, 0f47CE4780;
	mov.u32 	%r866, %r870;
	mov.f32 	%f756, %f757;
	@%p41 bra 	$L__BB7_40;
	setp.neu.f32 	%p42, %f28, 0f7F800000;
	@%p42 bra 	$L__BB7_35;
	mov.f32 	%f286, 0f00000000;
	mul.rn.f32 	%f756, %f26, %f286;
	mov.b32 	%r866, 0;
	bra.uni 	$L__BB7_40;
$L__BB7_35:
	mov.b32 	%r64, %f26;
	shl.b32 	%r424, %r64, 8;
	or.b32  	%r65, %r424, -2147483648;
	mov.b64 	%rd360, 0;
	mov.b32 	%r863, 0;
	mov.u64 	%rd358, __cudart_i2opi_f;
	mov.u64 	%rd359, %rd1;
$L__BB7_36:
	.pragma "nounroll";
	ld.global.nc.u32 	%r425, [%rd358];
	mad.wide.u32 	%rd199, %r425, %r65, %rd360;
	shr.u64 	%rd360, %rd199, 32;
	st.local.u32 	[%rd359], %rd199;
	add.s32 	%r863, %r863, 1;
	add.s64 	%rd359, %rd359, 4;
	add.s64 	%rd358, %rd358, 4;
	setp.ne.s32 	%p43, %r863, 6;
	@%p43 bra 	$L__BB7_36;
	shr.u32 	%r426, %r64, 23;
	st.local.u32 	[%rd1+24], %rd360;
	and.b32  	%r68, %r426, 31;
	and.b32  	%r427, %r426, 224;
	add.s32 	%r428, %r427, -128;
	shr.u32 	%r429, %r428, 5;
	mul.wide.u32 	%rd200, %r429, 4;
	sub.s64 	%rd36, %rd1, %rd200;
	ld.local.u32 	%r864, [%rd36+24];
	ld.local.u32 	%r865, [%rd36+20];
	setp.eq.s32 	%p44, %r68, 0;
	@%p44 bra 	$L__BB7_39;
	shf.l.wrap.b32 	%r864, %r865, %r864, %r68;
	ld.local.u32 	%r430, [%rd36+16];
	shf.l.wrap.b32 	%r865, %r430, %r865, %r68;
$L__BB7_39:
	shr.u32 	%r431, %r864, 30;
	shf.l.wrap.b32 	%r432, %r865, %r864, 2;
	shl.b32 	%r433, %r865, 2;
	shr.s32 	%r434, %r432, 31;
	sub.s32 	%r866, %r434, %r431;
	xor.b32  	%r435, %r432, %r64;
	xor.b32  	%r436, %r434, %r432;
	xor.b32  	%r437, %r434, %r433;
	cvt.u64.u32 	%rd201, %r436;
	shl.b64 	%rd202, %rd201, 32;
	cvt.u64.u32 	%rd203, %r437;
	or.b64  	%rd204, %rd202, %rd203;
	cvt.rn.f64.s64 	%fd23, %rd204;
	mul.f64 	%fd24, %fd23, 0d3BF921FB54442D19;
	cvt.rn.f32.f64 	%f284, %fd24;
	neg.f32 	%f285, %f284;
	setp.lt.s32 	%p45, %r435, 0;
	selp.f32 	%f756, %f285, %f284, %p45;
$L__BB7_40:
	setp.ltu.f32 	%p46, %f28, 0f47CE4780;
	add.s32 	%r439, %r866, 1;
	mul.rn.f32 	%f287, %f756, %f756;
	and.b32  	%r440, %r866, 1;
	setp.eq.b32 	%p47, %r440, 1;
	selp.f32 	%f288, %f756, 0f3F800000, %p47;
	fma.rn.f32 	%f289, %f287, %f288, 0f00000000;
	fma.rn.f32 	%f290, %f287, 0f37CBAC00, 0fBAB607ED;
	selp.f32 	%f291, 0fB94D4153, %f290, %p47;
	selp.f32 	%f292, 0f3C0885E4, 0f3D2AAABB, %p47;
	fma.rn.f32 	%f293, %f291, %f287, %f292;
	selp.f32 	%f294, 0fBE2AAAA8, 0fBEFFFFFF, %p47;
	fma.rn.f32 	%f295, %f293, %f287, %f294;
	fma.rn.f32 	%f296, %f295, %f289, %f288;
	and.b32  	%r441, %r439, 2;
	setp.eq.s32 	%p48, %r441, 0;
	mov.f32 	%f297, 0f00000000;
	sub.f32 	%f298, %f297, %f296;
	selp.f32 	%f32, %f296, %f298, %p48;
	@%p46 bra 	$L__BB7_48;
	setp.neu.f32 	%p49, %f28, 0f7F800000;
	@%p49 bra 	$L__BB7_43;
	mov.f32 	%f301, 0f00000000;
	mul.rn.f32 	%f757, %f26, %f301;
	mov.b32 	%r870, 0;
	bra.uni 	$L__BB7_48;
$L__BB7_43:
	mov.b32 	%r77, %f26;
	shl.b32 	%r443, %r77, 8;
	or.b32  	%r78, %r443, -2147483648;
	mov.b64 	%rd363, 0;
	mov.b32 	%r867, 0;
	mov.u64 	%rd361, __cudart_i2opi_f;
	mov.u64 	%rd362, %rd1;
$L__BB7_44:
	.pragma "nounroll";
	ld.global.nc.u32 	%r444, [%rd361];
	mad.wide.u32 	%rd207, %r444, %r78, %rd363;
	shr.u64 	%rd363, %rd207, 32;
	st.local.u32 	[%rd362], %rd207;
	add.s32 	%r867, %r867, 1;
	add.s64 	%rd362, %rd362, 4;
	add.s64 	%rd361, %rd361, 4;
	setp.ne.s32 	%p50, %r867, 6;
	@%p50 bra 	$L__BB7_44;
	shr.u32 	%r445, %r77, 23;
	st.local.u32 	[%rd1+24], %rd363;
	and.b32  	%r81, %r445, 31;
	and.b32  	%r446, %r445, 224;
	add.s32 	%r447, %r446, -128;
	shr.u32 	%r448, %r447, 5;
	mul.wide.u32 	%rd208, %r448, 4;
	sub.s64 	%rd43, %rd1, %rd208;
	ld.local.u32 	%r868, [%rd43+24];
	ld.local.u32 	%r869, [%rd43+20];
	setp.eq.s32 	%p51, %r81, 0;
	@%p51 bra 	$L__BB7_47;
	shf.l.wrap.b32 	%r868, %r869, %r868, %r81;
	ld.local.u32 	%r449, [%rd43+16];
	shf.l.wrap.b32 	%r869, %r449, %r869, %r81;
$L__BB7_47:
	shr.u32 	%r450, %r868, 30;
	shf.l.wrap.b32 	%r451, %r869, %r868, 2;
	shl.b32 	%r452, %r869, 2;
	shr.s32 	%r453, %r451, 31;
	sub.s32 	%r870, %r453, %r450;
	xor.b32  	%r454, %r451, %r77;
	xor.b32  	%r455, %r453, %r451;
	xor.b32  	%r456, %r453, %r452;
	cvt.u64.u32 	%rd209, %r455;
	shl.b64 	%rd210, %rd209, 32;
	cvt.u64.u32 	%rd211, %r456;
	or.b64  	%rd212, %rd210, %rd211;
	cvt.rn.f64.s64 	%fd25, %rd212;
	mul.f64 	%fd26, %fd25, 0d3BF921FB54442D19;
	cvt.rn.f32.f64 	%f299, %fd26;
	neg.f32 	%f300, %f299;
	setp.lt.s32 	%p52, %r454, 0;
	selp.f32 	%f757, %f300, %f299, %p52;
$L__BB7_48:
	mul.rn.f32 	%f302, %f757, %f757;
	and.b32  	%r458, %r870, 1;
	setp.eq.b32 	%p53, %r458, 1;
	selp.f32 	%f303, 0f3F800000, %f757, %p53;
	fma.rn.f32 	%f304, %f302, %f303, 0f00000000;
	fma.rn.f32 	%f305, %f302, 0f37CBAC00, 0fBAB607ED;
	selp.f32 	%f306, %f305, 0fB94D4153, %p53;
	selp.f32 	%f307, 0f3D2AAABB, 0f3C0885E4, %p53;
	fma.rn.f32 	%f308, %f306, %f302, %f307;
	selp.f32 	%f309, 0fBEFFFFFF, 0fBE2AAAA8, %p53;
	fma.rn.f32 	%f310, %f308, %f302, %f309;
	fma.rn.f32 	%f311, %f310, %f304, %f303;
	and.b32  	%r459, %r870, 2;
	setp.eq.s32 	%p54, %r459, 0;
	mov.f32 	%f312, 0f00000000;
	sub.f32 	%f313, %f312, %f311;
	selp.f32 	%f314, %f311, %f313, %p54;
	and.b32  	%r460, %r2, 511;
	and.b32  	%r461, %r62, 1024;
	or.b32  	%r462, %r461, %r460;
	shl.b32 	%r463, %r462, 2;
	add.s32 	%r465, %r420, %r463;
	ld.shared.f32 	%f315, [%r465];
	add.s32 	%r467, %r421, %r463;
	ld.shared.f32 	%f316, [%r467];
	ld.shared.f32 	%f317, [%r465+2048];
	ld.shared.f32 	%f318, [%r467+2048];
	add.f32 	%f319, %f315, %f317;
	add.f32 	%f320, %f316, %f318;
	sub.f32 	%f321, %f315, %f317;
	sub.f32 	%f322, %f316, %f318;
	mul.f32 	%f323, %f32, %f321;
	mul.f32 	%f324, %f322, %f314;
	sub.f32 	%f325, %f323, %f324;
	mul.f32 	%f326, %f321, %f314;
	fma.rn.f32 	%f327, %f32, %f322, %f326;
	st.shared.f32 	[%r3], %f319;
	st.shared.f32 	[%r4], %f320;
	st.shared.f32 	[%r3+4096], %f325;
	st.shared.f32 	[%r4+4096], %f327;
	bar.sync 	0;
	and.b32  	%r468, %r314, 1020;
	cvt.rn.f32.u32 	%f328, %r468;
	mul.f32 	%f329, %f328, 0f3A000000;
	cvt.f64.f32 	%fd27, %f329;
	mul.f64 	%fd28, %fd27, 0dC01921FB54442D18;
	cvt.rn.f32.f64 	%f36, %fd28;
	mul.f32 	%f330, %f36, 0f3F22F983;
	cvt.rni.s32.f32 	%r878, %f330;
	cvt.rn.f32.s32 	%f331, %r878;
	fma.rn.f32 	%f332, %f331, 0fBFC90FDA, %f36;
	fma.rn.f32 	%f333, %f331, 0fB3A22168, %f332;
	fma.rn.f32 	%f759, %f331, 0fA7C234C5, %f333;
	abs.f32 	%f38, %f36;
	setp.ltu.f32 	%p55, %f38, 0f47CE4780;
	mov.u32 	%r874, %r878;
	mov.f32 	%f758, %f759;
	@%p55 bra 	$L__BB7_56;
	setp.neu.f32 	%p56, %f38, 0f7F800000;
	@%p56 bra 	$L__BB7_51;
	mov.f32 	%f336, 0f00000000;
	mul.rn.f32 	%f758, %f36, %f336;
	mov.b32 	%r874, 0;
	bra.uni 	$L__BB7_56;
$L__BB7_51:
	mov.b32 	%r92, %f36;
	shl.b32 	%r470, %r92, 8;
	or.b32  	%r93, %r470, -2147483648;
	mov.b64 	%rd366, 0;
	mov.b32 	%r871, 0;
	mov.u64 	%rd364, __cudart_i2opi_f;
	mov.u64 	%rd365, %rd1;
$L__BB7_52:
	.pragma "nounroll";
	ld.global.nc.u32 	%r471, [%rd364];
	mad.wide.u32 	%rd215, %r471, %r93, %rd366;
	shr.u64 	%rd366, %rd215, 32;
	st.local.u32 	[%rd365], %rd215;
	add.s32 	%r871, %r871, 1;
	add.s64 	%rd365, %rd365, 4;
	add.s64 	%rd364, %rd364, 4;
	setp.ne.s32 	%p57, %r871, 6;
	@%p57 bra 	$L__BB7_52;
	shr.u32 	%r472, %r92, 23;
	st.local.u32 	[%rd1+24], %rd366;
	and.b32  	%r96, %r472, 31;
	and.b32  	%r473, %r472, 224;
	add.s32 	%r474, %r473, -128;
	shr.u32 	%r475, %r474, 5;
	mul.wide.u32 	%rd216, %r475, 4;
	sub.s64 	%rd50, %rd1, %rd216;
	ld.local.u32 	%r872, [%rd50+24];
	ld.local.u32 	%r873, [%rd50+20];
	setp.eq.s32 	%p58, %r96, 0;
	@%p58 bra 	$L__BB7_55;
	shf.l.wrap.b32 	%r872, %r873, %r872, %r96;
	ld.local.u32 	%r476, [%rd50+16];
	shf.l.wrap.b32 	%r873, %r476, %r873, %r96;
$L__BB7_55:
	shr.u32 	%r477, %r872, 30;
	shf.l.wrap.b32 	%r478, %r873, %r872, 2;
	shl.b32 	%r479, %r873, 2;
	shr.s32 	%r480, %r478, 31;
	sub.s32 	%r874, %r480, %r477;
	xor.b32  	%r481, %r478, %r92;
	xor.b32  	%r482, %r480, %r478;
	xor.b32  	%r483, %r480, %r479;
	cvt.u64.u32 	%rd217, %r482;
	shl.b64 	%rd218, %rd217, 32;
	cvt.u64.u32 	%rd219, %r483;
	or.b64  	%rd220, %rd218, %rd219;
	cvt.rn.f64.s64 	%fd29, %rd220;
	mul.f64 	%fd30, %fd29, 0d3BF921FB54442D19;
	cvt.rn.f32.f64 	%f334, %fd30;
	neg.f32 	%f335, %f334;
	setp.lt.s32 	%p59, %r481, 0;
	selp.f32 	%f758, %f335, %f334, %p59;
$L__BB7_56:
	setp.ltu.f32 	%p60, %f38, 0f47CE4780;
	add.s32 	%r485, %r874, 1;
	mul.rn.f32 	%f337, %f758, %f758;
	and.b32  	%r486, %r874, 1;
	setp.eq.b32 	%p61, %r486, 1;
	selp.f32 	%f338, %f758, 0f3F800000, %p61;
	fma.rn.f32 	%f339, %f337, %f338, 0f00000000;
	fma.rn.f32 	%f340, %f337, 0f37CBAC00, 0fBAB607ED;
	selp.f32 	%f341, 0fB94D4153, %f340, %p61;
	selp.f32 	%f342, 0f3C0885E4, 0f3D2AAABB, %p61;
	fma.rn.f32 	%f343, %f341, %f337, %f342;
	selp.f32 	%f344, 0fBE2AAAA8, 0fBEFFFFFF, %p61;
	fma.rn.f32 	%f345, %f343, %f337, %f344;
	fma.rn.f32 	%f346, %f345, %f339, %f338;
	and.b32  	%r487, %r485, 2;
	setp.eq.s32 	%p62, %r487, 0;
	mov.f32 	%f347, 0f00000000;
	sub.f32 	%f348, %f347, %f346;
	selp.f32 	%f42, %f346, %f348, %p62;
	@%p60 bra 	$L__BB7_64;
	setp.neu.f32 	%p63, %f38, 0f7F800000;
	@%p63 bra 	$L__BB7_59;
	mov.f32 	%f351, 0f00000000;
	mul.rn.f32 	%f759, %f36, %f351;
	mov.b32 	%r878, 0;
	bra.uni 	$L__BB7_64;
$L__BB7_59:
	mov.b32 	%r105, %f36;
	shl.b32 	%r489, %r105, 8;
	or.b32  	%r106, %r489, -2147483648;
	mov.b64 	%rd369, 0;
	mov.b32 	%r875, 0;
	mov.u64 	%rd367, __cudart_i2opi_f;
	mov.u64 	%rd368, %rd1;
$L__BB7_60:
	.pragma "nounroll";
	ld.global.nc.u32 	%r490, [%rd367];
	mad.wide.u32 	%rd223, %r490, %r106, %rd369;
	shr.u64 	%rd369, %rd223, 32;
	st.local.u32 	[%rd368], %rd223;
	add.s32 	%r875, %r875, 1;
	add.s64 	%rd368, %rd368, 4;
	add.s64 	%rd367, %rd367, 4;
	setp.ne.s32 	%p64, %r875, 6;
	@%p64 bra 	$L__BB7_60;
	shr.u32 	%r491, %r105, 23;
	st.local.u32 	[%rd1+24], %rd369;
	and.b32  	%r109, %r491, 31;
	and.b32  	%r492, %r491, 224;
	add.s32 	%r493, %r492, -128;
	shr.u32 	%r494, %r493, 5;
	mul.wide.u32 	%rd224, %r494, 4;
	sub.s64 	%rd57, %rd1, %rd224;
	ld.local.u32 	%r876, [%rd57+24];
	ld.local.u32 	%r877, [%rd57+20];
	setp.eq.s32 	%p65, %r109, 0;
	@%p65 bra 	$L__BB7_63;
	shf.l.wrap.b32 	%r876, %r877, %r876, %r109;
	ld.local.u32 	%r495, [%rd57+16];
	shf.l.wrap.b32 	%r877, %r495, %r877, %r109;
$L__BB7_63:
	shr.u32 	%r496, %r876, 30;
	shf.l.wrap.b32 	%r497, %r877, %r876, 2;
	shl.b32 	%r498, %r877, 2;
	shr.s32 	%r499, %r497, 31;
	sub.s32 	%r878, %r499, %r496;
	xor.b32  	%r500, %r497, %r105;
	xor.b32  	%r501, %r499, %r497;
	xor.b32  	%r502, %r499, %r498;
	cvt.u64.u32 	%rd225, %r501;
	shl.b64 	%rd226, %rd225, 32;
	cvt.u64.u32 	%rd227, %r502;
	or.b64  	%rd228, %rd226, %rd227;
	cvt.rn.f64.s64 	%fd31, %rd228;
	mul.f64 	%fd32, %fd31, 0d3BF921FB54442D19;
	cvt.rn.f32.f64 	%f349, %fd32;
	neg.f32 	%f350, %f349;
	setp.lt.s32 	%p66, %r500, 0;
	selp.f32 	%f759, %f350, %f349, %p66;
$L__BB7_64:
	mul.rn.f32 	%f352, %f759, %f759;
	and.b32  	%r504, %r878, 1;
	setp.eq.b32 	%p67, %r504, 1;
	selp.f32 	%f353, 0f3F800000, %f759, %p67;
	fma.rn.f32 	%f354, %f352, %f353, 0f00000000;
	fma.rn.f32 	%f355, %f352, 0f37CBAC00, 0fBAB607ED;
	selp.f32 	%f356, %f355, 0fB94D4153, %p67;
	selp.f32 	%f357, 0f3D2AAABB, 0f3C0885E4, %p67;
	fma.rn.f32 	%f358, %f356, %f352, %f357;
	selp.f32 	%f359, 0fBEFFFFFF, 0fBE2AAAA8, %p67;
	fma.rn.f32 	%f360, %f358, %f352, %f359;
	fma.rn.f32 	%f361, %f360, %f354, %f353;
	and.b32  	%r505, %r878, 2;
	setp.eq.s32 	%p68, %r505, 0;
	mov.f32 	%f362, 0f00000000;
	sub.f32 	%f363, %f362, %f361;
	selp.f32 	%f364, %f361, %f363, %p68;
	and.b32  	%r506, %r2, 255;
	and.b32  	%r507, %r62, 1536;
	or.b32  	%r508, %r507, %r506;
	shl.b32 	%r509, %r508, 2;
	mov.u32 	%r510, _ZZ35_occa_preprocessed_ODW11_STH_STFT_0E6FRBank;
	add.s32 	%r511, %r510, %r509;
	ld.shared.f32 	%f365, [%r511];
	mov.u32 	%r512, _ZZ35_occa_preprocessed_ODW11_STH_STFT_0E6FIBank;
	add.s32 	%r513, %r512, %r509;
	ld.shared.f32 	%f366, [%r513];
	ld.shared.f32 	%f367, [%r511+1024];
	ld.shared.f32 	%f368, [%r513+1024];
	add.f32 	%f369, %f365, %f367;
	add.f32 	%f370, %f366, %f368;
	sub.f32 	%f371, %f365, %f367;
	sub.f32 	%f372, %f366, %f368;
	mul.f32 	%f373, %f42, %f371;
	mul.f32 	%f374, %f372, %f364;
	sub.f32 	%f375, %f373, %f374;
	mul.f32 	%f376, %f371, %f364;
	fma.rn.f32 	%f377, %f42, %f372, %f376;
	st.shared.f32 	[%r60], %f369;
	st.shared.f32 	[%r61], %f370;
	st.shared.f32 	[%r60+4096], %f375;
	st.shared.f32 	[%r61+4096], %f377;
	bar.sync 	0;
	shl.b32 	%r514, %r2, 3;
	and.b32  	%r515, %r514, 1016;
	cvt.rn.f32.u32 	%f378, %r515;
	mul.f32 	%f379, %f378, 0f3A000000;
	cvt.f64.f32 	%fd33, %f379;
	mul.f64 	%fd34, %fd33, 0dC01921FB54442D18;
	cvt.rn.f32.f64 	%f46, %fd34;
	mul.f32 	%f380, %f46, 0f3F22F983;
	cvt.rni.s32.f32 	%r886, %f380;
	cvt.rn.f32.s32 	%f381, %r886;
	fma.rn.f32 	%f382, %f381, 0fBFC90FDA, %f46;
	fma.rn.f32 	%f383, %f381, 0fB3A22168, %f382;
	fma.rn.f32 	%f761, %f381, 0fA7C234C5, %f383;
	abs.f32 	%f48, %f46;
	setp.ltu.f32 	%p69, %f48, 0f47CE4780;
	mov.u32 	%r882, %r886;
	mov.f32 	%f760, %f761;
	@%p69 bra 	$L__BB7_72;
	setp.neu.f32 	%p70, %f48, 0f7F800000;
	@%p70 bra 	$L__BB7_67;
	mov.f32 	%f386, 0f00000000;
	mul.rn.f32 	%f760, %f46, %f386;
	mov.b32 	%r882, 0;
	bra.uni 	$L__BB7_72;
$L__BB7_67:
	mov.b32 	%r119, %f46;
	shl.b32 	%r517, %r119, 8;
	or.b32  	%r120, %r517, -2147483648;
	mov.b64 	%rd372, 0;
	mov.b32 	%r879, 0;
	mov.u64 	%rd370, __cudart_i2opi_f;
	mov.u64 	%rd371, %rd1;
$L__BB7_68:
	.pragma "nounroll";
	ld.global.nc.u32 	%r518, [%rd370];
	mad.wide.u32 	%rd231, %r518, %r120, %rd372;
	shr.u64 	%rd372, %rd231, 32;
	st.local.u32 	[%rd371], %rd231;
	add.s32 	%r879, %r879, 1;
	add.s64 	%rd371, %rd371, 4;
	add.s64 	%rd370, %rd370, 4;
	setp.ne.s32 	%p71, %r879, 6;
	@%p71 bra 	$L__BB7_68;
	shr.u32 	%r519, %r119, 23;
	st.local.u32 	[%rd1+24], %rd372;
	and.b32  	%r123, %r519, 31;
	and.b32  	%r520, %r519, 224;
	add.s32 	%r521, %r520, -128;
	shr.u32 	%r522, %r521, 5;
	mul.wide.u32 	%rd232, %r522, 4;
	sub.s64 	%rd64, %rd1, %rd232;
	ld.local.u32 	%r880, [%rd64+24];
	ld.local.u32 	%r881, [%rd64+20];
	setp.eq.s32 	%p72, %r123, 0;
	@%p72 bra 	$L__BB7_71;
	shf.l.wrap.b32 	%r880, %r881, %r880, %r123;
	ld.local.u32 	%r523, [%rd64+16];
	shf.l.wrap.b32 	%r881, %r523, %r881, %r123;
$L__BB7_71:
	shr.u32 	%r524, %r880, 30;
	shf.l.wrap.b32 	%r525, %r881, %r880, 2;
	shl.b32 	%r526, %r881, 2;
	shr.s32 	%r527, %r525, 31;
	sub.s32 	%r882, %r527, %r524;
	xor.b32  	%r528, %r525, %r119;
	xor.b32  	%r529, %r527, %r525;
	xor.b32  	%r530, %r527, %r526;
	cvt.u64.u32 	%rd233, %r529;
	shl.b64 	%rd234, %rd233, 32;
	cvt.u64.u32 	%rd235, %r530;
	or.b64  	%rd236, %rd234, %rd235;
	cvt.rn.f64.s64 	%fd35, %rd236;
	mul.f64 	%fd36, %fd35, 0d3BF921FB54442D19;
	cvt.rn.f32.f64 	%f384, %fd36;
	neg.f32 	%f385, %f384;
	setp.lt.s32 	%p73, %r528, 0;
	selp.f32 	%f760, %f385, %f384, %p73;
$L__BB7_72:
	setp.ltu.f32 	%p74, %f48, 0f47CE4780;
	add.s32 	%r532, %r882, 1;
	mul.rn.f32 	%f387, %f760, %f760;
	and.b32  	%r533, %r882, 1;
	setp.eq.b32 	%p75, %r533, 1;
	selp.f32 	%f388, %f760, 0f3F800000, %p75;
	fma.rn.f32 	%f389, %f387, %f388, 0f00000000;
	fma.rn.f32 	%f390, %f387, 0f37CBAC00, 0fBAB607ED;
	selp.f32 	%f391, 0fB94D4153, %f390, %p75;
	selp.f32 	%f392, 0f3C0885E4, 0f3D2AAABB, %p75;
	fma.rn.f32 	%f393, %f391, %f387, %f392;
	selp.f32 	%f394, 0fBE2AAAA8, 0fBEFFFFFF, %p75;
	fma.rn.f32 	%f395, %f393, %f387, %f394;
	fma.rn.f32 	%f396, %f395, %f389, %f388;
	and.b32  	%r534, %r532, 2;
	setp.eq.s32 	%p76, %r534, 0;
	mov.f32 	%f397, 0f00000000;
	sub.f32 	%f398, %f397, %f396;
	selp.f32 	%f52, %f396, %f398, %p76;
	@%p74 bra 	$L__BB7_80;
	setp.neu.f32 	%p77, %f48, 0f7F800000;
	@%p77 bra 	$L__BB7_75;
	mov.f32 	%f401, 0f00000000;
	mul.rn.f32 	%f761, %f46, %f401;
	mov.b32 	%r886, 0;
	bra.uni 	$L__BB7_80;
$L__BB7_75:
	mov.b32 	%r132, %f46;
	shl.b32 	%r536, %r132, 8;
	or.b32  	%r133, %r536, -2147483648;
	mov.b64 	%rd375, 0;
	mov.b32 	%r883, 0;
	mov.u64 	%rd373, __cudart_i2opi_f;
	mov.u64 	%rd374, %rd1;
$L__BB7_76:
	.pragma "nounroll";
	ld.global.nc.u32 	%r537, [%rd373];
	mad.wide.u32 	%rd239, %r537, %r133, %rd375;
	shr.u64 	%rd375, %rd239, 32;
	st.local.u32 	[%rd374], %rd239;
	add.s32 	%r883, %r883, 1;
	add.s64 	%rd374, %rd374, 4;
	add.s64 	%rd373, %rd373, 4;
	setp.ne.s32 	%p78, %r883, 6;
	@%p78 bra 	$L__BB7_76;
	shr.u32 	%r538, %r132, 23;
	st.local.u32 	[%rd1+24], %rd375;
	and.b32  	%r136, %r538, 31;
	and.b32  	%r539, %r538, 224;
	add.s32 	%r540, %r539, -128;
	shr.u32 	%r541, %r540, 5;
	mul.wide.u32 	%rd240, %r541, 4;
	sub.s64 	%rd71, %rd1, %rd240;
	ld.local.u32 	%r884, [%rd71+24];
	ld.local.u32 	%r885, [%rd71+20];
	setp.eq.s32 	%p79, %r136, 0;
	@%p79 bra 	$L__BB7_79;
	shf.l.wrap.b32 	%r884, %r885, %r884, %r136;
	ld.local.u32 	%r542, [%rd71+16];
	shf.l.wrap.b32 	%r885, %r542, %r885, %r136;
$L__BB7_79:
	shr.u32 	%r543, %r884, 30;
	shf.l.wrap.b32 	%r544, %r885, %r884, 2;
	shl.b32 	%r545, %r885, 2;
	shr.s32 	%r546, %r544, 31;
	sub.s32 	%r886, %r546, %r543;
	xor.b32  	%r547, %r544, %r132;
	xor.b32  	%r548, %r546, %r544;
	xor.b32  	%r549, %r546, %r545;
	cvt.u64.u32 	%rd241, %r548;
	shl.b64 	%rd242, %rd241, 32;
	cvt.u64.u32 	%rd243, %r549;
	or.b64  	%rd244, %rd242, %rd243;
	cvt.rn.f64.s64 	%fd37, %rd244;
	mul.f64 	%fd38, %fd37, 0d3BF921FB54442D19;
	cvt.rn.f32.f64 	%f399, %fd38;
	neg.f32 	%f400, %f399;
	setp.lt.s32 	%p80, %r547, 0;
	selp.f32 	%f761, %f400, %f399, %p80;
$L__BB7_80:
	mul.rn.f32 	%f402, %f761, %f761;
	and.b32  	%r551, %r886, 1;
	setp.eq.b32 	%p81, %r551, 1;
	selp.f32 	%f403, 0f3F800000, %f761, %p81;
	fma.rn.f32 	%f404, %f402, %f403, 0f00000000;
	fma.rn.f32 	%f405, %f402, 0f37CBAC00, 0fBAB607ED;
	selp.f32 	%f406, %f405, 0fB94D4153, %p81;
	selp.f32 	%f407, 0f3D2AAABB, 0f3C0885E4, %p81;
	fma.rn.f32 	%f408, %f406, %f402, %f407;
	selp.f32 	%f409, 0fBEFFFFFF, 0fBE2AAAA8, %p81;
	fma.rn.f32 	%f410, %f408, %f402, %f409;
	fma.rn.f32 	%f411, %f410, %f404, %f403;
	and.b32  	%r552, %r886, 2;
	setp.eq.s32 	%p82, %r552, 0;
	mov.f32 	%f412, 0f00000000;
	sub.f32 	%f413, %f412, %f411;
	selp.f32 	%f414, %f411, %f413, %p82;
	and.b32  	%r553, %r2, 127;
	and.b32  	%r554, %r62, 1792;
	or.b32  	%r555, %r554, %r553;
	shl.b32 	%r556, %r555, 2;
	add.s32 	%r558, %r420, %r556;
	ld.shared.f32 	%f415, [%r558];
	mov.u32 	%r559, _ZZ35_occa_preprocessed_ODW11_STH_STFT_0E6SIBank;
	add.s32 	%r560, %r559, %r556;
	ld.shared.f32 	%f416, [%r560];
	ld.shared.f32 	%f417, [%r558+512];
	ld.shared.f32 	%f418, [%r560+512];
	add.f32 	%f419, %f415, %f417;
	add.f32 	%f420, %f416, %f418;
	sub.f32 	%f421, %f415, %f417;
	sub.f32 	%f422, %f416, %f418;
	mul.f32 	%f423, %f52, %f421;
	mul.f32 	%f424, %f422, %f414;
	sub.f32 	%f425, %f423, %f424;
	mul.f32 	%f426, %f421, %f414;
	fma.rn.f32 	%f427, %f52, %f422, %f426;
	st.shared.f32 	[%r3], %f419;
	st.shared.f32 	[%r4], %f420;
	st.shared.f32 	[%r3+4096], %f425;
	st.shared.f32 	[%r4+4096], %f427;
	bar.sync 	0;
	shl.b32 	%r561, %r2, 4;
	and.b32  	%r562, %r561, 1008;
	cvt.rn.f32.u32 	%f428, %r562;
	mul.f32 	%f429, %f428, 0f3A000000;
	cvt.f64.f32 	%fd39, %f429;
	mul.f64 	%fd40, %fd39, 0dC01921FB54442D18;
	cvt.rn.f32.f64 	%f56, %fd40;
	mul.f32 	%f430, %f56, 0f3F22F983;
	cvt.rni.s32.f32 	%r894, %f430;
	cvt.rn.f32.s32 	%f431, %r894;
	fma.rn.f32 	%f432, %f431, 0fBFC90FDA, %f56;
	fma.rn.f32 	%f433, %f431, 0fB3A22168, %f432;
	fma.rn.f32 	%f763, %f431, 0fA7C234C5, %f433;
	abs.f32 	%f58, %f56;
	setp.ltu.f32 	%p83, %f58, 0f47CE4780;
	mov.u32 	%r890, %r894;
	mov.f32 	%f762, %f763;
	@%p83 bra 	$L__BB7_88;
	setp.neu.f32 	%p84, %f58, 0f7F800000;
	@%p84 bra 	$L__BB7_83;
	mov.f32 	%f436, 0f00000000;
	mul.rn.f32 	%f762, %f56, %f436;
	mov.b32 	%r890, 0;
	bra.uni 	$L__BB7_88;
$L__BB7_83:
	mov.b32 	%r146, %f56;
	shl.b32 	%r564, %r146, 8;
	or.b32  	%r147, %r564, -2147483648;
	mov.b64 	%rd378, 0;
	mov.b32 	%r887, 0;
	mov.u64 	%rd376, __cudart_i2opi_f;
	mov.u64 	%rd377, %rd1;
$L__BB7_84:
	.pragma "nounroll";
	ld.global.nc.u32 	%r565, [%rd376];
	mad.wide.u32 	%rd247, %r565, %r147, %rd378;
	shr.u64 	%rd378, %rd247, 32;
	st.local.u32 	[%rd377], %rd247;
	add.s32 	%r887, %r887, 1;
	add.s64 	%rd377, %rd377, 4;
	add.s64 	%rd376, %rd376, 4;
	setp.ne.s32 	%p85, %r887, 6;
	@%p85 bra 	$L__BB7_84;
	shr.u32 	%r566, %r146, 23;
	st.local.u32 	[%rd1+24], %rd378;
	and.b32  	%r150, %r566, 31;
	and.b32  	%r567, %r566, 224;
	add.s32 	%r568, %r567, -128;
	shr.u32 	%r569, %r568, 5;
	mul.wide.u32 	%rd248, %r569, 4;
	sub.s64 	%rd78, %rd1, %rd248;
	ld.local.u32 	%r888, [%rd78+24];
	ld.local.u32 	%r889, [%rd78+20];
	setp.eq.s32 	%p86, %r150, 0;
	@%p86 bra 	$L__BB7_87;
	shf.l.wrap.b32 	%r888, %r889, %r888, %r150;
	ld.local.u32 	%r570, [%rd78+16];
	shf.l.wrap.b32 	%r889, %r570, %r889, %r150;
$L__BB7_87:
	shr.u32 	%r571, %r888, 30;
	shf.l.wrap.b32 	%r572, %r889, %r888, 2;
	shl.b32 	%r573, %r889, 2;
	shr.s32 	%r574, %r572, 31;
	sub.s32 	%r890, %r574, %r571;
	xor.b32  	%r575, %r572, %r146;
	xor.b32  	%r576, %r574, %r572;
	xor.b32  	%r577, %r574, %r573;
	cvt.u64.u32 	%rd249, %r576;
	shl.b64 	%rd250, %rd249, 32;
	cvt.u64.u32 	%rd251, %r577;
	or.b64  	%rd252, %rd250, %rd251;
	cvt.rn.f64.s64 	%fd41, %rd252;
	mul.f64 	%fd42, %fd41, 0d3BF921FB54442D19;
	cvt.rn.f32.f64 	%f434, %fd42;
	neg.f32 	%f435, %f434;
	setp.lt.s32 	%p87, %r575, 0;
	selp.f32 	%f762, %f435, %f434, %p87;
$L__BB7_88:
	setp.ltu.f32 	%p88, %f58, 0f47CE4780;
	add.s32 	%r579, %r890, 1;
	mul.rn.f32 	%f437, %f762, %f762;
	and.b32  	%r580, %r890, 1;
	setp.eq.b32 	%p89, %r580, 1;
	selp.f32 	%f438, %f762, 0f3F800000, %p89;
	fma.rn.f32 	%f439, %f437, %f438, 0f00000000;
	fma.rn.f32 	%f440, %f437, 0f37CBAC00, 0fBAB607ED;
	selp.f32 	%f441, 0fB94D4153, %f440, %p89;
	selp.f32 	%f442, 0f3C0885E4, 0f3D2AAABB, %p89;
	fma.rn.f32 	%f443, %f441, %f437, %f442;
	selp.f32 	%f444, 0fBE2AAAA8, 0fBEFFFFFF, %p89;
	fma.rn.f32 	%f445, %f443, %f437, %f444;
	fma.rn.f32 	%f446, %f445, %f439, %f438;
	and.b32  	%r581, %r579, 2;
	setp.eq.s32 	%p90, %r581, 0;
	mov.f32 	%f447, 0f00000000;
	sub.f32 	%f448, %f447, %f446;
	selp.f32 	%f62, %f446, %f448, %p90;
	@%p88 bra 	$L__BB7_96;
	setp.neu.f32 	%p91, %f58, 0f7F800000;
	@%p91 bra 	$L__BB7_91;
	mov.f32 	%f451, 0f00000000;
	mul.rn.f32 	%f763, %f56, %f451;
	mov.b32 	%r894, 0;
	bra.uni 	$L__BB7_96;
$L__BB7_91:
	mov.b32 	%r159, %f56;
	shl.b32 	%r583, %r159, 8;
	or.b32  	%r160, %r583, -2147483648;
	mov.b64 	%rd381, 0;
	mov.b32 	%r891, 0;
	mov.u64 	%rd379, __cudart_i2opi_f;
	mov.u64 	%rd380, %rd1;
$L__BB7_92:
	.pragma "nounroll";
	ld.global.nc.u32 	%r584, [%rd379];
	mad.wide.u32 	%rd255, %r584, %r160, %rd381;
	shr.u64 	%rd381, %rd255, 32;
	st.local.u32 	[%rd380], %rd255;
	add.s32 	%r891, %r891, 1;
	add.s64 	%rd380, %rd380, 4;
	add.s64 	%rd379, %rd379, 4;
	setp.ne.s32 	%p92, %r891, 6;
	@%p92 bra 	$L__BB7_92;
	shr.u32 	%r585, %r159, 23;
	st.local.u32 	[%rd1+24], %rd381;
	and.b32  	%r163, %r585, 31;
	and.b32  	%r586, %r585, 224;
	add.s32 	%r587, %r586, -128;
	shr.u32 	%r588, %r587, 5;
	mul.wide.u32 	%rd256, %r588, 4;
	sub.s64 	%rd85, %rd1, %rd256;
	ld.local.u32 	%r892, [%rd85+24];
	ld.local.u32 	%r893, [%rd85+20];
	setp.eq.s32 	%p93, %r163, 0;
	@%p93 bra 	$L__BB7_95;
	shf.l.wrap.b32 	%r892, %r893, %r892, %r163;
	ld.local.u32 	%r589, [%rd85+16];
	shf.l.wrap.b32 	%r893, %r589, %r893, %r163;
$L__BB7_95:
	shr.u32 	%r590, %r892, 30;
	shf.l.wrap.b32 	%r591, %r893, %r892, 2;
	shl.b32 	%r592, %r893, 2;
	shr.s32 	%r593, %r591, 31;
	sub.s32 	%r894, %r593, %r590;
	xor.b32  	%r594, %r591, %r159;
	xor.b32  	%r595, %r593, %r591;
	xor.b32  	%r596, %r593, %r592;
	cvt.u64.u32 	%rd257, %r595;
	shl.b64 	%rd258, %rd257, 32;
	cvt.u64.u32 	%rd259, %r596;
	or.b64  	%rd260, %rd258, %rd259;
	cvt.rn.f64.s64 	%fd43, %rd260;
	mul.f64 	%fd44, %fd43, 0d3BF921FB54442D19;
	cvt.rn.f32.f64 	%f449, %fd44;
	neg.f32 	%f450, %f449;
	setp.lt.s32 	%p94, %r594, 0;
	selp.f32 	%f763, %f450, %f449, %p94;
$L__BB7_96:
	mul.rn.f32 	%f452, %f763, %f763;
	and.b32  	%r598, %r894, 1;
	setp.eq.b32 	%p95, %r598, 1;
	selp.f32 	%f453, 0f3F800000, %f763, %p95;
	fma.rn.f32 	%f454, %f452, %f453, 0f00000000;
	fma.rn.f32 	%f455, %f452, 0f37CBAC00, 0fBAB607ED;
	selp.f32 	%f456, %f455, 0fB94D4153, %p95;
	selp.f32 	%f457, 0f3D2AAABB, 0f3C0885E4, %p95;
	fma.rn.f32 	%f458, %f456, %f452, %f457;
	selp.f32 	%f459, 0fBEFFFFFF, 0fBE2AAAA8, %p95;
	fma.rn.f32 	%f460, %f458, %f452, %f459;
	fma.rn.f32 	%f461, %f460, %f454, %f453;
	and.b32  	%r599, %r894, 2;
	setp.eq.s32 	%p96, %r599, 0;
	mov.f32 	%f462, 0f00000000;
	sub.f32 	%f463, %f462, %f461;
	selp.f32 	%f464, %f461, %f463, %p96;
	and.b32  	%r600, %r2, 63;
	and.b32  	%r601, %r62, 1920;
	or.b32  	%r602, %r601, %r600;
	shl.b32 	%r603, %r602, 2;
	add.s32 	%r605, %r510, %r603;
	ld.shared.f32 	%f465, [%r605];
	mov.u32 	%r606, _ZZ35_occa_preprocessed_ODW11_STH_STFT_0E6FIBank;
	add.s32 	%r607, %r606, %r603;
	ld.shared.f32 	%f466, [%r607];
	ld.shared.f32 	%f467, [%r605+256];
	ld.shared.f32 	%f468, [%r607+256];
	add.f32 	%f469, %f465, %f467;
	add.f32 	%f470, %f466, %f468;
	sub.f32 	%f471, %f465, %f467;
	sub.f32 	%f472, %f466, %f468;
	mul.f32 	%f473, %f62, %f471;
	mul.f32 	%f474, %f472, %f464;
	sub.f32 	%f475, %f473, %f474;
	mul.f32 	%f476, %f471, %f464;
	fma.rn.f32 	%f477, %f62, %f472, %f476;
	st.shared.f32 	[%r60], %f469;
	st.shared.f32 	[%r61], %f470;
	st.shared.f32 	[%r60+4096], %f475;
	st.shared.f32 	[%r61+4096], %f477;
	bar.sync 	0;
	shl.b32 	%r608, %r2, 5;
	and.b32  	%r609, %r608, 992;
	cvt.rn.f32.u32 	%f478, %r609;
	mul.f32 	%f479, %f478, 0f3A000000;
	cvt.f64.f32 	%fd45, %f479;
	mul.f64 	%fd46, %fd45, 0dC01921FB54442D18;
	cvt.rn.f32.f64 	%f66, %fd46;
	mul.f32 	%f480, %f66, 0f3F22F983;
	cvt.rni.s32.f32 	%r902, %f480;
	cvt.rn.f32.s32 	%f481, %r902;
	fma.rn.f32 	%f482, %f481, 0fBFC90FDA, %f66;
	fma.rn.f32 	%f483, %f481, 0fB3A22168, %f482;
	fma.rn.f32 	%f765, %f481, 0fA7C234C5, %f483;
	abs.f32 	%f68, %f66;
	setp.ltu.f32 	%p97, %f68, 0f47CE4780;
	mov.u32 	%r898, %r902;
	mov.f32 	%f764, %f765;
	@%p97 bra 	$L__BB7_104;
	setp.neu.f32 	%p98, %f68, 0f7F800000;
	@%p98 bra 	$L__BB7_99;
	mov.f32 	%f486, 0f00000000;
	mul.rn.f32 	%f764, %f66, %f486;
	mov.b32 	%r898, 0;
	bra.uni 	$L__BB7_104;
$L__BB7_99:
	mov.b32 	%r173, %f66;
	shl.b32 	%r611, %r173, 8;
	or.b32  	%r174, %r611, -2147483648;
	mov.b64 	%rd384, 0;
	mov.b32 	%r895, 0;
	mov.u64 	%rd382, __cudart_i2opi_f;
	mov.u64 	%rd383, %rd1;
$L__BB7_100:
	.pragma "nounroll";
	ld.global.nc.u32 	%r612, [%rd382];
	mad.wide.u32 	%rd263, %r612, %r174, %rd384;
	shr.u64 	%rd384, %rd263, 32;
	st.local.u32 	[%rd383], %rd263;
	add.s32 	%r895, %r895, 1;
	add.s64 	%rd383, %rd383, 4;
	add.s64 	%rd382, %rd382, 4;
	setp.ne.s32 	%p99, %r895, 6;
	@%p99 bra 	$L__BB7_100;
	shr.u32 	%r613, %r173, 23;
	st.local.u32 	[%rd1+24], %rd384;
	and.b32  	%r177, %r613, 31;
	and.b32  	%r614, %r613, 224;
	add.s32 	%r615, %r614, -128;
	shr.u32 	%r616, %r615, 5;
	mul.wide.u32 	%rd264, %r616, 4;
	sub.s64 	%rd92, %rd1, %rd264;
	ld.local.u32 	%r896, [%rd92+24];
	ld.local.u32 	%r897, [%rd92+20];
	setp.eq.s32 	%p100, %r177, 0;
	@%p100 bra 	$L__BB7_103;
	shf.l.wrap.b32 	%r896, %r897, %r896, %r177;
	ld.local.u32 	%r617, [%rd92+16];
	shf.l.wrap.b32 	%r897, %r617, %r897, %r177;
$L__BB7_103:
	shr.u32 	%r618, %r896, 30;
	shf.l.wrap.b32 	%r619, %r897, %r896, 2;
	shl.b32 	%r620, %r897, 2;
	shr.s32 	%r621, %r619, 31;
	sub.s32 	%r898, %r621, %r618;
	xor.b32  	%r622, %r619, %r173;
	xor.b32  	%r623, %r621, %r619;
	xor.b32  	%r624, %r621, %r620;
	cvt.u64.u32 	%rd265, %r623;
	shl.b64 	%rd266, %rd265, 32;
	cvt.u64.u32 	%rd267, %r624;
	or.b64  	%rd268, %rd266, %rd267;
	cvt.rn.f64.s64 	%fd47, %rd268;
	mul.f64 	%fd48, %fd47, 0d3BF921FB54442D19;
	cvt.rn.f32.f64 	%f484, %fd48;
	neg.f32 	%f485, %f484;
	setp.lt.s32 	%p101, %r622, 0;
	selp.f32 	%f764, %f485, %f484, %p101;
$L__BB7_104:
	setp.ltu.f32 	%p102, %f68, 0f47CE4780;
	add.s32 	%r626, %r898, 1;
	mul.rn.f32 	%f487, %f764, %f764;
	and.b32  	%r627, %r898, 1;
	setp.eq.b32 	%p103, %r627, 1;
	selp.f32 	%f488, %f764, 0f3F800000, %p103;
	fma.rn.f32 	%f489, %f487, %f488, 0f00000000;
	fma.rn.f32 	%f490, %f487, 0f37CBAC00, 0fBAB607ED;
	selp.f32 	%f491, 0fB94D4153, %f490, %p103;
	selp.f32 	%f492, 0f3C0885E4, 0f3D2AAABB, %p103;
	fma.rn.f32 	%f493, %f491, %f487, %f492;
	selp.f32 	%f494, 0fBE2AAAA8, 0fBEFFFFFF, %p103;
	fma.rn.f32 	%f495, %f493, %f487, %f494;
	fma.rn.f32 	%f496, %f495, %f489, %f488;
	and.b32  	%r628, %r626, 2;
	setp.eq.s32 	%p104, %r628, 0;
	mov.f32 	%f497, 0f00000000;
	sub.f32 	%f498, %f497, %f496;
	selp.f32 	%f72, %f496, %f498, %p104;
	@%p102 bra 	$L__BB7_112;
	setp.neu.f32 	%p105, %f68, 0f7F800000;
	@%p105 bra 	$L__BB7_107;
	mov.f32 	%f501, 0f00000000;
	mul.rn.f32 	%f765, %f66, %f501;
	mov.b32 	%r902, 0;
	bra.uni 	$L__BB7_112;
$L__BB7_107:
	mov.b32 	%r186, %f66;
	shl.b32 	%r630, %r186, 8;
	or.b32  	%r187, %r630, -2147483648;
	mov.b64 	%rd387, 0;
	mov.b32 	%r899, 0;
	mov.u64 	%rd385, __cudart_i2opi_f;
	mov.u64 	%rd386, %rd1;
$L__BB7_108:
	.pragma "nounroll";
	ld.global.nc.u32 	%r631, [%rd385];
	mad.wide.u32 	%rd271, %r631, %r187, %rd387;
	shr.u64 	%rd387, %rd271, 32;
	st.local.u32 	[%rd386], %rd271;
	add.s32 	%r899, %r899, 1;
	add.s64 	%rd386, %rd386, 4;
	add.s64 	%rd385, %rd385, 4;
	setp.ne.s32 	%p106, %r899, 6;
	@%p106 bra 	$L__BB7_108;
	shr.u32 	%r632, %r186, 23;
	st.local.u32 	[%rd1+24], %rd387;
	and.b32  	%r190, %r632, 31;
	and.b32  	%r633, %r632, 224;
	add.s32 	%r634, %r633, -128;
	shr.u32 	%r635, %r634, 5;
	mul.wide.u32 	%rd272, %r635, 4;
	sub.s64 	%rd99, %rd1, %rd272;
	ld.local.u32 	%r900, [%rd99+24];
	ld.local.u32 	%r901, [%rd99+20];
	setp.eq.s32 	%p107, %r190, 0;
	@%p107 bra 	$L__BB7_111;
	shf.l.wrap.b32 	%r900, %r901, %r900, %r190;
	ld.local.u32 	%r636, [%rd99+16];
	shf.l.wrap.b32 	%r901, %r636, %r901, %r190;
$L__BB7_111:
	shr.u32 	%r637, %r900, 30;
	shf.l.wrap.b32 	%r638, %r901, %r900, 2;
	shl.b32 	%r639, %r901, 2;
	shr.s32 	%r640, %r638, 31;
	sub.s32 	%r902, %r640, %r637;
	xor.b32  	%r641, %r638, %r186;
	xor.b32  	%r642, %r640, %r638;
	xor.b32  	%r643, %r640, %r639;
	cvt.u64.u32 	%rd273, %r642;
	shl.b64 	%rd274, %rd273, 32;
	cvt.u64.u32 	%rd275, %r643;
	or.b64  	%rd276, %rd274, %rd275;
	cvt.rn.f64.s64 	%fd49, %rd276;
	mul.f64 	%fd50, %fd49, 0d3BF921FB54442D19;
	cvt.rn.f32.f64 	%f499, %fd50;
	neg.f32 	%f500, %f499;
	setp.lt.s32 	%p108, %r641, 0;
	selp.f32 	%f765, %f500, %f499, %p108;
$L__BB7_112:
	mul.rn.f32 	%f502, %f765, %f765;
	and.b32  	%r645, %r902, 1;
	setp.eq.b32 	%p109, %r645, 1;
	selp.f32 	%f503, 0f3F800000, %f765, %p109;
	fma.rn.f32 	%f504, %f502, %f503, 0f00000000;
	fma.rn.f32 	%f505, %f502, 0f37CBAC00, 0fBAB607ED;
	selp.f32 	%f506, %f505, 0fB94D4153, %p109;
	selp.f32 	%f507, 0f3D2AAABB, 0f3C0885E4, %p109;
	fma.rn.f32 	%f508, %f506, %f502, %f507;
	selp.f32 	%f509, 0fBEFFFFFF, 0fBE2AAAA8, %p109;
	fma.rn.f32 	%f510, %f508, %f502, %f509;
	fma.rn.f32 	%f511, %f510, %f504, %f503;
	and.b32  	%r646, %r902, 2;
	setp.eq.s32 	%p110, %r646, 0;
	mov.f32 	%f512, 0f00000000;
	sub.f32 	%f513, %f512, %f511;
	selp.f32 	%f514, %f511, %f513, %p110;
	and.b32  	%r647, %r2, 31;
	and.b32  	%r648, %r62, 1984;
	or.b32  	%r649, %r648, %r647;
	shl.b32 	%r650, %r649, 2;
	add.s32 	%r652, %r420, %r650;
	ld.shared.f32 	%f515, [%r652];
	mov.u32 	%r653, _ZZ35_occa_preprocessed_ODW11_STH_STFT_0E6SIBank;
	add.s32 	%r654, %r653, %r650;
	ld.shared.f32 	%f516, [%r654];
	ld.shared.f32 	%f517, [%r652+128];
	ld.shared.f32 	%f518, [%r654+128];
	add.f32 	%f519, %f515, %f517;
	add.f32 	%f520, %f516, %f518;
	sub.f32 	%f521, %f515, %f517;
	sub.f32 	%f522, %f516, %f518;
	mul.f32 	%f523, %f72, %f521;
	mul.f32 	%f524, %f522, %f514;
	sub.f32 	%f525, %f523, %f524;
	mul.f32 	%f526, %f521, %f514;
	fma.rn.f32 	%f527, %f72, %f522, %f526;
	st.shared.f32 	[%r3], %f519;
	st.shared.f32 	[%r4], %f520;
	st.shared.f32 	[%r3+4096], %f525;
	st.shared.f32 	[%r4+4096], %f527;
	bar.sync 	0;
	shl.b32 	%r655, %r2, 6;
	and.b32  	%r656, %r655, 960;
	cvt.rn.f32.u32 	%f528, %r656;
	mul.f32 	%f529, %f528, 0f3A000000;
	cvt.f64.f32 	%fd51, %f529;
	mul.f64 	%fd52, %fd51, 0dC01921FB54442D18;
	cvt.rn.f32.f64 	%f76, %fd52;
	mul.f32 	%f530, %f76, 0f3F22F983;
	cvt.rni.s32.f32 	%r910, %f530;
	cvt.rn.f32.s32 	%f531, %r910;
	fma.rn.f32 	%f532, %f531, 0fBFC90FDA, %f76;
	fma.rn.f32 	%f533, %f531, 0fB3A22168, %f532;
	fma.rn.f32 	%f767, %f531, 0fA7C234C5, %f533;
	abs.f32 	%f78, %f76;
	setp.ltu.f32 	%p111, %f78, 0f47CE4780;
	mov.u32 	%r906, %r910;
	mov.f32 	%f766, %f767;
	@%p111 bra 	$L__BB7_120;
	setp.neu.f32 	%p112, %f78, 0f7F800000;
	@%p112 bra 	$L__BB7_115;
	mov.f32 	%f536, 0f00000000;
	mul.rn.f32 	%f766, %f76, %f536;
	mov.b32 	%r906, 0;
	bra.uni 	$L__BB7_120;
$L__BB7_115:
	mov.b32 	%r200, %f76;
	shl.b32 	%r658, %r200, 8;
	or.b32  	%r201, %r658, -2147483648;
	mov.b64 	%rd390, 0;
	mov.b32 	%r903, 0;
	mov.u64 	%rd388, __cudart_i2opi_f;
	mov.u64 	%rd389, %rd1;
$L__BB7_116:
	.pragma "nounroll";
	ld.global.nc.u32 	%r659, [%rd388];
	mad.wide.u32 	%rd279, %r659, %r201, %rd390;
	shr.u64 	%rd390, %rd279, 32;
	st.local.u32 	[%rd389], %rd279;
	add.s32 	%r903, %r903, 1;
	add.s64 	%rd389, %rd389, 4;
	add.s64 	%rd388, %rd388, 4;
	setp.ne.s32 	%p113, %r903, 6;
	@%p113 bra 	$L__BB7_116;
	shr.u32 	%r660, %r200, 23;
	st.local.u32 	[%rd1+24], %rd390;
	and.b32  	%r204, %r660, 31;
	and.b32  	%r661, %r660, 224;
	add.s32 	%r662, %r661, -128;
	shr.u32 	%r663, %r662, 5;
	mul.wide.u32 	%rd280, %r663, 4;
	sub.s64 	%rd106, %rd1, %rd280;
	ld.local.u32 	%r904, [%rd106+24];
	ld.local.u32 	%r905, [%rd106+20];
	setp.eq.s32 	%p114, %r204, 0;
	@%p114 bra 	$L__BB7_119;
	shf.l.wrap.b32 	%r904, %r905, %r904, %r204;
	ld.local.u32 	%r664, [%rd106+16];
	shf.l.wrap.b32 	%r905, %r664, %r905, %r204;
$L__BB7_119:
	shr.u32 	%r665, %r904, 30;
	shf.l.wrap.b32 	%r666, %r905, %r904, 2;
	shl.b32 	%r667, %r905, 2;
	shr.s32 	%r668, %r666, 31;
	sub.s32 	%r906, %r668, %r665;
	xor.b32  	%r669, %r666, %r200;
	xor.b32  	%r670, %r668, %r666;
	xor.b32  	%r671, %r668, %r667;
	cvt.u64.u32 	%rd281, %r670;
	shl.b64 	%rd282, %rd281, 32;
	cvt.u64.u32 	%rd283, %r671;
	or.b64  	%rd284, %rd282, %rd283;
	cvt.rn.f64.s64 	%fd53, %rd284;
	mul.f64 	%fd54, %fd53, 0d3BF921FB54442D19;
	cvt.rn.f32.f64 	%f534, %fd54;
	neg.f32 	%f535, %f534;
	setp.lt.s32 	%p115, %r669, 0;
	selp.f32 	%f766, %f535, %f534, %p115;
$L__BB7_120:
	setp.ltu.f32 	%p116, %f78, 0f47CE4780;
	add.s32 	%r673, %r906, 1;
	mul.rn.f32 	%f537, %f766, %f766;
	and.b32  	%r674, %r906, 1;
	setp.eq.b32 	%p117, %r674, 1;
	selp.f32 	%f538, %f766, 0f3F800000, %p117;
	fma.rn.f32 	%f539, %f537, %f538, 0f00000000;
	fma.rn.f32 	%f540, %f537, 0f37CBAC00, 0fBAB607ED;
	selp.f32 	%f541, 0fB94D4153, %f540, %p117;
	selp.f32 	%f542, 0f3C0885E4, 0f3D2AAABB, %p117;
	fma.rn.f32 	%f543, %f541, %f537, %f542;
	selp.f32 	%f544, 0fBE2AAAA8, 0fBEFFFFFF, %p117;
	fma.rn.f32 	%f545, %f543, %f537, %f544;
	fma.rn.f32 	%f546, %f545, %f539, %f538;
	and.b32  	%r675, %r673, 2;
	setp.eq.s32 	%p118, %r675, 0;
	mov.f32 	%f547, 0f00000000;
	sub.f32 	%f548, %f547, %f546;
	selp.f32 	%f82, %f546, %f548, %p118;
	@%p116 bra 	$L__BB7_128;
	setp.neu.f32 	%p119, %f78, 0f7F800000;
	@%p119 bra 	$L__BB7_123;
	mov.f32 	%f551, 0f00000000;
	mul.rn.f32 	%f767, %f76, %f551;
	mov.b32 	%r910, 0;
	bra.uni 	$L__BB7_128;
$L__BB7_123:
	mov.b32 	%r213, %f76;
	shl.b32 	%r677, %r213, 8;
	or.b32  	%r214, %r677, -2147483648;
	mov.b64 	%rd393, 0;
	mov.b32 	%r907, 0;
	mov.u64 	%rd391, __cudart_i2opi_f;
	mov.u64 	%rd392, %rd1;
$L__BB7_124:
	.pragma "nounroll";
	ld.global.nc.u32 	%r678, [%rd391];
	mad.wide.u32 	%rd287, %r678, %r214, %rd393;
	shr.u64 	%rd393, %rd287, 32;
	st.local.u32 	[%rd392], %rd287;
	add.s32 	%r907, %r907, 1;
	add.s64 	%rd392, %rd392, 4;
	add.s64 	%rd391, %rd391, 4;
	setp.ne.s32 	%p120, %r907, 6;
	@%p120 bra 	$L__BB7_124;
	shr.u32 	%r679, %r213, 23;
	st.local.u32 	[%rd1+24], %rd393;
	and.b32  	%r217, %r679, 31;
	and.b32  	%r680, %r679, 224;
	add.s32 	%r681, %r680, -128;
	shr.u32 	%r682, %r681, 5;
	mul.wide.u32 	%rd288, %r682, 4;
	sub.s64 	%rd113, %rd1, %rd288;
	ld.local.u32 	%r908, [%rd113+24];
	ld.local.u32 	%r909, [%rd113+20];
	setp.eq.s32 	%p121, %r217, 0;
	@%p121 bra 	$L__BB7_127;
	shf.l.wrap.b32 	%r908, %r909, %r908, %r217;
	ld.local.u32 	%r683, [%rd113+16];
	shf.l.wrap.b32 	%r909, %r683, %r909, %r217;
$L__BB7_127:
	shr.u32 	%r684, %r908, 30;
	shf.l.wrap.b32 	%r685, %r909, %r908, 2;
	shl.b32 	%r686, %r909, 2;
	shr.s32 	%r687, %r685, 31;
	sub.s32 	%r910, %r687, %r684;
	xor.b32  	%r688, %r685, %r213;
	xor.b32  	%r689, %r687, %r685;
	xor.b32  	%r690, %r687, %r686;
	cvt.u64.u32 	%rd289, %r689;
	shl.b64 	%rd290, %rd289, 32;
	cvt.u64.u32 	%rd291, %r690;
	or.b64  	%rd292, %rd290, %rd291;
	cvt.rn.f64.s64 	%fd55, %rd292;
	mul.f64 	%fd56, %fd55, 0d3BF921FB54442D19;
	cvt.rn.f32.f64 	%f549, %fd56;
	neg.f32 	%f550, %f549;
	setp.lt.s32 	%p122, %r688, 0;
	selp.f32 	%f767, %f550, %f549, %p122;
$L__BB7_128:
	mul.rn.f32 	%f552, %f767, %f767;
	and.b32  	%r692, %r910, 1;
	setp.eq.b32 	%p123, %r692, 1;
	selp.f32 	%f553, 0f3F800000, %f767, %p123;
	fma.rn.f32 	%f554, %f552, %f553, 0f00000000;
	fma.rn.f32 	%f555, %f552, 0f37CBAC00, 0fBAB607ED;
	selp.f32 	%f556, %f555, 0fB94D4153, %p123;
	selp.f32 	%f557, 0f3D2AAABB, 0f3C0885E4, %p123;
	fma.rn.f32 	%f558, %f556, %f552, %f557;
	selp.f32 	%f559, 0fBEFFFFFF, 0fBE2AAAA8, %p123;
	fma.rn.f32 	%f560, %f558, %f552, %f559;
	fma.rn.f32 	%f561, %f560, %f554, %f553;
	and.b32  	%r693, %r910, 2;
	setp.eq.s32 	%p124, %r693, 0;
	mov.f32 	%f562, 0f00000000;
	sub.f32 	%f563, %f562, %f561;
	selp.f32 	%f564, %f561, %f563, %p124;
	and.b32  	%r694, %r2, 15;
	and.b32  	%r695, %r62, 2016;
	or.b32  	%r696, %r695, %r694;
	shl.b32 	%r697, %r696, 2;
	add.s32 	%r699, %r510, %r697;
	ld.shared.f32 	%f565, [%r699];
	mov.u32 	%r700, _ZZ35_occa_preprocessed_ODW11_STH_STFT_0E6FIBank;
	add.s32 	%r701, %r700, %r697;
	ld.shared.f32 	%f566, [%r701];
	ld.shared.f32 	%f567, [%r699+64];
	ld.shared.f32 	%f568, [%r701+64];
	add.f32 	%f569, %f565, %f567;
	add.f32 	%f570, %f566, %f568;
	sub.f32 	%f571, %f565, %f567;
	sub.f32 	%f572, %f566, %f568;
	mul.f32 	%f573, %f82, %f571;
	mul.f32 	%f574, %f572, %f564;
	sub.f32 	%f575, %f573, %f574;
	mul.f32 	%f576, %f571, %f564;
	fma.rn.f32 	%f577, %f82, %f572, %f576;
	st.shared.f32 	[%r60], %f569;
	st.shared.f32 	[%r61], %f570;
	st.shared.f32 	[%r60+4096], %f575;
	st.shared.f32 	[%r61+4096], %f577;
	bar.sync 	0;
	shl.b32 	%r702, %r2, 7;
	and.b32  	%r703, %r702, 896;
	cvt.rn.f32.u32 	%f578, %r703;
	mul.f32 	%f579, %f578, 0f3A000000;
	cvt.f64.f32 	%fd57, %f579;
	mul.f64 	%fd58, %fd57, 0dC01921FB54442D18;
	cvt.rn.f32.f64 	%f86, %fd58;
	mul.f32 	%f580, %f86, 0f3F22F983;
	cvt.rni.s32.f32 	%r918, %f580;
	cvt.rn.f32.s32 	%f581, %r918;
	fma.rn.f32 	%f582, %f581, 0fBFC90FDA, %f86;
	fma.rn.f32 	%f583, %f581, 0fB3A22168, %f582;
	fma.rn.f32 	%f769, %f581, 0fA7C234C5, %f583;
	abs.f32 	%f88, %f86;
	setp.ltu.f32 	%p125, %f88, 0f47CE4780;
	mov.u32 	%r914, %r918;
	mov.f32 	%f768, %f769;
	@%p125 bra 	$L__BB7_136;
	setp.neu.f32 	%p126, %f88, 0f7F800000;
	@%p126 bra 	$L__BB7_131;
	mov.f32 	%f586, 0f00000000;
	mul.rn.f32 	%f768, %f86, %f586;
	mov.b32 	%r914, 0;
	bra.uni 	$L__BB7_136;
$L__BB7_131:
	mov.b32 	%r227, %f86;
	shl.b32 	%r705, %r227, 8;
	or.b32  	%r228, %r705, -2147483648;
	mov.b64 	%rd396, 0;
	mov.b32 	%r911, 0;
	mov.u64 	%rd394, __cudart_i2opi_f;
	mov.u64 	%rd395, %rd1;
$L__BB7_132:
	.pragma "nounroll";
	ld.global.nc.u32 	%r706, [%rd394];
	mad.wide.u32 	%rd295, %r706, %r228, %rd396;
	shr.u64 	%rd396, %rd295, 32;
	st.local.u32 	[%rd395], %rd295;
	add.s32 	%r911, %r911, 1;
	add.s64 	%rd395, %rd395, 4;
	add.s64 	%rd394, %rd394, 4;
	setp.ne.s32 	%p127, %r911, 6;
	@%p127 bra 	$L__BB7_132;
	shr.u32 	%r707, %r227, 23;
	st.local.u32 	[%rd1+24], %rd396;
	and.b32  	%r231, %r707, 31;
	and.b32  	%r708, %r707, 224;
	add.s32 	%r709, %r708, -128;
	shr.u32 	%r710, %r709, 5;
	mul.wide.u32 	%rd296, %r710, 4;
	sub.s64 	%rd120, %rd1, %rd296;
	ld.local.u32 	%r912, [%rd120+24];
	ld.local.u32 	%r913, [%rd120+20];
	setp.eq.s32 	%p128, %r231, 0;
	@%p128 bra 	$L__BB7_135;
	shf.l.wrap.b32 	%r912, %r913, %r912, %r231;
	ld.local.u32 	%r711, [%rd120+16];
	shf.l.wrap.b32 	%r913, %r711, %r913, %r231;
$L__BB7_135:
	shr.u32 	%r712, %r912, 30;
	shf.l.wrap.b32 	%r713, %r913, %r912, 2;
	shl.b32 	%r714, %r913, 2;
	shr.s32 	%r715, %r713, 31;
	sub.s32 	%r914, %r715, %r712;
	xor.b32  	%r716, %r713, %r227;
	xor.b32  	%r717, %r715, %r713;
	xor.b32  	%r718, %r715, %r714;
	cvt.u64.u32 	%rd297, %r717;
	shl.b64 	%rd298, %rd297, 32;
	cvt.u64.u32 	%rd299, %r718;
	or.b64  	%rd300, %rd298, %rd299;
	cvt.rn.f64.s64 	%fd59, %rd300;
	mul.f64 	%fd60, %fd59, 0d3BF921FB54442D19;
	cvt.rn.f32.f64 	%f584, %fd60;
	neg.f32 	%f585, %f584;
	setp.lt.s32 	%p129, %r716, 0;
	selp.f32 	%f768, %f585, %f584, %p129;
$L__BB7_136:
	setp.ltu.f32 	%p130, %f88, 0f47CE4780;
	add.s32 	%r720, %r914, 1;
	mul.rn.f32 	%f587, %f768, %f768;
	and.b32  	%r721, %r914, 1;
	setp.eq.b32 	%p131, %r721, 1;
	selp.f32 	%f588, %f768, 0f3F800000, %p131;
	fma.rn.f32 	%f589, %f587, %f588, 0f00000000;
	fma.rn.f32 	%f590, %f587, 0f37CBAC00, 0fBAB607ED;
	selp.f32 	%f591, 0fB94D4153, %f590, %p131;
	selp.f32 	%f592, 0f3C0885E4, 0f3D2AAABB, %p131;
	fma.rn.f32 	%f593, %f591, %f587, %f592;
	selp.f32 	%f594, 0fBE2AAAA8, 0fBEFFFFFF, %p131;
	fma.rn.f32 	%f595, %f593, %f587, %f594;
	fma.rn.f32 	%f596, %f595, %f589, %f588;
	and.b32  	%r722, %r720, 2;
	setp.eq.s32 	%p132, %r722, 0;
	mov.f32 	%f597, 0f00000000;
	sub.f32 	%f598, %f597, %f596;
	selp.f32 	%f92, %f596, %f598, %p132;
	@%p130 bra 	$L__BB7_144;
	setp.neu.f32 	%p133, %f88, 0f7F800000;
	@%p133 bra 	$L__BB7_139;
	mov.f32 	%f601, 0f00000000;
	mul.rn.f32 	%f769, %f86, %f601;
	mov.b32 	%r918, 0;
	bra.uni 	$L__BB7_144;
$L__BB7_139:
	mov.b32 	%r240, %f86;
	shl.b32 	%r724, %r240, 8;
	or.b32  	%r241, %r724, -2147483648;
	mov.b64 	%rd399, 0;
	mov.b32 	%r915, 0;
	mov.u64 	%rd397, __cudart_i2opi_f;
	mov.u64 	%rd398, %rd1;
$L__BB7_140:
	.pragma "nounroll";
	ld.global.nc.u32 	%r725, [%rd397];
	mad.wide.u32 	%rd303, %r725, %r241, %rd399;
	shr.u64 	%rd399, %rd303, 32;
	st.local.u32 	[%rd398], %rd303;
	add.s32 	%r915, %r915, 1;
	add.s64 	%rd398, %rd398, 4;
	add.s64 	%rd397, %rd397, 4;
	setp.ne.s32 	%p134, %r915, 6;
	@%p134 bra 	$L__BB7_140;
	shr.u32 	%r726, %r240, 23;
	st.local.u32 	[%rd1+24], %rd399;
	and.b32  	%r244, %r726, 31;
	and.b32  	%r727, %r726, 224;
	add.s32 	%r728, %r727, -128;
	shr.u32 	%r729, %r728, 5;
	mul.wide.u32 	%rd304, %r729, 4;
	sub.s64 	%rd127, %rd1, %rd304;
	ld.local.u32 	%r916, [%rd127+24];
	ld.local.u32 	%r917, [%rd127+20];
	setp.eq.s32 	%p135, %r244, 0;
	@%p135 bra 	$L__BB7_143;
	shf.l.wrap.b32 	%r916, %r917, %r916, %r244;
	ld.local.u32 	%r730, [%rd127+16];
	shf.l.wrap.b32 	%r917, %r730, %r917, %r244;
$L__BB7_143:
	shr.u32 	%r731, %r916, 30;
	shf.l.wrap.b32 	%r732, %r917, %r916, 2;
	shl.b32 	%r733, %r917, 2;
	shr.s32 	%r734, %r732, 31;
	sub.s32 	%r918, %r734, %r731;
	xor.b32  	%r735, %r732, %r240;
	xor.b32  	%r736, %r734, %r732;
	xor.b32  	%r737, %r734, %r733;
	cvt.u64.u32 	%rd305, %r736;
	shl.b64 	%rd306, %rd305, 32;
	cvt.u64.u32 	%rd307, %r737;
	or.b64  	%rd308, %rd306, %rd307;
	cvt.rn.f64.s64 	%fd61, %rd308;
	mul.f64 	%fd62, %fd61, 0d3BF921FB54442D19;
	cvt.rn.f32.f64 	%f599, %fd62;
	neg.f32 	%f600, %f599;
	setp.lt.s32 	%p136, %r735, 0;
	selp.f32 	%f769, %f600, %f599, %p136;
$L__BB7_144:
	mul.rn.f32 	%f602, %f769, %f769;
	and.b32  	%r739, %r918, 1;
	setp.eq.b32 	%p137, %r739, 1;
	selp.f32 	%f603, 0f3F800000, %f769, %p137;
	fma.rn.f32 	%f604, %f602, %f603, 0f00000000;
	fma.rn.f32 	%f605, %f602, 0f37CBAC00, 0fBAB607ED;
	selp.f32 	%f606, %f605, 0fB94D4153, %p137;
	selp.f32 	%f607, 0f3D2AAABB, 0f3C0885E4, %p137;
	fma.rn.f32 	%f608, %f606, %f602, %f607;
	selp.f32 	%f609, 0fBEFFFFFF, 0fBE2AAAA8, %p137;
	fma.rn.f32 	%f610, %f608, %f602, %f609;
	fma.rn.f32 	%f611, %f610, %f604, %f603;
	and.b32  	%r740, %r918, 2;
	setp.eq.s32 	%p138, %r740, 0;
	mov.f32 	%f612, 0f00000000;
	sub.f32 	%f613, %f612, %f611;
	selp.f32 	%f614, %f611, %f613, %p138;
	and.b32  	%r741, %r2, 7;
	and.b32  	%r742, %r62, 2032;
	or.b32  	%r743, %r742, %r741;
	shl.b32 	%r744, %r743, 2;
	add.s32 	%r746, %r420, %r744;
	ld.shared.f32 	%f615, [%r746];
	mov.u32 	%r747, _ZZ35_occa_preprocessed_ODW11_STH_STFT_0E6SIBank;
	add.s32 	%r748, %r747, %r744;
	ld.shared.f32 	%f616, [%r748];
	ld.shared.f32 	%f617, [%r746+32];
	ld.shared.f32 	%f618, [%r748+32];
	add.f32 	%f619, %f615, %f617;
	add.f32 	%f620, %f616, %f618;
	sub.f32 	%f621, %f615, %f617;
	sub.f32 	%f622, %f616, %f618;
	mul.f32 	%f623, %f92, %f621;
	mul.f32 	%f624, %f622, %f614;
	sub.f32 	%f625, %f623, %f624;
	mul.f32 	%f626, %f621, %f614;
	fma.rn.f32 	%f627, %f92, %f622, %f626;
	st.shared.f32 	[%r3], %f619;
	st.shared.f32 	[%r4], %f620;
	st.shared.f32 	[%r3+4096], %f625;
	st.shared.f32 	[%r4+4096], %f627;
	bar.sync 	0;
	shl.b32 	%r749, %r2, 8;
	and.b32  	%r750, %r749, 768;
	cvt.rn.f32.u32 	%f628, %r750;
	mul.f32 	%f629, %f628, 0f3A000000;
	cvt.f64.f32 	%fd63, %f629;
	mul.f64 	%fd64, %fd63, 0dC01921FB54442D18;
	cvt.rn.f32.f64 	%f96, %fd64;
	mul.f32 	%f630, %f96, 0f3F22F983;
	cvt.rni.s32.f32 	%r926, %f630;
	cvt.rn.f32.s32 	%f631, %r926;
	fma.rn.f32 	%f632, %f631, 0fBFC90FDA, %f96;
	fma.rn.f32 	%f633, %f631, 0fB3A22168, %f632;
	fma.rn.f32 	%f771, %f631, 0fA7C234C5, %f633;
	abs.f32 	%f98, %f96;
	setp.ltu.f32 	%p139, %f98, 0f47CE4780;
	mov.u32 	%r922, %r926;
	mov.f32 	%f770, %f771;
	@%p139 bra 	$L__BB7_152;
	setp.neu.f32 	%p140, %f98, 0f7F800000;
	@%p140 bra 	$L__BB7_147;
	mov.f32 	%f636, 0f00000000;
	mul.rn.f32 	%f770, %f96, %f636;
	mov.b32 	%r922, 0;
	bra.uni 	$L__BB7_152;
$L__BB7_147:
	mov.b32 	%r254, %f96;
	shl.b32 	%r752, %r254, 8;
	or.b32  	%r255, %r752, -2147483648;
	mov.b64 	%rd402, 0;
	mov.b32 	%r919, 0;
	mov.u64 	%rd400, __cudart_i2opi_f;
	mov.u64 	%rd401, %rd1;
$L__BB7_148:
	.pragma "nounroll";
	ld.global.nc.u32 	%r753, [%rd400];
	mad.wide.u32 	%rd311, %r753, %r255, %rd402;
	shr.u64 	%rd402, %rd311, 32;
	st.local.u32 	[%rd401], %rd311;
	add.s32 	%r919, %r919, 1;
	add.s64 	%rd401, %rd401, 4;
	add.s64 	%rd400, %rd400, 4;
	setp.ne.s32 	%p141, %r919, 6;
	@%p141 bra 	$L__BB7_148;
	shr.u32 	%r754, %r254, 23;
	st.local.u32 	[%rd1+24], %rd402;
	and.b32  	%r258, %r754, 31;
	and.b32  	%r755, %r754, 224;
	add.s32 	%r756, %r755, -128;
	shr.u32 	%r757, %r756, 5;
	mul.wide.u32 	%rd312, %r757, 4;
	sub.s64 	%rd134, %rd1, %rd312;
	ld.local.u32 	%r920, [%rd134+24];
	ld.local.u32 	%r921, [%rd134+20];
	setp.eq.s32 	%p142, %r258, 0;
	@%p142 bra 	$L__BB7_151;
	shf.l.wrap.b32 	%r920, %r921, %r920, %r258;
	ld.local.u32 	%r758, [%rd134+16];
	shf.l.wrap.b32 	%r921, %r758, %r921, %r258;
$L__BB7_151:
	shr.u32 	%r759, %r920, 30;
	shf.l.wrap.b32 	%r760, %r921, %r920, 2;
	shl.b32 	%r761, %r921, 2;
	shr.s32 	%r762, %r760, 31;
	sub.s32 	%r922, %r762, %r759;
	xor.b32  	%r763, %r760, %r254;
	xor.b32  	%r764, %r762, %r760;
	xor.b32  	%r765, %r762, %r761;
	cvt.u64.u32 	%rd313, %r764;
	shl.b64 	%rd314, %rd313, 32;
	cvt.u64.u32 	%rd315, %r765;
	or.b64  	%rd316, %rd314, %rd315;
	cvt.rn.f64.s64 	%fd65, %rd316;
	mul.f64 	%fd66, %fd65, 0d3BF921FB54442D19;
	cvt.rn.f32.f64 	%f634, %fd66;
	neg.f32 	%f635, %f634;
	setp.lt.s32 	%p143, %r763, 0;
	selp.f32 	%f770, %f635, %f634, %p143;
$L__BB7_152:
	setp.ltu.f32 	%p144, %f98, 0f47CE4780;
	add.s32 	%r767, %r922, 1;
	mul.rn.f32 	%f637, %f770, %f770;
	and.b32  	%r768, %r922, 1;
	setp.eq.b32 	%p145, %r768, 1;
	selp.f32 	%f638, %f770, 0f3F800000, %p145;
	fma.rn.f32 	%f639, %f637, %f638, 0f00000000;
	fma.rn.f32 	%f640, %f637, 0f37CBAC00, 0fBAB607ED;
	selp.f32 	%f641, 0fB94D4153, %f640, %p145;
	selp.f32 	%f642, 0f3C0885E4, 0f3D2AAABB, %p145;
	fma.rn.f32 	%f643, %f641, %f637, %f642;
	selp.f32 	%f644, 0fBE2AAAA8, 0fBEFFFFFF, %p145;
	fma.rn.f32 	%f645, %f643, %f637, %f644;
	fma.rn.f32 	%f646, %f645, %f639, %f638;
	and.b32  	%r769, %r767, 2;
	setp.eq.s32 	%p146, %r769, 0;
	mov.f32 	%f647, 0f00000000;
	sub.f32 	%f648, %f647, %f646;
	selp.f32 	%f102, %f646, %f648, %p146;
	@%p144 bra 	$L__BB7_160;
	setp.neu.f32 	%p147, %f98, 0f7F800000;
	@%p147 bra 	$L__BB7_155;
	mov.f32 	%f651, 0f00000000;
	mul.rn.f32 	%f771, %f96, %f651;
	mov.b32 	%r926, 0;
	bra.uni 	$L__BB7_160;
$L__BB7_155:
	mov.b32 	%r267, %f96;
	shl.b32 	%r771, %r267, 8;
	or.b32  	%r268, %r771, -2147483648;
	mov.b64 	%rd405, 0;
	mov.b32 	%r923, 0;
	mov.u64 	%rd403, __cudart_i2opi_f;
	mov.u64 	%rd404, %rd1;
$L__BB7_156:
	.pragma "nounroll";
	ld.global.nc.u32 	%r772, [%rd403];
	mad.wide.u32 	%rd319, %r772, %r268, %rd405;
	shr.u64 	%rd405, %rd319, 32;
	st.local.u32 	[%rd404], %rd319;
	add.s32 	%r923, %r923, 1;
	add.s64 	%rd404, %rd404, 4;
	add.s64 	%rd403, %rd403, 4;
	setp.ne.s32 	%p148, %r923, 6;
	@%p148 bra 	$L__BB7_156;
	shr.u32 	%r773, %r267, 23;
	st.local.u32 	[%rd1+24], %rd405;
	and.b32  	%r271, %r773, 31;
	and.b32  	%r774, %r773, 224;
	add.s32 	%r775, %r774, -128;
	shr.u32 	%r776, %r775, 5;
	mul.wide.u32 	%rd320, %r776, 4;
	sub.s64 	%rd141, %rd1, %rd320;
	ld.local.u32 	%r924, [%rd141+24];
	ld.local.u32 	%r925, [%rd141+20];
	setp.eq.s32 	%p149, %r271, 0;
	@%p149 bra 	$L__BB7_159;
	shf.l.wrap.b32 	%r924, %r925, %r924, %r271;
	ld.local.u32 	%r777, [%rd141+16];
	shf.l.wrap.b32 	%r925, %r777, %r925, %r271;
$L__BB7_159:
	shr.u32 	%r778, %r924, 30;
	shf.l.wrap.b32 	%r779, %r925, %r924, 2;
	shl.b32 	%r780, %r925, 2;
	shr.s32 	%r781, %r779, 31;
	sub.s32 	%r926, %r781, %r778;
	xor.b32  	%r782, %r779, %r267;
	xor.b32  	%r783, %r781, %r779;
	xor.b32  	%r784, %r781, %r780;
	cvt.u64.u32 	%rd321, %r783;
	shl.b64 	%rd322, %rd321, 32;
	cvt.u64.u32 	%rd323, %r784;
	or.b64  	%rd324, %rd322, %rd323;
	cvt.rn.f64.s64 	%fd67, %rd324;
	mul.f64 	%fd68, %fd67, 0d3BF921FB54442D19;
	cvt.rn.f32.f64 	%f649, %fd68;
	neg.f32 	%f650, %f649;
	setp.lt.s32 	%p150, %r782, 0;
	selp.f32 	%f771, %f650, %f649, %p150;
$L__BB7_160:
	mul.rn.f32 	%f652, %f771, %f771;
	and.b32  	%r786, %r926, 1;
	setp.eq.b32 	%p151, %r786, 1;
	selp.f32 	%f653, 0f3F800000, %f771, %p151;
	fma.rn.f32 	%f654, %f652, %f653, 0f00000000;
	fma.rn.f32 	%f655, %f652, 0f37CBAC00, 0fBAB607ED;
	selp.f32 	%f656, %f655, 0fB94D4153, %p151;
	selp.f32 	%f657, 0f3D2AAABB, 0f3C0885E4, %p151;
	fma.rn.f32 	%f658, %f656, %f652, %f657;
	selp.f32 	%f659, 0fBEFFFFFF, 0fBE2AAAA8, %p151;
	fma.rn.f32 	%f660, %f658, %f652, %f659;
	fma.rn.f32 	%f661, %f660, %f654, %f653;
	and.b32  	%r787, %r926, 2;
	setp.eq.s32 	%p152, %r787, 0;
	mov.f32 	%f662, 0f00000000;
	sub.f32 	%f663, %f662, %f661;
	selp.f32 	%f664, %f661, %f663, %p152;
	and.b32  	%r788, %r2, 3;
	and.b32  	%r789, %r62, 2040;
	or.b32  	%r790, %r789, %r788;
	shl.b32 	%r791, %r790, 2;
	add.s32 	%r793, %r510, %r791;
	ld.shared.f32 	%f665, [%r793];
	mov.u32 	%r794, _ZZ35_occa_preprocessed_ODW11_STH_STFT_0E6FIBank;
	add.s32 	%r795, %r794, %r791;
	ld.shared.f32 	%f666, [%r795];
	ld.shared.f32 	%f667, [%r793+16];
	ld.shared.f32 	%f668, [%r795+16];
	add.f32 	%f669, %f665, %f667;
	add.f32 	%f670, %f666, %f668;
	sub.f32 	%f671, %f665, %f667;
	sub.f32 	%f672, %f666, %f668;
	mul.f32 	%f673, %f102, %f671;
	mul.f32 	%f674, %f672, %f664;
	sub.f32 	%f675, %f673, %f674;
	mul.f32 	%f676, %f671, %f664;
	fma.rn.f32 	%f677, %f102, %f672, %f676;
	st.shared.f32 	[%r60], %f669;
	st.shared.f32 	[%r61], %f670;
	st.shared.f32 	[%r60+4096], %f675;
	st.shared.f32 	[%r61+4096], %f677;
	bar.sync 	0;
	shl.b32 	%r796, %r2, 9;
	and.b32  	%r797, %r796, 512;
	cvt.rn.f32.u32 	%f678, %r797;
	mul.f32 	%f679, %f678, 0f3A000000;
	cvt.f64.f32 	%fd69, %f679;
	mul.f64 	%fd70, %fd69, 0dC01921FB54442D18;
	cvt.rn.f32.f64 	%f106, %fd70;
	mul.f32 	%f680, %f106, 0f3F22F983;
	cvt.rni.s32.f32 	%r934, %f680;
	cvt.rn.f32.s32 	%f681, %r934;
	fma.rn.f32 	%f682, %f681, 0fBFC90FDA, %f106;
	fma.rn.f32 	%f683, %f681, 0fB3A22168, %f682;
	fma.rn.f32 	%f773, %f681, 0fA7C234C5, %f683;
	abs.f32 	%f108, %f106;
	setp.ltu.f32 	%p153, %f108, 0f47CE4780;
	mov.u32 	%r930, %r934;
	mov.f32 	%f772, %f773;
	@%p153 bra 	$L__BB7_168;
	setp.neu.f32 	%p154, %f108, 0f7F800000;
	@%p154 bra 	$L__BB7_163;
	mov.f32 	%f686, 0f00000000;
	mul.rn.f32 	%f772, %f106, %f686;
	mov.b32 	%r930, 0;
	bra.uni 	$L__BB7_168;
$L__BB7_163:
	mov.b32 	%r281, %f106;
	shl.b32 	%r799, %r281, 8;
	or.b32  	%r282, %r799, -2147483648;
	mov.b64 	%rd408, 0;
	mov.b32 	%r927, 0;
	mov.u64 	%rd406, __cudart_i2opi_f;
	mov.u64 	%rd407, %rd1;
$L__BB7_164:
	.pragma "nounroll";
	ld.global.nc.u32 	%r800, [%rd406];
	mad.wide.u32 	%rd327, %r800, %r282, %rd408;
	shr.u64 	%rd408, %rd327, 32;
	st.local.u32 	[%rd407], %rd327;
	add.s32 	%r927, %r927, 1;
	add.s64 	%rd407, %rd407, 4;
	add.s64 	%rd406, %rd406, 4;
	setp.ne.s32 	%p155, %r927, 6;
	@%p155 bra 	$L__BB7_164;
	shr.u32 	%r801, %r281, 23;
	st.local.u32 	[%rd1+24], %rd408;
	and.b32  	%r285, %r801, 31;
	and.b32  	%r802, %r801, 224;
	add.s32 	%r803, %r802, -128;
	shr.u32 	%r804, %r803, 5;
	mul.wide.u32 	%rd328, %r804, 4;
	sub.s64 	%rd148, %rd1, %rd328;
	ld.local.u32 	%r928, [%rd148+24];
	ld.local.u32 	%r929, [%rd148+20];
	setp.eq.s32 	%p156, %r285, 0;
	@%p156 bra 	$L__BB7_167;
	shf.l.wrap.b32 	%r928, %r929, %r928, %r285;
	ld.local.u32 	%r805, [%rd148+16];
	shf.l.wrap.b32 	%r929, %r805, %r929, %r285;
$L__BB7_167:
	shr.u32 	%r806, %r928, 30;
	shf.l.wrap.b32 	%r807, %r929, %r928, 2;
	shl.b32 	%r808, %r929, 2;
	shr.s32 	%r809, %r807, 31;
	sub.s32 	%r930, %r809, %r806;
	xor.b32  	%r810, %r807, %r281;
	xor.b32  	%r811, %r809, %r807;
	xor.b32  	%r812, %r809, %r808;
	cvt.u64.u32 	%rd329, %r811;
	shl.b64 	%rd330, %rd329, 32;
	cvt.u64.u32 	%rd331, %r812;
	or.b64  	%rd332, %rd330, %rd331;
	cvt.rn.f64.s64 	%fd71, %rd332;
	mul.f64 	%fd72, %fd71, 0d3BF921FB54442D19;
	cvt.rn.f32.f64 	%f684, %fd72;
	neg.f32 	%f685, %f684;
	setp.lt.s32 	%p157, %r810, 0;
	selp.f32 	%f772, %f685, %f684, %p157;
$L__BB7_168:
	setp.ltu.f32 	%p158, %f108, 0f47CE4780;
	add.s32 	%r814, %r930, 1;
	mul.rn.f32 	%f687, %f772, %f772;
	and.b32  	%r815, %r930, 1;
	setp.eq.b32 	%p159, %r815, 1;
	selp.f32 	%f688, %f772, 0f3F800000, %p159;
	fma.rn.f32 	%f689, %f687, %f688, 0f00000000;
	fma.rn.f32 	%f690, %f687, 0f37CBAC00, 0fBAB607ED;
	selp.f32 	%f691, 0fB94D4153, %f690, %p159;
	selp.f32 	%f692, 0f3C0885E4, 0f3D2AAABB, %p159;
	fma.rn.f32 	%f693, %f691, %f687, %f692;
	selp.f32 	%f694, 0fBE2AAAA8, 0fBEFFFFFF, %p159;
	fma.rn.f32 	%f695, %f693, %f687, %f694;
	fma.rn.f32 	%f696, %f695, %f689, %f688;
	and.b32  	%r816, %r814, 2;
	setp.eq.s32 	%p160, %r816, 0;
	mov.f32 	%f697, 0f00000000;
	sub.f32 	%f698, %f697, %f696;
	selp.f32 	%f112, %f696, %f698, %p160;
	@%p158 bra 	$L__BB7_176;
	setp.neu.f32 	%p161, %f108, 0f7F800000;
	@%p161 bra 	$L__BB7_171;
	mov.f32 	%f701, 0f00000000;
	mul.rn.f32 	%f773, %f106, %f701;
	mov.b32 	%r934, 0;
	bra.uni 	$L__BB7_176;
$L__BB7_171:
	mov.b32 	%r294, %f106;
	shl.b32 	%r818, %r294, 8;
	or.b32  	%r295, %r818, -2147483648;
	mov.b64 	%rd411, 0;
	mov.b32 	%r931, 0;
	mov.u64 	%rd409, __cudart_i2opi_f;
	mov.u64 	%rd410, %rd1;
$L__BB7_172:
	.pragma "nounroll";
	ld.global.nc.u32 	%r819, [%rd409];
	mad.wide.u32 	%rd335, %r819, %r295, %rd411;
	shr.u64 	%rd411, %rd335, 32;
	st.local.u32 	[%rd410], %rd335;
	add.s32 	%r931, %r931, 1;
	add.s64 	%rd410, %rd410, 4;
	add.s64 	%rd409, %rd409, 4;
	setp.ne.s32 	%p162, %r931, 6;
	@%p162 bra 	$L__BB7_172;
	shr.u32 	%r820, %r294, 23;
	st.local.u32 	[%rd1+24], %rd411;
	and.b32  	%r298, %r820, 31;
	and.b32  	%r821, %r820, 224;
	add.s32 	%r822, %r821, -128;
	shr.u32 	%r823, %r822, 5;
	mul.wide.u32 	%rd336, %r823, 4;
	sub.s64 	%rd155, %rd1, %rd336;
	ld.local.u32 	%r932, [%rd155+24];
	ld.local.u32 	%r933, [%rd155+20];
	setp.eq.s32 	%p163, %r298, 0;
	@%p163 bra 	$L__BB7_175;
	shf.l.wrap.b32 	%r932, %r933, %r932, %r298;
	ld.local.u32 	%r824, [%rd155+16];
	shf.l.wrap.b32 	%r933, %r824, %r933, %r298;
$L__BB7_175:
	shr.u32 	%r825, %r932, 30;
	shf.l.wrap.b32 	%r826, %r933, %r932, 2;
	shl.b32 	%r827, %r933, 2;
	shr.s32 	%r828, %r826, 31;
	sub.s32 	%r934, %r828, %r825;
	xor.b32  	%r829, %r826, %r294;
	xor.b32  	%r830, %r828, %r826;
	xor.b32  	%r831, %r828, %r827;
	cvt.u64.u32 	%rd337, %r830;
	shl.b64 	%rd338, %rd337, 32;
	cvt.u64.u32 	%rd339, %r831;
	or.b64  	%rd340, %rd338, %rd339;
	cvt.rn.f64.s64 	%fd73, %rd340;
	mul.f64 	%fd74, %fd73, 0d3BF921FB54442D19;
	cvt.rn.f32.f64 	%f699, %fd74;
	neg.f32 	%f700, %f699;
	setp.lt.s32 	%p164, %r829, 0;
	selp.f32 	%f773, %f700, %f699, %p164;
$L__BB7_176:
	mul.rn.f32 	%f702, %f773, %f773;
	and.b32  	%r833, %r934, 1;
	setp.eq.b32 	%p165, %r833, 1;
	selp.f32 	%f703, 0f3F800000, %f773, %p165;
	fma.rn.f32 	%f704, %f702, %f703, 0f00000000;
	fma.rn.f32 	%f705, %f702, 0f37CBAC00, 0fBAB607ED;
	selp.f32 	%f706, %f705, 0fB94D4153, %p165;
	selp.f32 	%f707, 0f3D2AAABB, 0f3C0885E4, %p165;
	fma.rn.f32 	%f708, %f706, %f702, %f707;
	selp.f32 	%f709, 0fBEFFFFFF, 0fBE2AAAA8, %p165;
	fma.rn.f32 	%f710, %f708, %f702, %f709;
	fma.rn.f32 	%f711, %f710, %f704, %f703;
	and.b32  	%r834, %r934, 2;
	setp.eq.s32 	%p166, %r834, 0;
	mov.f32 	%f712, 0f00000000;
	sub.f32 	%f713, %f712, %f711;
	selp.f32 	%f714, %f711, %f713, %p166;
	and.b32  	%r835, %r2, 1;
	and.b32  	%r836, %r62, 2044;
	or.b32  	%r837, %r836, %r835;
	shl.b32 	%r838, %r837, 2;
	add.s32 	%r840, %r420, %r838;
	ld.shared.f32 	%f715, [%r840];
	mov.u32 	%r841, _ZZ35_occa_preprocessed_ODW11_STH_STFT_0E6SIBank;
	add.s32 	%r842, %r841, %r838;
	ld.shared.f32 	%f716, [%r842];
	ld.shared.f32 	%f717, [%r840+8];
	ld.shared.f32 	%f718, [%r842+8];
	add.f32 	%f719, %f715, %f717;
	add.f32 	%f720, %f716, %f718;
	sub.f32 	%f721, %f715, %f717;
	sub.f32 	%f722, %f716, %f718;
	mul.f32 	%f723, %f112, %f721;
	mul.f32 	%f724, %f722, %f714;
	sub.f32 	%f725, %f723, %f724;
	mul.f32 	%f726, %f721, %f714;
	fma.rn.f32 	%f727, %f112, %f722, %f726;
	st.shared.f32 	[%r3], %f719;
	st.shared.f32 	[%r4], %f720;
	st.shared.f32 	[%r3+4096], %f725;
	st.shared.f32 	[%r4+4096], %f727;
	bar.sync 	0;
	mov.f32 	%f728, 0f80000000;
	mul.rn.f32 	%f729, %f728, %f728;
	add.f32 	%f730, %f729, 0f00000000;
	fma.rn.f32 	%f731, %f729, 0f37CBAC00, 0fBAB607ED;
	fma.rn.f32 	%f732, %f731, %f729, 0f3D2AAABB;
	fma.rn.f32 	%f733, %f732, %f729, 0fBEFFFFFF;
	fma.rn.f32 	%f734, %f733, %f730, 0f3F800000;
	cvta.to.global.u64 	%rd341, %rd156;
	cvta.to.global.u64 	%rd342, %rd157;
	fma.rn.f32 	%f735, %f729, 0f80000000, 0f00000000;
	fma.rn.f32 	%f736, %f729, 0fB94D4153, 0f3C0885E4;
	fma.rn.f32 	%f737, %f736, %f729, 0fBE2AAAA8;
	mul.f32 	%f738, %f735, %f737;
	add.s32 	%r843, %r3, %r314;
	ld.shared.f32 	%f739, [%r843];
	add.s32 	%r844, %r4, %r314;
	ld.shared.f32 	%f740, [%r844];
	ld.shared.f32 	%f741, [%r843+4];
	ld.shared.f32 	%f742, [%r844+4];
	add.f32 	%f743, %f739, %f741;
	add.f32 	%f744, %f740, %f742;
	sub.f32 	%f745, %f739, %f741;
	sub.f32 	%f746, %f740, %f742;
	mul.f32 	%f747, %f734, %f745;
	mul.f32 	%f748, %f738, %f746;
	sub.f32 	%f749, %f747, %f748;
	mul.f32 	%f750, %f734, %f746;
	fma.rn.f32 	%f751, %f738, %f745, %f750;
	shl.b32 	%r845, %r1, 11;
	or.b32  	%r846, %r845, %r2;
	mul.wide.u32 	%rd343, %r846, 4;
	add.s64 	%rd344, %rd341, %rd343;
	st.global.f32 	[%rd344], %f743;
	add.s64 	%rd345, %rd342, %rd343;
	st.global.f32 	[%rd345], %f744;
	st.global.f32 	[%rd344+4096], %f749;
	st.global.f32 	[%rd345+4096], %f751;
	ret;

}
	// .globl	_occa_Overlap_Common_0
.visible .entry _occa_Overlap_Common_0(
	.param .u64 .ptr .align 1 _occa_Overlap_Common_0_param_0,
	.param .u32 _occa_Overlap_Common_0_param_1,
	.param .u32 _occa_Overlap_Common_0_param_2,
	.param .u32 _occa_Overlap_Common_0_param_3,
	.param .u32 _occa_Overlap_Common_0_param_4,
	.param .u64 .ptr .align 1 _occa_Overlap_Common_0_param_5
)
.maxntid 1024
{
	.reg .pred 	%p<2>;
	.reg .b32 	%r<15>;
	.reg .b32 	%f<4>;
	.reg .b64 	%rd<9>;

	ld.param.u64 	%rd1, [_occa_Overlap_Common_0_param_0];
	ld.param.u32 	%r1, [_occa_Overlap_Common_0_param_2];
	ld.param.u32 	%r2, [_occa_Overlap_Common_0_param_3];
	ld.param.u32 	%r3, [_occa_Overlap_Common_0_param_4];
	ld.param.u64 	%rd2, [_occa_Overlap_Common_0_param_5];
	cvta.to.global.u64 	%rd3, %rd2;
	cvta.to.global.u64 	%rd4, %rd1;
	mov.u32 	%r4, %ctaid.x;
	shl.b32 	%r5, %r4, 10;
	mov.u32 	%r6, %tid.x;
	or.b32  	%r7, %r5, %r6;
	shr.u32 	%r8, %r7, %r2;
	mov.b32 	%r9, -1;
	shl.b32 	%r10, %r9, %r2;
	not.b32 	%r11, %r10;
	and.b32  	%r12, %r7, %r11;
	mad.lo.s32 	%r13, %r8, %r3, %r12;
	setp.lt.u32 	%p1, %r13, %r1;
	selp.b32 	%r14, %r13, 0, %p1;
	mul.wide.u32 	%rd5, %r14, 4;
	add.s64 	%rd6, %rd4, %rd5;
	ld.global.f32 	%f1, [%rd6];
	selp.f32 	%f2, 0f3F800000, 0f00000000, %p1;
	mul.f32 	%f3, %f1, %f2;
	mul.wide.u32 	%rd7, %r7, 4;
	add.s64 	%rd8, %rd3, %rd7;
	st.global.f32 	[%rd8], %f3;
	ret;

}
	// .globl	_occa_Window_Common_0
.visible .entry _occa_Window_Common_0(
	.param .u64 .ptr .align 1 _occa_Window_Common_0_param_0,
	.param .u32 _occa_Window_Common_0_param_1,
	.param .u32 _occa_Window_Common_0_param_2
)
.maxntid 1024
{
	.local .align 4 .b8 	__local_depot9[28];
	.reg .b64 	%SP;
	.reg .b64 	%SPL;
	.reg .pred 	%p<9>;
	.reg .b32 	%r<51>;
	.reg .b32 	%f<36>;
	.reg .b64 	%rd<25>;
	.reg .b64 	%fd<5>;

	mov.u64 	%SPL, __local_depot9;
	ld.param.u64 	%rd9, [_occa_Window_Common_0_param_0];
	ld.param.u32 	%r16, [_occa_Window_Common_0_param_2];
	add.u64 	%rd1, %SPL, 0;
	mov.u32 	%r17, %ctaid.x;
	shl.b32 	%r18, %r17, 10;
	mov.u32 	%r19, %tid.x;
	or.b32  	%r1, %r18, %r19;
	add.s32 	%r20, %r16, -1;
	and.b32  	%r21, %r20, %r1;
	cvt.rn.f32.s32 	%f7, %r21;
	mov.b32 	%r22, -1;
	shl.b32 	%r23, %r22, %r16;
	not.b32 	%r24, %r23;
	cvt.rn.f32.u32 	%f8, %r24;
	div.rn.f32 	%f9, %f7, %f8;
	cvt.f64.f32 	%fd1, %f9;
	mul.f64 	%fd2, %fd1, 0d401921FB54442D18;
	cvt.rn.f32.f64 	%f1, %fd2;
	mul.f32 	%f10, %f1, 0f3F22F983;
	cvt.rni.s32.f32 	%r50, %f10;
	cvt.rn.f32.s32 	%f11, %r50;
	fma.rn.f32 	%f12, %f11, 0fBFC90FDA, %f1;
	fma.rn.f32 	%f13, %f11, 0fB3A22168, %f12;
	fma.rn.f32 	%f35, %f11, 0fA7C234C5, %f13;
	abs.f32 	%f3, %f1;
	setp.ltu.f32 	%p1, %f3, 0f47CE4780;
	@%p1 bra 	$L__BB9_8;
	setp.neu.f32 	%p2, %f3, 0f7F800000;
	@%p2 bra 	$L__BB9_3;
	mov.f32 	%f16, 0f00000000;
	mul.rn.f32 	%f35, %f1, %f16;
	mov.b32 	%r50, 0;
	bra.uni 	$L__BB9_8;
$L__BB9_3:
	mov.b32 	%r3, %f1;
	shl.b32 	%r26, %r3, 8;
	or.b32  	%r4, %r26, -2147483648;
	mov.b64 	%rd24, 0;
	mov.b32 	%r47, 0;
	mov.u64 	%rd22, __cudart_i2opi_f;
	mov.u64 	%rd23, %rd1;
$L__BB9_4:
	.pragma "nounroll";
	ld.global.nc.u32 	%r27, [%rd22];
	mad.wide.u32 	%rd13, %r27, %r4, %rd24;
	shr.u64 	%rd24, %rd13, 32;
	st.local.u32 	[%rd23], %rd13;
	add.s32 	%r47, %r47, 1;
	add.s64 	%rd23, %rd23, 4;
	add.s64 	%rd22, %rd22, 4;
	setp.ne.s32 	%p3, %r47, 6;
	@%p3 bra 	$L__BB9_4;
	shr.u32 	%r28, %r3, 23;
	st.local.u32 	[%rd1+24], %rd24;
	and.b32  	%r7, %r28, 31;
	and.b32  	%r29, %r28, 224;
	add.s32 	%r30, %r29, -128;
	shr.u32 	%r31, %r30, 5;
	mul.wide.u32 	%rd14, %r31, 4;
	sub.s64 	%rd8, %rd1, %rd14;
	ld.local.u32 	%r48, [%rd8+24];
	ld.local.u32 	%r49, [%rd8+20];
	setp.eq.s32 	%p4, %r7, 0;
	@%p4 bra 	$L__BB9_7;
	shf.l.wrap.b32 	%r48, %r49, %r48, %r7;
	ld.local.u32 	%r32, [%rd8+16];
	shf.l.wrap.b32 	%r49, %r32, %r49, %r7;
$L__BB9_7:
	shr.u32 	%r33, %r48, 30;
	shf.l.wrap.b32 	%r34, %r49, %r48, 2;
	shl.b32 	%r35, %r49, 2;
	shr.u32 	%r36, %r34, 31;
	add.s32 	%r37, %r36, %r33;
	neg.s32 	%r38, %r37;
	setp.lt.s32 	%p5, %r3, 0;
	selp.b32 	%r50, %r38, %r37, %p5;
	xor.b32  	%r39, %r34, %r3;
	shr.s32 	%r40, %r34, 31;
	xor.b32  	%r41, %r40, %r34;
	xor.b32  	%r42, %r40, %r35;
	cvt.u64.u32 	%rd15, %r41;
	shl.b64 	%rd16, %rd15, 32;
	cvt.u64.u32 	%rd17, %r42;
	or.b64  	%rd18, %rd16, %rd17;
	cvt.rn.f64.s64 	%fd3, %rd18;
	mul.f64 	%fd4, %fd3, 0d3BF921FB54442D19;
	cvt.rn.f32.f64 	%f14, %fd4;
	neg.f32 	%f15, %f14;
	setp.lt.s32 	%p6, %r39, 0;
	selp.f32 	%f35, %f15, %f14, %p6;
$L__BB9_8:
	cvta.to.global.u64 	%rd19, %rd9;
	add.s32 	%r44, %r50, 1;
	mul.rn.f32 	%f17, %f35, %f35;
	and.b32  	%r45, %r50, 1;
	setp.eq.b32 	%p7, %r45, 1;
	selp.f32 	%f18, %f35, 0f3F800000, %p7;
	fma.rn.f32 	%f19, %f17, %f18, 0f00000000;
	fma.rn.f32 	%f20, %f17, 0f37CBAC00, 0fBAB607ED;
	selp.f32 	%f21, 0fB94D4153, %f20, %p7;
	selp.f32 	%f22, 0f3C0885E4, 0f3D2AAABB, %p7;
	fma.rn.f32 	%f23, %f21, %f17, %f22;
	selp.f32 	%f24, 0fBE2AAAA8, 0fBEFFFFFF, %p7;
	fma.rn.f32 	%f25, %f23, %f17, %f24;
	fma.rn.f32 	%f26, %f25, %f19, %f18;
	and.b32  	%r46, %r44, 2;
	setp.eq.s32 	%p8, %r46, 0;
	mov.f32 	%f27, 0f00000000;
	sub.f32 	%f28, %f27, %f26;
	selp.f32 	%f29, %f26, %f28, %p8;
	mov.f32 	%f30, 0f3F800000;
	sub.f32 	%f31, %f30, %f29;
	mul.f32 	%f32, %f31, 0f3F000000;
	mul.wide.u32 	%rd20, %r1, 4;
	add.s64 	%rd21, %rd19, %rd20;
	ld.global.f32 	%f33, [%rd21];
	mul.f32 	%f34, %f33, %f32;
	st.global.f32 	[%rd21], %f34;
	ret;

}
	// .globl	_occa_DCRemove_Common_0
.visible .entry _occa_DCRemove_Common_0(
	.param .u64 .ptr .align 1 _occa_DCRemove_Common_0_param_0,
	.param .u32 _occa_DCRemove_Common_0_param_1,
	.param .u32 _occa_DCRemove_Common_0_param_2
)
.maxntid 64
{
	.reg .pred 	%p<23>;
	.reg .b32 	%r<95>;
	.reg .b32 	%f<152>;
	.reg .b64 	%rd<63>;
	// demoted variable
	.shared .align 4 .b8 _ZZ23_occa_DCRemove_Common_0E5added[512];
	ld.param.u64 	%rd2, [_occa_DCRemove_Common_0_param_0];
	ld.param.u32 	%r38, [_occa_DCRemove_Common_0_param_2];
	cvta.to.global.u64 	%rd1, %rd2;
	mov.u32 	%r39, %ctaid.x;
	mul.lo.s32 	%r1, %r38, %r39;
	mov.u32 	%r2, %tid.x;
	shl.b32 	%r40, %r2, 2;
	mov.u32 	%r41, _ZZ23_occa_DCRemove_Common_0E5added;
	add.s32 	%r3, %r41, %r40;
	mov.b32 	%r42, 0;
	st.shared.u32 	[%r3], %r42;
	bar.sync 	0;
	setp.eq.s32 	%p1, %r38, 0;
	@%p1 bra 	$L__BB10_13;
	add.s32 	%r4, %r1, %r2;
	add.s32 	%r5, %r38, -1;
	shr.u32 	%r44, %r5, 6;
	add.s32 	%r6, %r44, 1;
	and.b32  	%r7, %r6, 7;
	setp.lt.u32 	%p2, %r38, 449;
	mov.b32 	%r84, 0;
	@%p2 bra 	$L__BB10_5;
	and.b32  	%r46, %r6, 134217720;
	neg.s32 	%r86, %r46;
	mov.b32 	%r88, 256;
	mov.u32 	%r87, %r4;
$L__BB10_3:
	.pragma "nounroll";
	mul.wide.u32 	%rd3, %r87, 4;
	add.s64 	%rd4, %rd1, %rd3;
	ld.global.f32 	%f2, [%rd4];
	st.shared.f32 	[%r3+256], %f2;
	bar.sync 	0;
	ld.shared.f32 	%f3, [%r3+256];
	ld.shared.f32 	%f4, [%r3];
	add.f32 	%f5, %f3, %f4;
	st.shared.f32 	[%r3], %f5;
	bar.sync 	0;
	add.s32 	%r47, %r87, 64;
	mul.wide.u32 	%rd5, %r47, 4;
	add.s64 	%rd6, %rd1, %rd5;
	ld.global.f32 	%f6, [%rd6];
	st.shared.f32 	[%r3+256], %f6;
	bar.sync 	0;
	ld.shared.f32 	%f7, [%r3+256];
	ld.shared.f32 	%f8, [%r3];
	add.f32 	%f9, %f7, %f8;
	st.shared.f32 	[%r3], %f9;
	bar.sync 	0;
	add.s32 	%r48, %r87, 128;
	mul.wide.u32 	%rd7, %r48, 4;
	add.s64 	%rd8, %rd1, %rd7;
	ld.global.f32 	%f10, [%rd8];
	st.shared.f32 	[%r3+256], %f10;
	bar.sync 	0;
	ld.shared.f32 	%f11, [%r3+256];
	ld.shared.f32 	%f12, [%r3];
	add.f32 	%f13, %f11, %f12;
	st.shared.f32 	[%r3], %f13;
	bar.sync 	0;
	add.s32 	%r49, %r87, 192;
	mul.wide.u32 	%rd9, %r49, 4;
	add.s64 	%rd10, %rd1, %rd9;
	ld.global.f32 	%f14, [%rd10];
	st.shared.f32 	[%r3+256], %f14;
	bar.sync 	0;
	ld.shared.f32 	%f15, [%r3+256];
	ld.shared.f32 	%f16, [%r3];
	add.f32 	%f17, %f15, %f16;
	st.shared.f32 	[%r3], %f17;
	bar.sync 	0;
	add.s32 	%r50, %r87, 256;
	mul.wide.u32 	%rd11, %r50, 4;
	add.s64 	%rd12, %rd1, %rd11;
	ld.global.f32 	%f18, [%rd12];
	st.shared.f32 	[%r3+256], %f18;
	bar.sync 	0;
	ld.shared.f32 	%f19, [%r3+256];
	ld.shared.f32 	%f20, [%r3];
	add.f32 	%f21, %f19, %f20;
	st.shared.f32 	[%r3], %f21;
	bar.sync 	0;
	add.s32 	%r51, %r87, 320;
	mul.wide.u32 	%rd13, %r51, 4;
	add.s64 	%rd14, %rd1, %rd13;
	ld.global.f32 	%f22, [%rd14];
	st.shared.f32 	[%r3+256], %f22;
	bar.sync 	0;
	ld.shared.f32 	%f23, [%r3+256];
	ld.shared.f32 	%f24, [%r3];
	add.f32 	%f25, %f23, %f24;
	st.shared.f32 	[%r3], %f25;
	bar.sync 	0;
	add.s32 	%r52, %r87, 384;
	mul.wide.u32 	%rd15, %r52, 4;
	add.s64 	%rd16, %rd1, %rd15;
	ld.global.f32 	%f26, [%rd16];
	st.shared.f32 	[%r3+256], %f26;
	bar.sync 	0;
	ld.shared.f32 	%f27, [%r3+256];
	ld.shared.f32 	%f28, [%r3];
	add.f32 	%f29, %f27, %f28;
	st.shared.f32 	[%r3], %f29;
	bar.sync 	0;
	add.s32 	%r53, %r87, 448;
	mul.wide.u32 	%rd17, %r53, 4;
	add.s64 	%rd18, %rd1, %rd17;
	ld.global.f32 	%f30, [%rd18];
	st.shared.f32 	[%r3+256], %f30;
	bar.sync 	0;
	ld.shared.f32 	%f31, [%r3+256];
	ld.shared.f32 	%f32, [%r3];
	add.f32 	%f33, %f31, %f32;
	st.shared.f32 	[%r3], %f33;
	bar.sync 	0;
	add.s32 	%r88, %r88, 512;
	add.s32 	%r87, %r87, 512;
	add.s32 	%r86, %r86, 8;
	setp.eq.s32 	%p3, %r86, 0;
	@%p3 bra 	$L__BB10_4;
	bra.uni 	$L__BB10_3;
$L__BB10_4:
	add.s32 	%r84, %r88, -256;
$L__BB10_5:
	setp.eq.s32 	%p4, %r7, 0;
	@%p4 bra 	$L__BB10_13;
	setp.lt.u32 	%p5, %r7, 4;
	@%p5 bra 	$L__BB10_8;
	add.s32 	%r54, %r4, %r84;
	mul.wide.u32 	%rd19, %r54, 4;
	add.s64 	%rd20, %rd1, %rd19;
	ld.global.f32 	%f34, [%rd20];
	st.shared.f32 	[%r3+256], %f34;
	bar.sync 	0;
	ld.shared.f32 	%f35, [%r3+256];
	ld.shared.f32 	%f36, [%r3];
	add.f32 	%f37, %f35, %f36;
	st.shared.f32 	[%r3], %f37;
	bar.sync 	0;
	add.s32 	%r55, %r54, 64;
	mul.wide.u32 	%rd21, %r55, 4;
	add.s64 	%rd22, %rd1, %rd21;
	ld.global.f32 	%f38, [%rd22];
	st.shared.f32 	[%r3+256], %f38;
	bar.sync 	0;
	ld.shared.f32 	%f39, [%r3+256];
	ld.shared.f32 	%f40, [%r3];
	add.f32 	%f41, %f39, %f40;
	st.shared.f32 	[%r3], %f41;
	bar.sync 	0;
	add.s32 	%r56, %r54, 128;
	mul.wide.u32 	%rd23, %r56, 4;
	add.s64 	%rd24, %rd1, %rd23;
	ld.global.f32 	%f42, [%rd24];
	st.shared.f32 	[%r3+256], %f42;
	bar.sync 	0;
	ld.shared.f32 	%f43, [%r3+256];
	ld.shared.f32 	%f44, [%r3];
	add.f32 	%f45, %f43, %f44;
	st.shared.f32 	[%r3], %f45;
	bar.sync 	0;
	add.s32 	%r57, %r54, 192;
	mul.wide.u32 	%rd25, %r57, 4;
	add.s64 	%rd26, %rd1, %rd25;
	ld.global.f32 	%f46, [%rd26];
	st.shared.f32 	[%r3+256], %f46;
	bar.sync 	0;
	ld.shared.f32 	%f47, [%r3+256];
	ld.shared.f32 	%f48, [%r3];
	add.f32 	%f49, %f47, %f48;
	st.shared.f32 	[%r3], %f49;
	bar.sync 	0;
	add.s32 	%r84, %r84, 256;
$L__BB10_8:
	and.b32  	%r58, %r6, 3;
	setp.eq.s32 	%p6, %r58, 0;
	@%p6 bra 	$L__BB10_13;
	setp.eq.s32 	%p7, %r58, 1;
	@%p7 bra 	$L__BB10_11;
	add.s32 	%r59, %r4, %r84;
	mul.wide.u32 	%rd27, %r59, 4;
	add.s64 	%rd28, %rd1, %rd27;
	ld.global.f32 	%f50, [%rd28];
	st.shared.f32 	[%r3+256], %f50;
	bar.sync 	0;
	ld.shared.f32 	%f51, [%r3+256];
	ld.shared.f32 	%f52, [%r3];
	add.f32 	%f53, %f51, %f52;
	st.shared.f32 	[%r3], %f53;
	bar.sync 	0;
	add.s32 	%r60, %r59, 64;
	mul.wide.u32 	%rd29, %r60, 4;
	add.s64 	%rd30, %rd1, %rd29;
	ld.global.f32 	%f54, [%rd30];
	st.shared.f32 	[%r3+256], %f54;
	bar.sync 	0;
	ld.shared.f32 	%f55, [%r3+256];
	ld.shared.f32 	%f56, [%r3];
	add.f32 	%f57, %f55, %f56;
	st.shared.f32 	[%r3], %f57;
	bar.sync 	0;
	add.s32 	%r84, %r84, 128;
$L__BB10_11:
	and.b32  	%r61, %r5, 64;
	setp.ne.s32 	%p8, %r61, 0;
	@%p8 bra 	$L__BB10_13;
	add.s32 	%r62, %r4, %r84;
	mul.wide.u32 	%rd31, %r62, 4;
	add.s64 	%rd32, %rd1, %rd31;
	ld.global.f32 	%f58, [%rd32];
	st.shared.f32 	[%r3+256], %f58;
	bar.sync 	0;
	ld.shared.f32 	%f59, [%r3+256];
	ld.shared.f32 	%f60, [%r3];
	add.f32 	%f61, %f59, %f60;
	st.shared.f32 	[%r3], %f61;
	bar.sync 	0;
$L__BB10_13:
	setp.eq.s32 	%p9, %r38, 0;
	setp.lt.u32 	%p10, %r2, 32;
	ld.shared.f32 	%f62, [%r3];
	ld.shared.f32 	%f63, [%r3+128];
	add.f32 	%f64, %f62, %f63;
	selp.f32 	%f65, 0f3F800000, 0f00000000, %p10;
	mul.f32 	%f66, %f64, %f65;
	st.shared.f32 	[%r3], %f66;
	bar.sync 	0;
	setp.lt.u32 	%p11, %r2, 16;
	ld.shared.f32 	%f67, [%r3];
	ld.shared.f32 	%f68, [%r3+64];
	add.f32 	%f69, %f67, %f68;
	selp.f32 	%f70, 0f3F800000, 0f00000000, %p11;
	mul.f32 	%f71, %f69, %f70;
	st.shared.f32 	[%r3], %f71;
	bar.sync 	0;
	setp.lt.u32 	%p12, %r2, 8;
	ld.shared.f32 	%f72, [%r3];
	ld.shared.f32 	%f73, [%r3+32];
	add.f32 	%f74, %f72, %f73;
	selp.f32 	%f75, 0f3F800000, 0f00000000, %p12;
	mul.f32 	%f76, %f74, %f75;
	st.shared.f32 	[%r3], %f76;
	bar.sync 	0;
	setp.lt.u32 	%p13, %r2, 4;
	ld.shared.f32 	%f77, [%r3];
	ld.shared.f32 	%f78, [%r3+16];
	add.f32 	%f79, %f77, %f78;
	selp.f32 	%f80, 0f3F800000, 0f00000000, %p13;
	mul.f32 	%f81, %f79, %f80;
	st.shared.f32 	[%r3], %f81;
	bar.sync 	0;
	setp.lt.u32 	%p14, %r2, 2;
	ld.shared.f32 	%f82, [%r3];
	ld.shared.f32 	%f83, [%r3+8];
	add.f32 	%f84, %f82, %f83;
	selp.f32 	%f85, 0f3F800000, 0f00000000, %p14;
	mul.f32 	%f86, %f84, %f85;
	st.shared.f32 	[%r3], %f86;
	bar.sync 	0;
	setp.eq.s32 	%p15, %r2, 0;
	ld.shared.f32 	%f87, [%r3];
	ld.shared.f32 	%f88, [%r3+4];
	add.f32 	%f89, %f87, %f88;
	selp.f32 	%f90, 0f3F800000, 0f00000000, %p15;
	mul.f32 	%f91, %f89, %f90;
	st.shared.f32 	[%r3], %f91;
	bar.sync 	0;
	@%p9 bra 	$L__BB10_26;
	cvt.rn.f32.u32 	%f1, %r38;
	add.s32 	%r21, %r1, %r2;
	add.s32 	%r22, %r38, -1;
	shr.u32 	%r64, %r22, 6;
	add.s32 	%r23, %r64, 1;
	and.b32  	%r24, %r23, 7;
	setp.lt.u32 	%p16, %r38, 449;
	mov.b32 	%r93, 0;
	@%p16 bra 	$L__BB10_18;
	and.b32  	%r66, %r23, 134217720;
	neg.s32 	%r89, %r66;
	mov.b32 	%r91, 256;
	mov.u32 	%r90, %r21;
$L__BB10_16:
	.pragma "nounroll";
	ld.shared.f32 	%f92, [_ZZ23_occa_DCRemove_Common_0E5added];
	div.rn.f32 	%f93, %f92, %f1;
	mul.wide.u32 	%rd33, %r90, 4;
	add.s64 	%rd34, %rd1, %rd33;
	ld.global.f32 	%f94, [%rd34];
	sub.f32 	%f95, %f94, %f93;
	st.global.f32 	[%rd34], %f95;
	bar.sync 	0;
	ld.shared.f32 	%f96, [_ZZ23_occa_DCRemove_Common_0E5added];
	div.rn.f32 	%f97, %f96, %f1;
	add.s32 	%r67, %r90, 64;
	mul.wide.u32 	%rd35, %r67, 4;
	add.s64 	%rd36, %rd1, %rd35;
	ld.global.f32 	%f98, [%rd36];
	sub.f32 	%f99, %f98, %f97;
	st.global.f32 	[%rd36], %f99;
	bar.sync 	0;
	ld.shared.f32 	%f100, [_ZZ23_occa_DCRemove_Common_0E5added];
	div.rn.f32 	%f101, %f100, %f1;
	add.s32 	%r68, %r90, 128;
	mul.wide.u32 	%rd37, %r68, 4;
	add.s64 	%rd38, %rd1, %rd37;
	ld.global.f32 	%f102, [%rd38];
	sub.f32 	%f103, %f102, %f101;
	st.global.f32 	[%rd38], %f103;
	bar.sync 	0;
	ld.shared.f32 	%f104, [_ZZ23_occa_DCRemove_Common_0E5added];
	div.rn.f32 	%f105, %f104, %f1;
	add.s32 	%r69, %r90, 192;
	mul.wide.u32 	%rd39, %r69, 4;
	add.s64 	%rd40, %rd1, %rd39;
	ld.global.f32 	%f106, [%rd40];
	sub.f32 	%f107, %f106, %f105;
	st.global.f32 	[%rd40], %f107;
	bar.sync 	0;
	ld.shared.f32 	%f108, [_ZZ23_occa_DCRemove_Common_0E5added];
	div.rn.f32 	%f109, %f108, %f1;
	add.s32 	%r70, %r90, 256;
	mul.wide.u32 	%rd41, %r70, 4;
	add.s64 	%rd42, %rd1, %rd41;
	ld.global.f32 	%f110, [%rd42];
	sub.f32 	%f111, %f110, %f109;
	st.global.f32 	[%rd42], %f111;
	bar.sync 	0;
	ld.shared.f32 	%f112, [_ZZ23_occa_DCRemove_Common_0E5added];
	div.rn.f32 	%f113, %f112, %f1;
	add.s32 	%r71, %r90, 320;
	mul.wide.u32 	%rd43, %r71, 4;
	add.s64 	%rd44, %rd1, %rd43;
	ld.global.f32 	%f114, [%rd44];
	sub.f32 	%f115, %f114, %f113;
	st.global.f32 	[%rd44], %f115;
	bar.sync 	0;
	ld.shared.f32 	%f116, [_ZZ23_occa_DCRemove_Common_0E5added];
	div.rn.f32 	%f117, %f116, %f1;
	add.s32 	%r72, %r90, 384;
	mul.wide.u32 	%rd45, %r72, 4;
	add.s64 	%rd46, %rd1, %rd45;
	ld.global.f32 	%f118, [%rd46];
	sub.f32 	%f119, %f118, %f117;
	st.global.f32 	[%rd46], %f119;
	bar.sync 	0;
	ld.shared.f32 	%f120, [_ZZ23_occa_DCRemove_Common_0E5added];
	div.rn.f32 	%f121, %f120, %f1;
	add.s32 	%r73, %r90, 448;
	mul.wide.u32 	%rd47, %r73, 4;
	add.s64 	%rd48, %rd1, %rd47;
	ld.global.f32 	%f122, [%rd48];
	sub.f32 	%f123, %f122, %f121;
	st.global.f32 	[%rd48], %f123;
	bar.sync 	0;
	add.s32 	%r91, %r91, 512;
	add.s32 	%r90, %r90, 512;
	add.s32 	%r89, %r89, 8;
	setp.ne.s32 	%p17, %r89, 0;
	@%p17 bra 	$L__BB10_16;
	add.s32 	%r93, %r91, -256;
$L__BB10_18:
	setp.eq.s32 	%p18, %r24, 0;
	@%p18 bra 	$L__BB10_26;
	setp.lt.u32 	%p19, %r24, 4;
	@%p19 bra 	$L__BB10_21;
	ld.shared.f32 	%f124, [_ZZ23_occa_DCRemove_Common_0E5added];
	div.rn.f32 	%f125, %f124, %f1;
	add.s32 	%r74, %r21, %r93;
	mul.wide.u32 	%rd49, %r74, 4;
	add.s64 	%rd50, %rd1, %rd49;
	ld.global.f32 	%f126, [%rd50];
	sub.f32 	%f127, %f126, %f125;
	st.global.f32 	[%rd50], %f127;
	bar.sync 	0;
	ld.shared.f32 	%f128, [_ZZ23_occa_DCRemove_Common_0E5added];
	div.rn.f32 	%f129, %f128, %f1;
	add.s32 	%r75, %r74, 64;
	mul.wide.u32 	%rd51, %r75, 4;
	add.s64 	%rd52, %rd1, %rd51;
	ld.global.f32 	%f130, [%rd52];
	sub.f32 	%f131, %f130, %f129;
	st.global.f32 	[%rd52], %f131;
	bar.sync 	0;
	ld.shared.f32 	%f132, [_ZZ23_occa_DCRemove_Common_0E5added];
	div.rn.f32 	%f133, %f132, %f1;
	add.s32 	%r76, %r74, 128;
	mul.wide.u32 	%rd53, %r76, 4;
	add.s64 	%rd54, %rd1, %rd53;
	ld.global.f32 	%f134, [%rd54];
	sub.f32 	%f135, %f134, %f133;
	st.global.f32 	[%rd54], %f135;
	bar.sync 	0;
	ld.shared.f32 	%f136, [_ZZ23_occa_DCRemove_Common_0E5added];
	div.rn.f32 	%f137, %f136, %f1;
	add.s32 	%r77, %r74, 192;
	mul.wide.u32 	%rd55, %r77, 4;
	add.s64 	%rd56, %rd1, %rd55;
	ld.global.f32 	%f138, [%rd56];
	sub.f32 	%f139, %f138, %f137;
	st.global.f32 	[%rd56], %f139;
	bar.sync 	0;
	add.s32 	%r93, %r93, 256;
$L__BB10_21:
	and.b32  	%r78, %r23, 3;
	setp.eq.s32 	%p20, %r78, 0;
	@%p20 bra 	$L__BB10_26;
	setp.eq.s32 	%p21, %r78, 1;
	@%p21 bra 	$L__BB10_24;
	ld.shared.f32 	%f140, [_ZZ23_occa_DCRemove_Common_0E5added];
	div.rn.f32 	%f141, %f140, %f1;
	add.s32 	%r79, %r21, %r93;
	mul.wide.u32 	%rd57, %r79, 4;
	add.s64 	%rd58, %rd1, %rd57;
	ld.global.f32 	%f142, [%rd58];
	sub.f32 	%f143, %f142, %f141;
	st.global.f32 	[%rd58], %f143;
	bar.sync 	0;
	ld.shared.f32 	%f144, [_ZZ23_occa_DCRemove_Common_0E5added];
	div.rn.f32 	%f145, %f144, %f1;
	add.s32 	%r80, %r79, 64;
	mul.wide.u32 	%rd59, %r80, 4;
	add.s64 	%rd60, %rd1, %rd59;
	ld.global.f32 	%f146, [%rd60];
	sub.f32 	%f147, %f146, %f145;
	st.global.f32 	[%rd60], %f147;
	bar.sync 	0;
	add.s32 	%r93, %r93, 128;
$L__BB10_24:
	and.b32  	%r81, %r22, 64;
	setp.ne.s32 	%p22, %r81, 0;
	@%p22 bra 	$L__BB10_26;
	ld.shared.f32 	%f148, [_ZZ23_occa_DCRemove_Common_0E5added];
	div.rn.f32 	%f149, %f148, %f1;
	add.s32 	%r82, %r21, %r93;
	mul.wide.u32 	%rd61, %r82, 4;
	add.s64 	%rd62, %rd1, %rd61;
	ld.global.f32 	%f150, [%rd62];
	sub.f32 	%f151, %f150, %f149;
	st.global.f32 	[%rd62], %f151;
	bar.sync 	0;
$L__BB10_26:
	ret;

}
	// .globl	_occa_StockHamDITCommon_0
.visible .entry _occa_StockHamDITCommon_0(
	.param .u64 .ptr .align 1 _occa_StockHamDITCommon_0_param_0,
	.param .u64 .ptr .align 1 _occa_StockHamDITCommon_0_param_1,
	.param .u64 .ptr .align 1 _occa_StockHamDITCommon_0_param_2,
	.param .u64 .ptr .align 1 _occa_StockHamDITCommon_0_param_3,
	.param .u32 _occa_StockHamDITCommon_0_param_4,
	.param .u32 _occa_StockHamDITCommon_0_param_5,
	.param .u32 _occa_StockHamDITCommon_0_param_6,
	.param .u32 _occa_StockHamDITCommon_0_param_7
)
.maxntid 256
{
	.local .align 4 .b8 	__local_depot11[28];
	.reg .b64 	%SP;
	.reg .b64 	%SPL;
	.reg .pred 	%p<17>;
	.reg .b32 	%r<107>;
	.reg .b32 	%f<64>;
	.reg .b64 	%rd<59>;
	.reg .b64 	%fd<7>;

	mov.u64 	%SPL, __local_depot11;
	ld.param.u64 	%rd18, [_occa_StockHamDITCommon_0_param_0];
	ld.param.u64 	%rd19, [_occa_StockHamDITCommon_0_param_1];
	ld.param.u64 	%rd16, [_occa_StockHamDITCommon_0_param_2];
	ld.param.u64 	%rd17, [_occa_StockHamDITCommon_0_param_3];
	ld.param.u32 	%r30, [_occa_StockHamDITCommon_0_param_4];
	ld.param.u32 	%r31, [_occa_StockHamDITCommon_0_param_5];
	ld.param.u32 	%r32, [_occa_StockHamDITCommon_0_param_7];
	cvta.to.global.u64 	%rd20, %rd19;
	cvta.to.global.u64 	%rd21, %rd18;
	add.u64 	%rd1, %SPL, 0;
	mov.u32 	%r33, %ctaid.x;
	shl.b32 	%r34, %r33, 8;
	mov.u32 	%r35, %tid.x;
	or.b32  	%r36, %r34, %r35;
	shl.b32 	%r37, %r30, 1;
	add.s32 	%r38, %r32, -1;
	shr.u32 	%r39, %r36, %r38;
	add.s32 	%r40, %r30, -1;
	and.b32  	%r41, %r40, %r36;
	mul.lo.s32 	%r42, %r39, %r37;
	add.s32 	%r43, %r42, %r41;
	mul.wide.u32 	%rd23, %r43, 4;
	add.s64 	%rd24, %rd21, %rd23;
	ld.global.f32 	%f1, [%rd24];
	add.s64 	%rd25, %rd20, %rd23;
	ld.global.f32 	%f2, [%rd25];
	add.s32 	%r44, %r43, %r30;
	mul.wide.u32 	%rd26, %r44, 4;
	add.s64 	%rd27, %rd21, %rd26;
	ld.global.f32 	%f3, [%rd27];
	add.s64 	%rd28, %rd20, %rd26;
	ld.global.f32 	%f4, [%rd28];
	mov.b32 	%r45, 1;
	shl.b32 	%r1, %r45, %r31;
	shr.u32 	%r46, %r41, %r31;
	add.s32 	%r47, %r1, -1;
	and.b32  	%r48, %r47, %r41;
	mov.b32 	%r49, 2;
	shl.b32 	%r50, %r49, %r31;
	mad.lo.s32 	%r51, %r46, %r50, %r48;
	add.s32 	%r2, %r51, %r42;
	rem.s32 	%r52, %r43, %r1;
	mul.lo.s32 	%r53, %r52, %r30;
	div.s32 	%r54, %r53, %r1;
	cvt.rn.f32.s32 	%f15, %r54;
	cvt.rn.f32.s32 	%f16, %r37;
	div.rn.f32 	%f17, %f15, %f16;
	cvt.f64.f32 	%fd1, %f17;
	mul.f64 	%fd2, %fd1, 0dC01921FB54442D18;
	cvt.rn.f32.f64 	%f5, %fd2;
	mul.f32 	%f18, %f5, 0f3F22F983;
	cvt.rni.s32.f32 	%r106, %f18;
	cvt.rn.f32.s32 	%f19, %r106;
	fma.rn.f32 	%f20, %f19, 0fBFC90FDA, %f5;
	fma.rn.f32 	%f21, %f19, 0fB3A22168, %f20;
	fma.rn.f32 	%f63, %f19, 0fA7C234C5, %f21;
	abs.f32 	%f7, %f5;
	setp.ltu.f32 	%p1, %f7, 0f47CE4780;
	mov.u32 	%r102, %r106;
	mov.f32 	%f62, %f63;
	@%p1 bra 	$L__BB11_8;
	setp.neu.f32 	%p2, %f7, 0f7F800000;
	@%p2 bra 	$L__BB11_3;
	mov.f32 	%f24, 0f00000000;
	mul.rn.f32 	%f62, %f5, %f24;
	mov.b32 	%r102, 0;
	bra.uni 	$L__BB11_8;
$L__BB11_3:
	mov.b32 	%r4, %f5;
	shl.b32 	%r56, %r4, 8;
	or.b32  	%r5, %r56, -2147483648;
	mov.b64 	%rd55, 0;
	mov.b32 	%r99, 0;
	mov.u64 	%rd53, __cudart_i2opi_f;
	mov.u64 	%rd54, %rd1;
$L__BB11_4:
	.pragma "nounroll";
	ld.global.nc.u32 	%r57, [%rd53];
	mad.wide.u32 	%rd31, %r57, %r5, %rd55;
	shr.u64 	%rd55, %rd31, 32;
	st.local.u32 	[%rd54], %rd31;
	add.s32 	%r99, %r99, 1;
	add.s64 	%rd54, %rd54, 4;
	add.s64 	%rd53, %rd53, 4;
	setp.ne.s32 	%p3, %r99, 6;
	@%p3 bra 	$L__BB11_4;
	shr.u32 	%r58, %r4, 23;
	st.local.u32 	[%rd1+24], %rd55;
	and.b32  	%r8, %r58, 31;
	and.b32  	%r59, %r58, 224;
	add.s32 	%r60, %r59, -128;
	shr.u32 	%r61, %r60, 5;
	mul.wide.u32 	%rd32, %r61, 4;
	sub.s64 	%rd8, %rd1, %rd32;
	ld.local.u32 	%r100, [%rd8+24];
	ld.local.u32 	%r101, [%rd8+20];
	setp.eq.s32 	%p4, %r8, 0;
	@%p4 bra 	$L__BB11_7;
	shf.l.wrap.b32 	%r100, %r101, %r100, %r8;
	ld.local.u32 	%r62, [%rd8+16];
	shf.l.wrap.b32 	%r101, %r62, %r101, %r8;
$L__BB11_7:
	shr.u32 	%r63, %r100, 30;
	shf.l.wrap.b32 	%r64, %r101, %r100, 2;
	shl.b32 	%r65, %r101, 2;
	shr.u32 	%r66, %r64, 31;
	add.s32 	%r67, %r66, %r63;
	neg.s32 	%r68, %r67;
	setp.lt.s32 	%p5, %r4, 0;
	selp.b32 	%r102, %r68, %r67, %p5;
	xor.b32  	%r69, %r64, %r4;
	shr.s32 	%r70, %r64, 31;
	xor.b32  	%r71, %r70, %r64;
	xor.b32  	%r72, %r70, %r65;
	cvt.u64.u32 	%rd33, %r71;
	shl.b64 	%rd34, %rd33, 32;
	cvt.u64.u32 	%rd35, %r72;
	or.b64  	%rd36, %rd34, %rd35;
	cvt.rn.f64.s64 	%fd3, %rd36;
	mul.f64 	%fd4, %fd3, 0d3BF921FB54442D19;
	cvt.rn.f32.f64 	%f22, %fd4;
	neg.f32 	%f23, %f22;
	setp.lt.s32 	%p6, %r69, 0;
	selp.f32 	%f62, %f23, %f22, %p6;
$L__BB11_8:
	setp.ltu.f32 	%p7, %f7, 0f47CE4780;
	add.s32 	%r74, %r102, 1;
	mul.rn.f32 	%f25, %f62, %f62;
	and.b32  	%r75, %r102, 1;
	setp.eq.b32 	%p8, %r75, 1;
	selp.f32 	%f26, %f62, 0f3F800000, %p8;
	fma.rn.f32 	%f27, %f25, %f26, 0f00000000;
	fma.rn.f32 	%f28, %f25, 0f37CBAC00, 0fBAB607ED;
	selp.f32 	%f29, 0fB94D4153, %f28, %p8;
	selp.f32 	%f30, 0f3C0885E4, 0f3D2AAABB, %p8;
	fma.rn.f32 	%f31, %f29, %f25, %f30;
	selp.f32 	%f32, 0fBE2AAAA8, 0fBEFFFFFF, %p8;
	fma.rn.f32 	%f33, %f31, %f25, %f32;
	fma.rn.f32 	%f34, %f33, %f27, %f26;
	and.b32  	%r76, %r74, 2;
	setp.eq.s32 	%p9, %r76, 0;
	mov.f32 	%f35, 0f00000000;
	sub.f32 	%f36, %f35, %f34;
	selp.f32 	%f11, %f34, %f36, %p9;
	@%p7 bra 	$L__BB11_16;
	setp.neu.f32 	%p10, %f7, 0f7F800000;
	@%p10 bra 	$L__BB11_11;
	mov.f32 	%f39, 0f00000000;
	mul.rn.f32 	%f63, %f5, %f39;
	mov.b32 	%r106, 0;
	bra.uni 	$L__BB11_16;
$L__BB11_11:
	mov.b32 	%r17, %f5;
	shl.b32 	%r78, %r17, 8;
	or.b32  	%r18, %r78, -2147483648;
	mov.b64 	%rd58, 0;
	mov.b32 	%r103, 0;
	mov.u64 	%rd56, __cudart_i2opi_f;
	mov.u64 	%rd57, %rd1;
$L__BB11_12:
	.pragma "nounroll";
	ld.global.nc.u32 	%r79, [%rd56];
	mad.wide.u32 	%rd39, %r79, %r18, %rd58;
	shr.u64 	%rd58, %rd39, 32;
	st.local.u32 	[%rd57], %rd39;
	add.s32 	%r103, %r103, 1;
	add.s64 	%rd57, %rd57, 4;
	add.s64 	%rd56, %rd56, 4;
	setp.ne.s32 	%p11, %r103, 6;
	@%p11 bra 	$L__BB11_12;
	shr.u32 	%r80, %r17, 23;
	st.local.u32 	[%rd1+24], %rd58;
	and.b32  	%r21, %r80, 31;
	and.b32  	%r81, %r80, 224;
	add.s32 	%r82, %r81, -128;
	shr.u32 	%r83, %r82, 5;
	mul.wide.u32 	%rd40, %r83, 4;
	sub.s64 	%rd15, %rd1, %rd40;
	ld.local.u32 	%r104, [%rd15+24];
	ld.local.u32 	%r105, [%rd15+20];
	setp.eq.s32 	%p12, %r21, 0;
	@%p12 bra 	$L__BB11_15;
	shf.l.wrap.b32 	%r104, %r105, %r104, %r21;
	ld.local.u32 	%r84, [%rd15+16];
	shf.l.wrap.b32 	%r105, %r84, %r105, %r21;
$L__BB11_15:
	shr.u32 	%r85, %r104, 30;
	shf.l.wrap.b32 	%r86, %r105, %r104, 2;
	shl.b32 	%r87, %r105, 2;
	shr.u32 	%r88, %r86, 31;
	add.s32 	%r89, %r88, %r85;
	neg.s32 	%r90, %r89;
	setp.lt.s32 	%p13, %r17, 0;
	selp.b32 	%r106, %r90, %r89, %p13;
	xor.b32  	%r91, %r86, %r17;
	shr.s32 	%r92, %r86, 31;
	xor.b32  	%r93, %r92, %r86;
	xor.b32  	%r94, %r92, %r87;
	cvt.u64.u32 	%rd41, %r93;
	shl.b64 	%rd42, %rd41, 32;
	cvt.u64.u32 	%rd43, %r94;
	or.b64  	%rd44, %rd42, %rd43;
	cvt.rn.f64.s64 	%fd5, %rd44;
	mul.f64 	%fd6, %fd5, 0d3BF921FB54442D19;
	cvt.rn.f32.f64 	%f37, %fd6;
	neg.f32 	%f38, %f37;
	setp.lt.s32 	%p14, %r91, 0;
	selp.f32 	%f63, %f38, %f37, %p14;
$L__BB11_16:
	cvta.to.global.u64 	%rd45, %rd16;
	cvta.to.global.u64 	%rd46, %rd17;
	mul.rn.f32 	%f40, %f63, %f63;
	and.b32  	%r96, %r106, 1;
	setp.eq.b32 	%p15, %r96, 1;
	selp.f32 	%f41, 0f3F800000, %f63, %p15;
	fma.rn.f32 	%f42, %f40, %f41, 0f00000000;
	fma.rn.f32 	%f43, %f40, 0f37CBAC00, 0fBAB607ED;
	selp.f32 	%f44, %f43, 0fB94D4153, %p15;
	selp.f32 	%f45, 0f3D2AAABB, 0f3C0885E4, %p15;
	fma.rn.f32 	%f46, %f44, %f40, %f45;
	selp.f32 	%f47, 0fBEFFFFFF, 0fBE2AAAA8, %p15;
	fma.rn.f32 	%f48, %f46, %f40, %f47;
	fma.rn.f32 	%f49, %f48, %f42, %f41;
	and.b32  	%r97, %r106, 2;
	setp.eq.s32 	%p16, %r97, 0;
	mov.f32 	%f50, 0f00000000;
	sub.f32 	%f51, %f50, %f49;
	selp.f32 	%f52, %f49, %f51, %p16;
	mul.f32 	%f53, %f3, %f11;
	mul.f32 	%f54, %f4, %f52;
	sub.f32 	%f55, %f53, %f54;
	mul.f32 	%f56, %f3, %f52;
	fma.rn.f32 	%f57, %f4, %f11, %f56;
	add.f32 	%f58, %f1, %f55;
	mul.wide.u32 	%rd47, %r2, 4;
	add.s64 	%rd48, %rd45, %rd47;
	st.global.f32 	[%rd48], %f58;
	add.f32 	%f59, %f2, %f57;
	add.s64 	%rd49, %rd46, %rd47;
	st.global.f32 	[%rd49], %f59;
	sub.f32 	%f60, %f1, %f55;
	add.s32 	%r98, %r2, %r1;
	mul.wide.u32 	%rd50, %r98, 4;
	add.s64 	%rd51, %rd45, %rd50;
	st.global.f32 	[%rd51], %f60;
	sub.f32 	%f61, %f2, %f57;
	add.s64 	%rd52, %rd46, %rd50;
	st.global.f32 	[%rd52], %f61;
	ret;

}


// ===== COMPILED SASS (sm_100) =====

	.target	sm_100

	.elftype	@"ET_EXEC"


//--------------------- .note.nv.tkinfo           --------------------------
	.section	.note.nv.tkinfo,"",@"SHT_NOTE"
	.sectionflags	@"SHF_NOTE_NV_TKINFO"
	.tkinfo
        /*0018*/ 	.word	0x00000002
        /*0030*/ 	.string	""
        /*0030*/ 	.string	"ptxas"
        /*0030*/ 	.string	"Cuda compilation tools, release 13.0, V13.0.88"
        /*0030*/ 	.string	"Build cuda_13.0.r13.0/compiler.36424714_0"
        /*0030*/ 	.string	"-arch sm_100 -m 64 "



//--------------------- .note.nv.cuinfo           --------------------------
	.section	.note.nv.cuinfo,"",@"SHT_NOTE"
	.sectionflags	@"SHF_NOTE_NV_CUINFO"
        /*0018*/ 	.short	0x0002
        /*001a*/ 	.short	0x0064
        /*001c*/ 	.short	0x0082
	.zero		2


//--------------------- .nv.info                  --------------------------
	.section	.nv.info,"",@"SHT_CUDA_INFO"
	.align	4


	//----- nvinfo : EIATTR_REGCOUNT
	.align		4
        /*0000*/ 	.byte	0x04, 0x2f
        /*0002*/ 	.short	(.L_2 - .L_1)
	.align		4
.L_1:
        /*0004*/ 	.word	index@(_occa_bitReverse_temp_0)
        /*0008*/ 	.word	0x0000000e


	//----- nvinfo : EIATTR_FRAME_SIZE
	.align		4
.L_2:
        /*000c*/ 	.byte	0x04, 0x11
        /*000e*/ 	.short	(.L_4 - .L_3)
	.align		4
.L_3:
        /*0010*/ 	.word	index@(_occa_bitReverse_temp_0)
        /*0014*/ 	.word	0x00000000


	//----- nvinfo : EIATTR_REGCOUNT
	.align		4
.L_4:
        /*0018*/ 	.byte	0x04, 0x2f
        /*001a*/ 	.short	(.L_6 - .L_5)
	.align		4
.L_5:
        /*001c*/ 	.word	index@(_occa_toPower_0)
        /*0020*/ 	.word	0x0000000b


	//----- nvinfo : EIATTR_FRAME_SIZE
	.align		4
.L_6:
        /*0024*/ 	.byte	0x04, 0x11
        /*0026*/ 	.short	(.L_8 - .L_7)
	.align		4
.L_7:
        /*0028*/ 	.word	index@($__internal_7_$__cuda_sm20_sqrt_rn_f32_slowpath)
        /*002c*/ 	.word	0x00000000


	//----- nvinfo : EIATTR_FRAME_SIZE
	.align		4
.L_8:
        /*0030*/ 	.byte	0x04, 0x11
        /*0032*/ 	.short	(.L_10 - .L_9)
	.align		4
.L_9:
        /*0034*/ 	.word	index@(_occa_toPower_0)
        /*0038*/ 	.word	0x00000000


	//----- nvinfo : EIATTR_REGCOUNT
	.align		4
.L_10:
        /*003c*/ 	.byte	0x04, 0x2f
        /*003e*/ 	.short	(.L_12 - .L_11)
	.align		4
.L_11:
        /*0040*/ 	.word	index@(_occa_preprocessed_ODW10_STH_STFT_0)
        /*0044*/ 	.word	0x0000001c


	//----- nvinfo : EIATTR_FRAME_SIZE
	.align		4
.L_12:
        /*0048*/ 	.byte	0x04, 0x11
        /*004a*/ 	.short	(.L_14 - .L_13)
	.align		4
.L_13:
        /*004c*/ 	.word	index@($__internal_6_$__cuda_sm3x_div_rn_noftz_f32_slowpath)
        /*0050*/ 	.word	0x00000020


	//----- nvinfo : EIATTR_FRAME_SIZE
	.align		4
.L_14:
        /*0054*/ 	.byte	0x04, 0x11
        /*0056*/ 	.short	(.L_16 - .L_15)
	.align		4
.L_15:
        /*0058*/ 	.word	index@(_occa_preprocessed_ODW10_STH_STFT_0)
        /*005c*/ 	.word	0x00000020


	//----- nvinfo : EIATTR_REGCOUNT
	.align		4
.L_16:
        /*0060*/ 	.byte	0x04, 0x2f
        /*0062*/ 	.short	(.L_18 - .L_17)
	.align		4
.L_17:
        /*0064*/ 	.word	index@(_occa_preprocesses_ODW_10_0)
        /*0068*/ 	.word	0x00000016


	//----- nvinfo : EIATTR_FRAME_SIZE
	.align		4
.L_18:
        /*006c*/ 	.byte	0x04, 0x11
        /*006e*/ 	.short	(.L_20 - .L_19)
	.align		4
.L_19:
        /*0070*/ 	.word	index@($__internal_5_$__cuda_sm3x_div_rn_noftz_f32_slowpath)
        /*0074*/ 	.word	0x00000020


	//----- nvinfo : EIATTR_FRAME_SIZE
	.align		4
.L_20:
        /*0078*/ 	.byte	0x04, 0x11
        /*007a*/ 	.short	(.L_22 - .L_21)
	.align		4
.L_21:
        /*007c*/ 	.word	index@(_occa_preprocesses_ODW_10_0)
        /*0080*/ 	.word	0x00000020


	//----- nvinfo : EIATTR_REGCOUNT
	.align		4
.L_22:
        /*0084*/ 	.byte	0x04, 0x2f
        /*0086*/ 	.short	(.L_24 - .L_23)
	.align		4
.L_23:
        /*0088*/ 	.word	index@(_occa_Stockhpotimized10_0)
        /*008c*/ 	.word	0x00000020


	//----- nvinfo : EIATTR_FRAME_SIZE
	.align		4
.L_24:
        /*0090*/ 	.byte	0x04, 0x11
        /*0092*/ 	.short	(.L_26 - .L_25)
	.align		4
.L_25:
        /*0094*/ 	.word	index@(_occa_Stockhpotimized10_0)
        /*0098*/ 	.word	0x00000000


	//----- nvinfo : EIATTR_REGCOUNT
	.align		4
.L_26:
        /*009c*/ 	.byte	0x04, 0x2f
        /*009e*/ 	.short	(.L_28 - .L_27)
	.align		4
.L_27:
        /*00a0*/ 	.word	index@(_occa_preprocesses_ODW_11_0)
        /*00a4*/ 	.word	0x00000016


	//----- nvinfo : EIATTR_FRAME_SIZE
	.align		4
.L_28:
        /*00a8*/ 	.byte	0x04, 0x11
        /*00aa*/ 	.short	(.L_30 - .L_29)
	.align		4
.L_29:
        /*00ac*/ 	.word	index@($__internal_4_$__cuda_sm3x_div_rn_noftz_f32_slowpath)
        /*00b0*/ 	.word	0x00000020


	//----- nvinfo : EIATTR_FRAME_SIZE
	.align		4
.L_30:
        /*00b4*/ 	.byte	0x04, 0x11
        /*00b6*/ 	.short	(.L_32 - .L_31)
	.align		4
.L_31:
        /*00b8*/ 	.word	index@(_occa_preprocesses_ODW_11_0)
        /*00bc*/ 	.word	0x00000020


	//----- nvinfo : EIATTR_REGCOUNT
	.align		4
.L_32:
        /*00c0*/ 	.byte	0x04, 0x2f
        /*00c2*/ 	.short	(.L_34 - .L_33)
	.align		4
.L_33:
        /*00c4*/ 	.word	index@(_occa_Stockhpotimized11_0)
        /*00c8*/ 	.word	0x00000020


	//----- nvinfo : EIATTR_FRAME_SIZE
	.align		4
.L_34:
        /*00cc*/ 	.byte	0x04, 0x11
        /*00ce*/ 	.short	(.L_36 - .L_35)
	.align		4
.L_35:
        /*00d0*/ 	.word	index@(_occa_Stockhpotimized11_0)
        /*00d4*/ 	.word	0x00000000


	//----- nvinfo : EIATTR_REGCOUNT
	.align		4
.L_36:
        /*00d8*/ 	.byte	0x04, 0x2f
        /*00da*/ 	.short	(.L_38 - .L_37)
	.align		4
.L_37:
        /*00dc*/ 	.word	index@(_occa_preprocessed_ODW11_STH_STFT_0)
        /*00e0*/ 	.word	0x0000001d


	//----- nvinfo : EIATTR_FRAME_SIZE
	.align		4
.L_38:
        /*00e4*/ 	.byte	0x04, 0x11
        /*00e6*/ 	.short	(.L_40 - .L_39)
	.align		4
.L_39:
        /*00e8*/ 	.word	index@($__internal_3_$__cuda_sm3x_div_rn_noftz_f32_slowpath)
        /*00ec*/ 	.word	0x00000020


	//----- nvinfo : EIATTR_FRAME_SIZE
	.align		4
.L_40:
        /*00f0*/ 	.byte	0x04, 0x11
        /*00f2*/ 	.short	(.L_42 - .L_41)
	.align		4
.L_41:
        /*00f4*/ 	.word	index@(_occa_preprocessed_ODW11_STH_STFT_0)
        /*00f8*/ 	.word	0x00000020


	//----- nvinfo : EIATTR_REGCOUNT
	.align		4
.L_42:
        /*00fc*/ 	.byte	0x04, 0x2f
        /*00fe*/ 	.short	(.L_44 - .L_43)
	.align		4
.L_43:
        /*0100*/ 	.word	index@(_occa_Overlap_Common_0)
        /*0104*/ 	.word	0x0000000c


	//----- nvinfo : EIATTR_FRAME_SIZE
	.align		4
.L_44:
        /*0108*/ 	.byte	0x04, 0x11
        /*010a*/ 	.short	(.L_46 - .L_45)
	.align		4
.L_45:
        /*010c*/ 	.word	index@(_occa_Overlap_Common_0)
        /*0110*/ 	.word	0x00000000


	//----- nvinfo : EIATTR_REGCOUNT
	.align		4
.L_46:
        /*0114*/ 	.byte	0x04, 0x2f
        /*0116*/ 	.short	(.L_48 - .L_47)
	.align		4
.L_47:
        /*0118*/ 	.word	index@(_occa_Window_Common_0)
        /*011c*/ 	.word	0x00000010


	//----- nvinfo : EIATTR_FRAME_SIZE
	.align		4
.L_48:
        /*0120*/ 	.byte	0x04, 0x11
        /*0122*/ 	.short	(.L_50 - .L_49)
	.align		4
.L_49:
        /*0124*/ 	.word	index@($__internal_2_$__cuda_sm3x_div_rn_noftz_f32_slowpath)
        /*0128*/ 	.word	0x00000020


	//----- nvinfo : EIATTR_FRAME_SIZE
	.align		4
.L_50:
        /*012c*/ 	.byte	0x04, 0x11
        /*012e*/ 	.short	(.L_52 - .L_51)
	.align		4
.L_51:
        /*0130*/ 	.word	index@(_occa_Window_Common_0)
        /*0134*/ 	.word	0x00000020


	//----- nvinfo : EIATTR_REGCOUNT
	.align		4
.L_52:
        /*0138*/ 	.byte	0x04, 0x2f
        /*013a*/ 	.short	(.L_54 - .L_53)
	.align		4
.L_53:
        /*013c*/ 	.word	index@(_occa_DCRemove_Common_0)
        /*0140*/ 	.word	0x00000016


	//----- nvinfo : EIATTR_FRAME_SIZE
	.align		4
.L_54:
        /*0144*/ 	.byte	0x04, 0x11
        /*0146*/ 	.short	(.L_56 - .L_55)
	.align		4
.L_55:
        /*0148*/ 	.word	index@($__internal_1_$__cuda_sm3x_div_rn_noftz_f32_slowpath)
        /*014c*/ 	.word	0x00000000


	//----- nvinfo : EIATTR_FRAME_SIZE
	.align		4
.L_56:
        /*0150*/ 	.byte	0x04, 0x11
        /*0152*/ 	.short	(.L_58 - .L_57)
	.align		4
.L_57:
        /*0154*/ 	.word	index@(_occa_DCRemove_Common_0)
        /*0158*/ 	.word	0x00000000


	//----- nvinfo : EIATTR_REGCOUNT
	.align		4
.L_58:
        /*015c*/ 	.byte	0x04, 0x2f
        /*015e*/ 	.short	(.L_60 - .L_59)
	.align		4
.L_59:
        /*0160*/ 	.word	index@(_occa_StockHamDITCommon_0)
        /*0164*/ 	.word	0x00000018


	//----- nvinfo : EIATTR_FRAME_SIZE
	.align		4
.L_60:
        /*0168*/ 	.byte	0x04, 0x11
        /*016a*/ 	.short	(.L_62 - .L_61)
	.align		4
.L_61:
        /*016c*/ 	.word	index@($__internal_0_$__cuda_sm3x_div_rn_noftz_f32_slowpath)
        /*0170*/ 	.word	0x00000020


	//----- nvinfo : EIATTR_FRAME_SIZE
	.align		4
.L_62:
        /*0174*/ 	.byte	0x04, 0x11
        /*0176*/ 	.short	(.L_64 - .L_63)
	.align		4
.L_63:
        /*0178*/ 	.word	index@(_occa_StockHamDITCommon_0)
        /*017c*/ 	.word	0x00000020


	//----- nvinfo : EIATTR_MIN_STACK_SIZE
	.align		4
.L_64:
        /*0180*/ 	.byte	0x04, 0x12
        /*0182*/ 	.short	(.L_66 - .L_65)
	.align		4
.L_65:
        /*0184*/ 	.word	index@(_occa_StockHamDITCommon_0)
        /*0188*/ 	.word	0x00000020


	//----- nvinfo : EIATTR_MIN_STACK_SIZE
	.align		4
.L_66:
        /*018c*/ 	.byte	0x04, 0x12
        /*018e*/ 	.short	(.L_68 - .L_67)
	.align		4
.L_67:
        /*0190*/ 	.word	index@(_occa_DCRemove_Common_0)
        /*0194*/ 	.word	0x00000000


	//----- nvinfo : EIATTR_MIN_STACK_SIZE
	.align		4
.L_68:
        /*0198*/ 	.byte	0x04, 0x12
        /*019a*/ 	.short	(.L_70 - .L_69)
	.align		4
.L_69:
        /*019c*/ 	.word	index@(_occa_Window_Common_0)
        /*01a0*/ 	.word	0x00000020


	//----- nvinfo : EIATTR_MIN_STACK_SIZE
	.align		4
.L_70:
        /*01a4*/ 	.byte	0x04, 0x12
        /*01a6*/ 	.short	(.L_72 - .L_71)
	.align		4
.L_71:
        /*01a8*/ 	.word	index@(_occa_Overlap_Common_0)
        /*01ac*/ 	.word	0x00000000


	//----- nvinfo : EIATTR_MIN_STACK_SIZE
	.align		4
.L_72:
        /*01b0*/ 	.byte	0x04, 0x12
        /*01b2*/ 	.short	(.L_74 - .L_73)
	.align		4
.L_73:
        /*01b4*/ 	.word	index@(_occa_preprocessed_ODW11_STH_STFT_0)
        /*01b8*/ 	.word	0x00000020


	//----- nvinfo : EIATTR_MIN_STACK_SIZE
	.align		4
.L_74:
        /*01bc*/ 	.byte	0x04, 0x12
        /*01be*/ 	.short	(.L_76 - .L_75)
	.align		4
.L_75:
        /*01c0*/ 	.word	index@(_occa_Stockhpotimized11_0)
        /*01c4*/ 	.word	0x00000000


	//----- nvinfo : EIATTR_MIN_STACK_SIZE
	.align		4
.L_76:
        /*01c8*/ 	.byte	0x04, 0x12
        /*01ca*/ 	.short	(.L_78 - .L_77)
	.align		4
.L_77:
        /*01cc*/ 	.word	index@(_occa_preprocesses_ODW_11_0)
        /*01d0*/ 	.word	0x00000020


	//----- nvinfo : EIATTR_MIN_STACK_SIZE
	.align		4
.L_78:
        /*01d4*/ 	.byte	0x04, 0x12
        /*01d6*/ 	.short	(.L_80 - .L_79)
	.align		4
.L_79:
        /*01d8*/ 	.word	index@(_occa_Stockhpotimized10_0)
        /*01dc*/ 	.word	0x00000000


	//----- nvinfo : EIATTR_MIN_STACK_SIZE
	.align		4
.L_80:
        /*01e0*/ 	.byte	0x04, 0x12
        /*01e2*/ 	.short	(.L_82 - .L_81)
	.align		4
.L_81:
        /*01e4*/ 	.word	index@(_occa_preprocesses_ODW_10_0)
        /*01e8*/ 	.word	0x00000020


	//----- nvinfo : EIATTR_MIN_STACK_SIZE
	.align		4
.L_82:
        /*01ec*/ 	.byte	0x04, 0x12
        /*01ee*/ 	.short	(.L_84 - .L_83)
	.align		4
.L_83:
        /*01f0*/ 	.word	index@(_occa_preprocessed_ODW10_STH_STFT_0)
        /*01f4*/ 	.word	0x00000020


	//----- nvinfo : EIATTR_MIN_STACK_SIZE
	.align		4
.L_84:
        /*01f8*/ 	.byte	0x04, 0x12
        /*01fa*/ 	.short	(.L_86 - .L_85)
	.align		4
.L_85:
        /*01fc*/ 	.word	index@(_occa_toPower_0)
        /*0200*/ 	.word	0x00000000


	//----- nvinfo : EIATTR_MIN_STACK_SIZE
	.align		4
.L_86:
        /*0204*/ 	.byte	0x04, 0x12
        /*0206*/ 	.short	(.L_88 - .L_87)
	.align		4
.L_87:
        /*0208*/ 	.word	index@(_occa_bitReverse_temp_0)
        /*020c*/ 	.word	0x00000000
.L_88:


//--------------------- .nv.compat                --------------------------
	.section	.nv.compat,"",@"SHT_CUDA_COMPAT_INFO"
	.align	4
        /*0000*/ 	.byte	0x02, 0x09, 0x00, 0x00, 0x02, 0x02, 0x01, 0x00, 0x02, 0x05, 0x05, 0x00, 0x03, 0x07, 0x01, 0x01
        /*0010*/ 	.byte	0x02, 0x03, 0x00, 0x00, 0x02, 0x06, 0x01, 0x00, 0x04, 0x0b, 0x08, 0x00, 0x01, 0x00, 0x00, 0x00
        /*0020*/ 	.byte	0x00, 0x00, 0x00, 0x00


//--------------------- .nv.info._occa_StockHamDITCommon_0 --------------------------
	.section	.nv.info._occa_StockHamDITCommon_0,"",@"SHT_CUDA_INFO"
	.sectionflags	@""
	.align	4


	//----- nvinfo : EIATTR_CUDA_API_VERSION
	.align		4
        /*0000*/ 	.byte	0x04, 0x37
        /*0002*/ 	.short	(.L_90 - .L_89)
.L_89:
        /*0004*/ 	.word	0x00000082


	//----- nvinfo : EIATTR_KPARAM_INFO
	.align		4
.L_90:
        /*0008*/ 	.byte	0x04, 0x17
        /*000a*/ 	.short	(.L_92 - .L_91)
.L_91:
        /*000c*/ 	.word	0x00000000
        /*0010*/ 	.short	0x0007
        /*0012*/ 	.short	0x002c
        /*0014*/ 	.byte	0x00, 0xf0, 0x11, 0x00


	//----- nvinfo : EIATTR_KPARAM_INFO
	.align		4
.L_92:
        /*0018*/ 	.byte	0x04, 0x17
        /*001a*/ 	.short	(.L_94 - .L_93)
.L_93:
        /*001c*/ 	.word	0x00000000
        /*0020*/ 	.short	0x0006
        /*0022*/ 	.short	0x0028
        /*0024*/ 	.byte	0x00, 0xf0, 0x11, 0x00


	//----- nvinfo : EIATTR_KPARAM_INFO
	.align		4
.L_94:
        /*0028*/ 	.byte	0x04, 0x17
        /*002a*/ 	.short	(.L_96 - .L_95)
.L_95:
        /*002c*/ 	.word	0x00000000
        /*0030*/ 	.short	0x0005
        /*0032*/ 	.short	0x0024
        /*0034*/ 	.byte	0x00, 0xf0, 0x11, 0x00


	//----- nvinfo : EIATTR_KPARAM_INFO
	.align		4
.L_96:
        /*0038*/ 	.byte	0x04, 0x17
        /*003a*/ 	.short	(.L_98 - .L_97)
.L_97:
        /*003c*/ 	.word	0x00000000
        /*0040*/ 	.short	0x0004
        /*0042*/ 	.short	0x0020
        /*0044*/ 	.byte	0x00, 0xf0, 0x11, 0x00


	//----- nvinfo : EIATTR_KPARAM_INFO
	.align		4
.L_98:
        /*0048*/ 	.byte	0x04, 0x17
        /*004a*/ 	.short	(.L_100 - .L_99)
.L_99:
        /*004c*/ 	.word	0x00000000
        /*0050*/ 	.short	0x0003
        /*0052*/ 	.short	0x0018
        /*0054*/ 	.byte	0x00, 0xf5, 0x21, 0x00


	//----- nvinfo : EIATTR_KPARAM_INFO
	.align		4
.L_100:
        /*0058*/ 	.byte	0x04, 0x17
        /*005a*/ 	.short	(.L_102 - .L_101)
.L_101:
        /*005c*/ 	.word	0x00000000
        /*0060*/ 	.short	0x0002
        /*0062*/ 	.short	0x0010
        /*0064*/ 	.byte	0x00, 0xf5, 0x21, 0x00


	//----- nvinfo : EIATTR_KPARAM_INFO
	.align		4
.L_102:
        /*0068*/ 	.byte	0x04, 0x17
        /*006a*/ 	.short	(.L_104 - .L_103)
.L_103:
        /*006c*/ 	.word	0x00000000
        /*0070*/ 	.short	0x0001
        /*0072*/ 	.short	0x0008
        /*0074*/ 	.byte	0x00, 0xf5, 0x21, 0x00


	//----- nvinfo : EIATTR_KPARAM_INFO
	.align		4
.L_104:
        /*0078*/ 	.byte	0x04, 0x17
        /*007a*/ 	.short	(.L_106 - .L_105)
.L_105:
        /*007c*/ 	.word	0x00000000
        /*0080*/ 	.short	0x0000
        /*0082*/ 	.short	0x0000
        /*0084*/ 	.byte	0x00, 0xf5, 0x21, 0x00


	//----- nvinfo : EIATTR_SPARSE_MMA_MASK
	.align		4
.L_106:
        /*0088*/ 	.byte	0x03, 0x50
        /*008a*/ 	.short	0x0000


	//----- nvinfo : EIATTR_MAXREG_COUNT
	.align		4
        /*008c*/ 	.byte	0x03, 0x1b
        /*008e*/ 	.short	0x00ff


	//----- nvinfo : EIATTR_MERCURY_ISA_VERSION
	.align		4
        /*0090*/ 	.byte	0x03, 0x5f
        /*0092*/ 	.short	0x0101


	//----- nvinfo : EIATTR_VRC_CTA_INIT_COUNT
	.align		4
        /*0094*/ 	.byte	0x02, 0x4a
	.zero		1
	.zero		1


	//----- nvinfo : EIATTR_EXIT_INSTR_OFFSETS
	.align		4
        /*0098*/ 	.byte	0x04, 0x1c
        /*009a*/ 	.short	(.L_108 - .L_107)


	//   ....[0]....
.L_107:
        /*009c*/ 	.word	0x000010e0


	//----- nvinfo : EIATTR_MAX_THREADS
	.align		4
.L_108:
        /*00a0*/ 	.byte	0x04, 0x05
        /*00a2*/ 	.short	(.L_110 - .L_109)
.L_109:
        /*00a4*/ 	.word	0x00000100
        /*00a8*/ 	.word	0x00000001
        /*00ac*/ 	.word	0x00000001


	//----- nvinfo : EIATTR_CRS_STACK_SIZE
	.align		4
.L_110:
        /*00b0*/ 	.byte	0x04, 0x1e
        /*00b2*/ 	.short	(.L_112 - .L_111)
.L_111:
        /*00b4*/ 	.word	0x00000000


	//----- nvinfo : EIATTR_CBANK_PARAM_SIZE
	.align		4
.L_112:
        /*00b8*/ 	.byte	0x03, 0x19
        /*00ba*/ 	.short	0x0030


	//----- nvinfo : EIATTR_PARAM_CBANK
	.align		4
        /*00bc*/ 	.byte	0x04, 0x0a
        /*00be*/ 	.short	(.L_114 - .L_113)
	.align		4
.L_113:
        /*00c0*/ 	.word	index@(.nv.constant0._occa_StockHamDITCommon_0)
        /*00c4*/ 	.short	0x0380
        /*00c6*/ 	.short	0x0030


	//----- nvinfo : EIATTR_SW_WAR
	.align		4
.L_114:
        /*00c8*/ 	.byte	0x04, 0x36
        /*00ca*/ 	.short	(.L_116 - .L_115)
.L_115:
        /*00cc*/ 	.word	0x00000008
.L_116:


//--------------------- .nv.info._occa_DCRemove_Common_0 --------------------------
	.section	.nv.info._occa_DCRemove_Common_0,"",@"SHT_CUDA_INFO"
	.sectionflags	@""
	.align	4


	//----- nvinfo : EIATTR_CUDA_API_VERSION
	.align		4
        /*0000*/ 	.byte	0x04, 0x37
        /*0002*/ 	.short	(.L_118 - .L_117)
.L_117:
        /*0004*/ 	.word	0x00000082


	//----- nvinfo : EIATTR_KPARAM_INFO
	.align		4
.L_118:
        /*0008*/ 	.byte	0x04, 0x17
        /*000a*/ 	.short	(.L_120 - .L_119)
.L_119:
        /*000c*/ 	.word	0x00000000
        /*0010*/ 	.short	0x0002
        /*0012*/ 	.short	0x000c
        /*0014*/ 	.byte	0x00, 0xf0, 0x11, 0x00


	//----- nvinfo : EIATTR_KPARAM_INFO
	.align		4
.L_120:
        /*0018*/ 	.byte	0x04, 0x17
        /*001a*/ 	.short	(.L_122 - .L_121)
.L_121:
        /*001c*/ 	.word	0x00000000
        /*0020*/ 	.short	0x0001
        /*0022*/ 	.short	0x0008
        /*0024*/ 	.byte	0x00, 0xf0, 0x11, 0x00


	//----- nvinfo : EIATTR_KPARAM_INFO
	.align		4
.L_122:
        /*0028*/ 	.byte	0x04, 0x17
        /*002a*/ 	.short	(.L_124 - .L_123)
.L_123:
        /*002c*/ 	.word	0x00000000
        /*0030*/ 	.short	0x0000
        /*0032*/ 	.short	0x0000
        /*0034*/ 	.byte	0x00, 0xf5, 0x21, 0x00


	//----- nvinfo : EIATTR_SPARSE_MMA_MASK
	.align		4
.L_124:
        /*0038*/ 	.byte	0x03, 0x50
        /*003a*/ 	.short	0x0000


	//----- nvinfo : EIATTR_MAXREG_COUNT
	.align		4
        /*003c*/ 	.byte	0x03, 0x1b
        /*003e*/ 	.short	0x00ff


	//----- nvinfo : EIATTR_NUM_BARRIERS
	.align		4
        /*0040*/ 	.byte	0x02, 0x4c
        /*0042*/ 	.byte	0x01
	.zero		1


	//----- nvinfo : EIATTR_MERCURY_ISA_VERSION
	.align		4
        /*0044*/ 	.byte	0x03, 0x5f
        /*0046*/ 	.short	0x0101


	//----- nvinfo : EIATTR_VRC_CTA_INIT_COUNT
	.align		4
        /*0048*/ 	.byte	0x02, 0x4a
	.zero		1
	.zero		1


	//----- nvinfo : EIATTR_EXIT_INSTR_OFFSETS
	.align		4
        /*004c*/ 	.byte	0x04, 0x1c
        /*004e*/ 	.short	(.L_126 - .L_125)


	//   ....[0]....
.L_125:
        /*0050*/ 	.word	0x00000f50


	//   ....[1]....
        /*0054*/ 	.word	0x00001b10


	//   ....[2]....
        /*0058*/ 	.word	0x000020e0


	//   ....[3]....
        /*005c*/ 	.word	0x000023f0


	//   ....[4]....
        /*0060*/ 	.word	0x00002560


	//----- nvinfo : EIATTR_MAX_THREADS
	.align		4
.L_126:
        /*0064*/ 	.byte	0x04, 0x05
        /*0066*/ 	.short	(.L_128 - .L_127)
.L_127:
        /*0068*/ 	.word	0x00000040
        /*006c*/ 	.word	0x00000001
        /*0070*/ 	.word	0x00000001


	//----- nvinfo : EIATTR_CRS_STACK_SIZE
	.align		4
.L_128:
        /*0074*/ 	.byte	0x04, 0x1e
        /*0076*/ 	.short	(.L_130 - .L_129)
.L_129:
        /*0078*/ 	.word	0x00000000


	//----- nvinfo : EIATTR_CBANK_PARAM_SIZE
	.align		4
.L_130:
        /*007c*/ 	.byte	0x03, 0x19
        /*007e*/ 	.short	0x0010


	//----- nvinfo : EIATTR_PARAM_CBANK
	.align		4
        /*0080*/ 	.byte	0x04, 0x0a
        /*0082*/ 	.short	(.L_132 - .L_131)
	.align		4
.L_131:
        /*0084*/ 	.word	index@(.nv.constant0._occa_DCRemove_Common_0)
        /*0088*/ 	.short	0x0380
        /*008a*/ 	.short	0x0010


	//----- nvinfo : EIATTR_SW_WAR
	.align		4
.L_132:
        /*008c*/ 	.byte	0x04, 0x36
        /*008e*/ 	.short	(.L_134 - .L_133)
.L_133:
        /*0090*/ 	.word	0x00000008
.L_134:


//--------------------- .nv.info._occa_Window_Common_0 --------------------------
	.section	.nv.info._occa_Window_Common_0,"",@"SHT_CUDA_INFO"
	.sectionflags	@""
	.align	4


	//----- nvinfo : EIATTR_CUDA_API_VERSION
	.align		4
        /*0000*/ 	.byte	0x04, 0x37
        /*0002*/ 	.short	(.L_136 - .L_135)
.L_135:
        /*0004*/ 	.word	0x00000082


	//----- nvinfo : EIATTR_KPARAM_INFO
	.align		4
.L_136:
        /*0008*/ 	.byte	0x04, 0x17
        /*000a*/ 	.short	(.L_138 - .L_137)
.L_137:
        /*000c*/ 	.word	0x00000000
        /*0010*/ 	.short	0x0002
        /*0012*/ 	.short	0x000c
        /*0014*/ 	.byte	0x00, 0xf0, 0x11, 0x00


	//----- nvinfo : EIATTR_KPARAM_INFO
	.align		4
.L_138:
        /*0018*/ 	.byte	0x04, 0x17
        /*001a*/ 	.short	(.L_140 - .L_139)
.L_139:
        /*001c*/ 	.word	0x00000000
        /*0020*/ 	.short	0x0001
        /*0022*/ 	.short	0x0008
        /*0024*/ 	.byte	0x00, 0xf0, 0x11, 0x00


	//----- nvinfo : EIATTR_KPARAM_INFO
	.align		4
.L_140:
        /*0028*/ 	.byte	0x04, 0x17
        /*002a*/ 	.short	(.L_142 - .L_141)
.L_141:
        /*002c*/ 	.word	0x00000000
        /*0030*/ 	.short	0x0000
        /*0032*/ 	.short	0x0000
        /*0034*/ 	.byte	0x00, 0xf5, 0x21, 0x00


	//----- nvinfo : EIATTR_SPARSE_MMA_MASK
	.align		4
.L_142:
        /*0038*/ 	.byte	0x03, 0x50
        /*003a*/ 	.short	0x0000


	//----- nvinfo : EIATTR_MAXREG_COUNT
	.align		4
        /*003c*/ 	.byte	0x03, 0x1b
        /*003e*/ 	.short	0x0040


	//----- nvinfo : EIATTR_MERCURY_ISA_VERSION
	.align		4
        /*0040*/ 	.byte	0x03, 0x5f
        /*0042*/ 	.short	0x0101


	//----- nvinfo : EIATTR_VRC_CTA_INIT_COUNT
	.align		4
        /*0044*/ 	.byte	0x02, 0x4a
	.zero		1
	.zero		1


	//----- nvinfo : EIATTR_EXIT_INSTR_OFFSETS
	.align		4
        /*0048*/ 	.byte	0x04, 0x1c
        /*004a*/ 	.short	(.L_144 - .L_143)


	//   ....[0]....
.L_143:
        /*004c*/ 	.word	0x000007b0


	//----- nvinfo : EIATTR_MAX_THREADS
	.align		4
.L_144:
        /*0050*/ 	.byte	0x04, 0x05
        /*0052*/ 	.short	(.L_146 - .L_145)
.L_145:
        /*0054*/ 	.word	0x00000400
        /*0058*/ 	.word	0x00000001
        /*005c*/ 	.word	0x00000001


	//----- nvinfo : EIATTR_CRS_STACK_SIZE
	.align		4
.L_146:
        /*0060*/ 	.byte	0x04, 0x1e
        /*0062*/ 	.short	(.L_148 - .L_147)
.L_147:
        /*0064*/ 	.word	0x00000000


	//----- nvinfo : EIATTR_CBANK_PARAM_SIZE
	.align		4
.L_148:
        /*0068*/ 	.byte	0x03, 0x19
        /*006a*/ 	.short	0x0010


	//----- nvinfo : EIATTR_PARAM_CBANK
	.align		4
        /*006c*/ 	.byte	0x04, 0x0a
        /*006e*/ 	.short	(.L_150 - .L_149)
	.align		4
.L_149:
        /*0070*/ 	.word	index@(.nv.constant0._occa_Window_Common_0)
        /*0074*/ 	.short	0x0380
        /*0076*/ 	.short	0x0010


	//----- nvinfo : EIATTR_SW_WAR
	.align		4
.L_150:
        /*0078*/ 	.byte	0x04, 0x36
        /*007a*/ 	.short	(.L_152 - .L_151)
.L_151:
        /*007c*/ 	.word	0x00000008
.L_152:


//--------------------- .nv.info._occa_Overlap_Common_0 --------------------------
	.section	.nv.info._occa_Overlap_Common_0,"",@"SHT_CUDA_INFO"
	.sectionflags	@""
	.align	4


	//----- nvinfo : EIATTR_CUDA_API_VERSION
	.align		4
        /*0000*/ 	.byte	0x04, 0x37
        /*0002*/ 	.short	(.L_154 - .L_153)
.L_153:
        /*0004*/ 	.word	0x00000082


	//----- nvinfo : EIATTR_KPARAM_INFO
	.align		4
.L_154:
        /*0008*/ 	.byte	0x04, 0x17
        /*000a*/ 	.short	(.L_156 - .L_155)
.L_155:
        /*000c*/ 	.word	0x00000000
        /*0010*/ 	.short	0x0005
        /*0012*/ 	.short	0x0018
        /*0014*/ 	.byte	0x00, 0xf5, 0x21, 0x00


	//----- nvinfo : EIATTR_KPARAM_INFO
	.align		4
.L_156:
        /*0018*/ 	.byte	0x04, 0x17
        /*001a*/ 	.short	(.L_158 - .L_157)
.L_157:
        /*001c*/ 	.word	0x00000000
        /*0020*/ 	.short	0x0004
        /*0022*/ 	.short	0x0014
        /*0024*/ 	.byte	0x00, 0xf0, 0x11, 0x00


	//----- nvinfo : EIATTR_KPARAM_INFO
	.align		4
.L_158:
        /*0028*/ 	.byte	0x04, 0x17
        /*002a*/ 	.short	(.L_160 - .L_159)
.L_159:
        /*002c*/ 	.word	0x00000000
        /*0030*/ 	.short	0x0003
        /*0032*/ 	.short	0x0010
        /*0034*/ 	.byte	0x00, 0xf0, 0x11, 0x00


	//----- nvinfo : EIATTR_KPARAM_INFO
	.align		4
.L_160:
        /*0038*/ 	.byte	0x04, 0x17
        /*003a*/ 	.short	(.L_162 - .L_161)
.L_161:
        /*003c*/ 	.word	0x00000000
        /*0040*/ 	.short	0x0002
        /*0042*/ 	.short	0x000c
        /*0044*/ 	.byte	0x00, 0xf0, 0x11, 0x00


	//----- nvinfo : EIATTR_KPARAM_INFO
	.align		4
.L_162:
        /*0048*/ 	.byte	0x04, 0x17
        /*004a*/ 	.short	(.L_164 - .L_163)
.L_163:
        /*004c*/ 	.word	0x00000000
        /*0050*/ 	.short	0x0001
        /*0052*/ 	.short	0x0008
        /*0054*/ 	.byte	0x00, 0xf0, 0x11, 0x00


	//----- nvinfo : EIATTR_KPARAM_INFO
	.align		4
.L_164:
        /*0058*/ 	.byte	0x04, 0x17
        /*005a*/ 	.short	(.L_166 - .L_165)
.L_165:
        /*005c*/ 	.word	0x00000000
        /*0060*/ 	.short	0x0000
        /*0062*/ 	.short	0x0000
        /*0064*/ 	.byte	0x00, 0xf5, 0x21, 0x00


	//----- nvinfo : EIATTR_SPARSE_MMA_MASK
	.align		4
.L_166:
        /*0068*/ 	.byte	0x03, 0x50
        /*006a*/ 	.short	0x0000


	//----- nvinfo : EIATTR_MAXREG_COUNT
	.align		4
        /*006c*/ 	.byte	0x03, 0x1b
        /*006e*/ 	.short	0x0040


	//----- nvinfo : EIATTR_MERCURY_ISA_VERSION
	.align		4
        /*0070*/ 	.byte	0x03, 0x5f
        /*0072*/ 	.short	0x0101


	//----- nvinfo : EIATTR_VRC_CTA_INIT_COUNT
	.align		4
        /*0074*/ 	.byte	0x02, 0x4a
	.zero		1
	.zero		1


	//----- nvinfo : EIATTR_EXIT_INSTR_OFFSETS
	.align		4
        /*0078*/ 	.byte	0x04, 0x1c
        /*007a*/ 	.short	(.L_168 - .L_167)


	//   ....[0]....
.L_167:
        /*007c*/ 	.word	0x00000170


	//----- nvinfo : EIATTR_MAX_THREADS
	.align		4
.L_168:
        /*0080*/ 	.byte	0x04, 0x05
        /*0082*/ 	.short	(.L_170 - .L_169)
.L_169:
        /*0084*/ 	.word	0x00000400
        /*0088*/ 	.word	0x00000001
        /*008c*/ 	.word	0x00000001


	//----- nvinfo : EIATTR_CBANK_PARAM_SIZE
	.align		4
.L_170:
        /*0090*/ 	.byte	0x03, 0x19
        /*0092*/ 	.short	0x0020


	//----- nvinfo : EIATTR_PARAM_CBANK
	.align		4
        /*0094*/ 	.byte	0x04, 0x0a
        /*0096*/ 	.short	(.L_172 - .L_171)
	.align		4
.L_171:
        /*0098*/ 	.word	index@(.nv.constant0._occa_Overlap_Common_0)
        /*009c*/ 	.short	0x0380
        /*009e*/ 	.short	0x0020


	//----- nvinfo : EIATTR_SW_WAR
	.align		4
.L_172:
        /*00a0*/ 	.byte	0x04, 0x36
        /*00a2*/ 	.short	(.L_174 - .L_173)
.L_173:
        /*00a4*/ 	.word	0x00000008
.L_174:


//--------------------- .nv.info._occa_preprocessed_ODW11_STH_STFT_0 --------------------------
	.section	.nv.info._occa_preprocessed_ODW11_STH_STFT_0,"",@"SHT_CUDA_INFO"
	.sectionflags	@""
	.align	4


	//----- nvinfo : EIATTR_CUDA_API_VERSION
	.align		4
        /*0000*/ 	.byte	0x04, 0x37
        /*0002*/ 	.short	(.L_176 - .L_175)
.L_175:
        /*0004*/ 	.word	0x00000082


	//----- nvinfo : EIATTR_KPARAM_INFO
	.align		4
.L_176:
        /*0008*/ 	.byte	0x04, 0x17
        /*000a*/ 	.short	(.L_178 - .L_177)
.L_177:
        /*000c*/ 	.word	0x00000000
        /*0010*/ 	.short	0x0006
        /*0012*/ 	.short	0x0020
        /*0014*/ 	.byte	0x00, 0xf5, 0x21, 0x00


	//----- nvinfo : EIATTR_KPARAM_INFO
	.align		4
.L_178:
        /*0018*/ 	.byte	0x04, 0x17
        /*001a*/ 	.short	(.L_180 - .L_179)
.L_179:
        /*001c*/ 	.word	0x00000000
        /*0020*/ 	.short	0x0005
        /*0022*/ 	.short	0x0018
        /*0024*/ 	.byte	0x00, 0xf5, 0x21, 0x00


	//----- nvinfo : EIATTR_KPARAM_INFO
	.align		4
.L_180:
        /*0028*/ 	.byte	0x04, 0x17
        /*002a*/ 	.short	(.L_182 - .L_181)
.L_181:
        /*002c*/ 	.word	0x00000000
        /*0030*/ 	.short	0x0004
        /*0032*/ 	.short	0x0014
        /*0034*/ 	.byte	0x00, 0xf0, 0x11, 0x00


	//----- nvinfo : EIATTR_KPARAM_INFO
	.align		4
.L_182:
        /*0038*/ 	.byte	0x04, 0x17
        /*003a*/ 	.short	(.L_184 - .L_183)
.L_183:
        /*003c*/ 	.word	0x00000000
        /*0040*/ 	.short	0x0003
        /*0042*/ 	.short	0x0010
        /*0044*/ 	.byte	0x00, 0xf0, 0x11, 0x00


	//----- nvinfo : EIATTR_KPARAM_INFO
	.align		4
.L_184:
        /*0048*/ 	.byte	0x04, 0x17
        /*004a*/ 	.short	(.L_186 - .L_185)
.L_185:
        /*004c*/ 	.word	0x00000000
        /*0050*/ 	.short	0x0002
        /*0052*/ 	.short	0x000c
        /*0054*/ 	.byte	0x00, 0xf0, 0x11, 0x00


	//----- nvinfo : EIATTR_KPARAM_INFO
	.align		4
.L_186:
        /*0058*/ 	.byte	0x04, 0x17
        /*005a*/ 	.short	(.L_188 - .L_187)
.L_187:
        /*005c*/ 	.word	0x00000000
        /*0060*/ 	.short	0x0001
        /*0062*/ 	.short	0x0008
        /*0064*/ 	.byte	0x00, 0xf0, 0x11, 0x00


	//----- nvinfo : EIATTR_KPARAM_INFO
	.align		4
.L_188:
        /*0068*/ 	.byte	0x04, 0x17
        /*006a*/ 	.short	(.L_190 - .L_189)
.L_189:
        /*006c*/ 	.word	0x00000000
        /*0070*/ 	.short	0x0000
        /*0072*/ 	.short	0x0000
        /*0074*/ 	.byte	0x00, 0xf5, 0x21, 0x00


	//----- nvinfo : EIATTR_SPARSE_MMA_MASK
	.align		4
.L_190:
        /*0078*/ 	.byte	0x03, 0x50
        /*007a*/ 	.short	0x0000


	//----- nvinfo : EIATTR_MAXREG_COUNT
	.align		4
        /*007c*/ 	.byte	0x03, 0x1b
        /*007e*/ 	.short	0x0040


	//----- nvinfo : EIATTR_NUM_BARRIERS
	.align		4
        /*0080*/ 	.byte	0x02, 0x4c
        /*0082*/ 	.byte	0x01
	.zero		1


	//----- nvinfo : EIATTR_MERCURY_ISA_VERSION
	.align		4
        /*0084*/ 	.byte	0x03, 0x5f
        /*0086*/ 	.short	0x0101


	//----- nvinfo : EIATTR_VRC_CTA_INIT_COUNT
	.align		4
        /*0088*/ 	.byte	0x02, 0x4a
	.zero		1
	.zero		1


	//----- nvinfo : EIATTR_EXIT_INSTR_OFFSETS
	.align		4
        /*008c*/ 	.byte	0x04, 0x1c
        /*008e*/ 	.short	(.L_192 - .L_191)


	//   ....[0]....
.L_191:
        /*0090*/ 	.word	0x00008770


	//----- nvinfo : EIATTR_MAX_THREADS
	.align		4
.L_192:
        /*0094*/ 	.byte	0x04, 0x05
        /*0096*/ 	.short	(.L_194 - .L_193)
.L_193:
        /*0098*/ 	.word	0x00000400
        /*009c*/ 	.word	0x00000001
        /*00a0*/ 	.word	0x00000001


	//----- nvinfo : EIATTR_CRS_STACK_SIZE
	.align		4
.L_194:
        /*00a4*/ 	.byte	0x04, 0x1e
        /*00a6*/ 	.short	(.L_196 - .L_195)
.L_195:
        /*00a8*/ 	.word	0x00000000


	//----- nvinfo : EIATTR_CBANK_PARAM_SIZE
	.align		4
.L_196:
        /*00ac*/ 	.byte	0x03, 0x19
        /*00ae*/ 	.short	0x0028


	//----- nvinfo : EIATTR_PARAM_CBANK
	.align		4
        /*00b0*/ 	.byte	0x04, 0x0a
        /*00b2*/ 	.short	(.L_198 - .L_197)
	.align		4
.L_197:
        /*00b4*/ 	.word	index@(.nv.constant0._occa_preprocessed_ODW11_STH_STFT_0)
        /*00b8*/ 	.short	0x0380
        /*00ba*/ 	.short	0x0028


	//----- nvinfo : EIATTR_SW_WAR
	.align		4
.L_198:
        /*00bc*/ 	.byte	0x04, 0x36
        /*00be*/ 	.short	(.L_200 - .L_199)
.L_199:
        /*00c0*/ 	.word	0x00000008
.L_200:


//--------------------- .nv.info._occa_Stockhpotimized11_0 --------------------------
	.section	.nv.info._occa_Stockhpotimized11_0,"",@"SHT_CUDA_INFO"
	.sectionflags	@""
	.align	4


	//----- nvinfo : EIATTR_CUDA_API_VERSION
	.align		4
        /*0000*/ 	.byte	0x04, 0x37
        /*0002*/ 	.short	(.L_202 - .L_201)
.L_201:
        /*0004*/ 	.word	0x00000082


	//----- nvinfo : EIATTR_KPARAM_INFO
	.align		4
.L_202:
        /*0008*/ 	.byte	0x04, 0x17
        /*000a*/ 	.short	(.L_204 - .L_203)
.L_203:
        /*000c*/ 	.word	0x00000000
        /*0010*/ 	.short	0x0002
        /*0012*/ 	.short	0x0010
        /*0014*/ 	.byte	0x00, 0xf0, 0x11, 0x00


	//----- nvinfo : EIATTR_KPARAM_INFO
	.align		4
.L_204:
        /*0018*/ 	.byte	0x04, 0x17
        /*001a*/ 	.short	(.L_206 - .L_205)
.L_205:
        /*001c*/ 	.word	0x00000000
        /*0020*/ 	.short	0x0001
        /*0022*/ 	.short	0x0008
        /*0024*/ 	.byte	0x00, 0xf5, 0x21, 0x00


	//----- nvinfo : EIATTR_KPARAM_INFO
	.align		4
.L_206:
        /*0028*/ 	.byte	0x04, 0x17
        /*002a*/ 	.short	(.L_208 - .L_207)
.L_207:
        /*002c*/ 	.word	0x00000000
        /*0030*/ 	.short	0x0000
        /*0032*/ 	.short	0x0000
        /*0034*/ 	.byte	0x00, 0xf5, 0x21, 0x00


	//----- nvinfo : EIATTR_SPARSE_MMA_MASK
	.align		4
.L_208:
        /*0038*/ 	.byte	0x03, 0x50
        /*003a*/ 	.short	0x0000


	//----- nvinfo : EIATTR_MAXREG_COUNT
	.align		4
        /*003c*/ 	.byte	0x03, 0x1b
        /*003e*/ 	.short	0x0040


	//----- nvinfo : EIATTR_NUM_BARRIERS
	.align		4
        /*0040*/ 	.byte	0x02, 0x4c
        /*0042*/ 	.byte	0x01
	.zero		1


	//----- nvinfo : EIATTR_MERCURY_ISA_VERSION
	.align		4
        /*0044*/ 	.byte	0x03, 0x5f
        /*0046*/ 	.short	0x0101


	//----- nvinfo : EIATTR_VRC_CTA_INIT_COUNT
	.align		4
        /*0048*/ 	.byte	0x02, 0x4a
	.zero		1
	.zero		1


	//----- nvinfo : EIATTR_EXIT_INSTR_OFFSETS
	.align		4
        /*004c*/ 	.byte	0x04, 0x1c
        /*004e*/ 	.short	(.L_210 - .L_209)


	//   ....[0]....
.L_209:
        /*0050*/ 	.word	0x0000a550


	//----- nvinfo : EIATTR_MAX_THREADS
	.align		4
.L_210:
        /*0054*/ 	.byte	0x04, 0x05
        /*0056*/ 	.short	(.L_212 - .L_211)
.L_211:
        /*0058*/ 	.word	0x00000400
        /*005c*/ 	.word	0x00000001
        /*0060*/ 	.word	0x00000001


	//----- nvinfo : EIATTR_CRS_STACK_SIZE
	.align		4
.L_212:
        /*0064*/ 	.byte	0x04, 0x1e
        /*0066*/ 	.short	(.L_214 - .L_213)
.L_213:
        /*0068*/ 	.word	0x00000000


	//----- nvinfo : EIATTR_CBANK_PARAM_SIZE
	.align		4
.L_214:
        /*006c*/ 	.byte	0x03, 0x19
        /*006e*/ 	.short	0x0014


	//----- nvinfo : EIATTR_PARAM_CBANK
	.align		4
        /*0070*/ 	.byte	0x04, 0x0a
        /*0072*/ 	.short	(.L_216 - .L_215)
	.align		4
.L_215:
        /*0074*/ 	.word	index@(.nv.constant0._occa_Stockhpotimized11_0)
        /*0078*/ 	.short	0x0380
        /*007a*/ 	.short	0x0014


	//----- nvinfo : EIATTR_SW_WAR
	.align		4
.L_216:
        /*007c*/ 	.byte	0x04, 0x36
        /*007e*/ 	.short	(.L_218 - .L_217)
.L_217:
        /*0080*/ 	.word	0x00000008
.L_218:


//--------------------- .nv.info._occa_preprocesses_ODW_11_0 --------------------------
	.section	.nv.info._occa_preprocesses_ODW_11_0,"",@"SHT_CUDA_INFO"
	.sectionflags	@""
	.align	4


	//----- nvinfo : EIATTR_CUDA_API_VERSION
	.align		4
        /*0000*/ 	.byte	0x04, 0x37
        /*0002*/ 	.short	(.L_220 - .L_219)
.L_219:
        /*0004*/ 	.word	0x00000082


	//----- nvinfo : EIATTR_KPARAM_INFO
	.align		4
.L_220:
        /*0008*/ 	.byte	0x04, 0x17
        /*000a*/ 	.short	(.L_222 - .L_221)
.L_221:
        /*000c*/ 	.word	0x00000000
        /*0010*/ 	.short	0x0004
        /*0012*/ 	.short	0x0018
        /*0014*/ 	.byte	0x00, 0xf5, 0x21, 0x00


	//----- nvinfo : EIATTR_KPARAM_INFO
	.align		4
.L_222:
        /*0018*/ 	.byte	0x04, 0x17
        /*001a*/ 	.short	(.L_224 - .L_223)
.L_223:
        /*001c*/ 	.word	0x00000000
        /*0020*/ 	.short	0x0003
        /*0022*/ 	.short	0x0010
        /*0024*/ 	.byte	0x00, 0xf0, 0x11, 0x00


	//----- nvinfo : EIATTR_KPARAM_INFO
	.align		4
.L_224:
        /*0028*/ 	.byte	0x04, 0x17
        /*002a*/ 	.short	(.L_226 - .L_225)
.L_225:
        /*002c*/ 	.word	0x00000000
        /*0030*/ 	.short	0x0002
        /*0032*/ 	.short	0x000c
        /*0034*/ 	.byte	0x00, 0xf0, 0x11, 0x00


	//----- nvinfo : EIATTR_KPARAM_INFO
	.align		4
.L_226:
        /*0038*/ 	.byte	0x04, 0x17
        /*003a*/ 	.short	(.L_228 - .L_227)
.L_227:
        /*003c*/ 	.word	0x00000000
        /*0040*/ 	.short	0x0001
        /*0042*/ 	.short	0x0008
        /*0044*/ 	.byte	0x00, 0xf0, 0x11, 0x00


	//----- nvinfo : EIATTR_KPARAM_INFO
	.align		4
.L_228:
        /*0048*/ 	.byte	0x04, 0x17
        /*004a*/ 	.short	(.L_230 - .L_229)
.L_229:
        /*004c*/ 	.word	0x00000000
        /*0050*/ 	.short	0x0000
        /*0052*/ 	.short	0x0000
        /*0054*/ 	.byte	0x00, 0xf5, 0x21, 0x00


	//----- nvinfo : EIATTR_SPARSE_MMA_MASK
	.align		4
.L_230:
        /*0058*/ 	.byte	0x03, 0x50
        /*005a*/ 	.short	0x0000


	//----- nvinfo : EIATTR_MAXREG_COUNT
	.align		4
        /*005c*/ 	.byte	0x03, 0x1b
        /*005e*/ 	.short	0x0040


	//----- nvinfo : EIATTR_NUM_BARRIERS
	.align		4
        /*0060*/ 	.byte	0x02, 0x4c
        /*0062*/ 	.byte	0x01
	.zero		1


	//----- nvinfo : EIATTR_MERCURY_ISA_VERSION
	.align		4
        /*0064*/ 	.byte	0x03, 0x5f
        /*0066*/ 	.short	0x0101


	//----- nvinfo : EIATTR_VRC_CTA_INIT_COUNT
	.align		4
        /*0068*/ 	.byte	0x02, 0x4a
	.zero		1
	.zero		1


	//----- nvinfo : EIATTR_EXIT_INSTR_OFFSETS
	.align		4
        /*006c*/ 	.byte	0x04, 0x1c
        /*006e*/ 	.short	(.L_232 - .L_231)


	//   ....[0]....
.L_231:
        /*0070*/ 	.word	0x000015b0


	//----- nvinfo : EIATTR_MAX_THREADS
	.align		4
.L_232:
        /*0074*/ 	.byte	0x04, 0x05
        /*0076*/ 	.short	(.L_234 - .L_233)
.L_233:
        /*0078*/ 	.word	0x00000400
        /*007c*/ 	.word	0x00000001
        /*0080*/ 	.word	0x00000001


	//----- nvinfo : EIATTR_CRS_STACK_SIZE
	.align		4
.L_234:
        /*0084*/ 	.byte	0x04, 0x1e
        /*0086*/ 	.short	(.L_236 - .L_235)
.L_235:
        /*0088*/ 	.word	0x00000000


	//----- nvinfo : EIATTR_CBANK_PARAM_SIZE
	.align		4
.L_236:
        /*008c*/ 	.byte	0x03, 0x19
        /*008e*/ 	.short	0x0020


	//----- nvinfo : EIATTR_PARAM_CBANK
	.align		4
        /*0090*/ 	.byte	0x04, 0x0a
        /*0092*/ 	.short	(.L_238 - .L_237)
	.align		4
.L_237:
        /*0094*/ 	.word	index@(.nv.constant0._occa_preprocesses_ODW_11_0)
        /*0098*/ 	.short	0x0380
        /*009a*/ 	.short	0x0020


	//----- nvinfo : EIATTR_SW_WAR
	.align		4
.L_238:
        /*009c*/ 	.byte	0x04, 0x36
        /*009e*/ 	.short	(.L_240 - .L_239)
.L_239:
        /*00a0*/ 	.word	0x00000008
.L_240:


//--------------------- .nv.info._occa_Stockhpotimized10_0 --------------------------
	.section	.nv.info._occa_Stockhpotimized10_0,"",@"SHT_CUDA_INFO"
	.sectionflags	@""
	.align	4


	//----- nvinfo : EIATTR_CUDA_API_VERSION
	.align		4
        /*0000*/ 	.byte	0x04, 0x37
        /*0002*/ 	.short	(.L_242 - .L_241)
.L_241:
        /*0004*/ 	.word	0x00000082


	//----- nvinfo : EIATTR_KPARAM_INFO
	.align		4
.L_242:
        /*0008*/ 	.byte	0x04, 0x17
        /*000a*/ 	.short	(.L_244 - .L_243)
.L_243:
        /*000c*/ 	.word	0x00000000
        /*0010*/ 	.short	0x0002
        /*0012*/ 	.short	0x0010
        /*0014*/ 	.byte	0x00, 0xf0, 0x11, 0x00


	//----- nvinfo : EIATTR_KPARAM_INFO
	.align		4
.L_244:
        /*0018*/ 	.byte	0x04, 0x17
        /*001a*/ 	.short	(.L_246 - .L_245)
.L_245:
        /*001c*/ 	.word	0x00000000
        /*0020*/ 	.short	0x0001
        /*0022*/ 	.short	0x0008
        /*0024*/ 	.byte	0x00, 0xf5, 0x21, 0x00


	//----- nvinfo : EIATTR_KPARAM_INFO
	.align		4
.L_246:
        /*0028*/ 	.byte	0x04, 0x17
        /*002a*/ 	.short	(.L_248 - .L_247)
.L_247:
        /*002c*/ 	.word	0x00000000
        /*0030*/ 	.short	0x0000
        /*0032*/ 	.short	0x0000
        /*0034*/ 	.byte	0x00, 0xf5, 0x21, 0x00


	//----- nvinfo : EIATTR_SPARSE_MMA_MASK
	.align		4
.L_248:
        /*0038*/ 	.byte	0x03, 0x50
        /*003a*/ 	.short	0x0000


	//----- nvinfo : EIATTR_MAXREG_COUNT
	.align		4
        /*003c*/ 	.byte	0x03, 0x1b
        /*003e*/ 	.short	0x0080


	//----- nvinfo : EIATTR_NUM_BARRIERS
	.align		4
        /*0040*/ 	.byte	0x02, 0x4c
        /*0042*/ 	.byte	0x01
	.zero		1


	//----- nvinfo : EIATTR_MERCURY_ISA_VERSION
	.align		4
        /*0044*/ 	.byte	0x03, 0x5f
        /*0046*/ 	.short	0x0101


	//----- nvinfo : EIATTR_VRC_CTA_INIT_COUNT
	.align		4
        /*0048*/ 	.byte	0x02, 0x4a
	.zero		1
	.zero		1


	//----- nvinfo : EIATTR_EXIT_INSTR_OFFSETS
	.align		4
        /*004c*/ 	.byte	0x04, 0x1c
        /*004e*/ 	.short	(.L_250 - .L_249)


	//   ....[0]....
.L_249:
        /*0050*/ 	.word	0x00009920


	//----- nvinfo : EIATTR_MAX_THREADS
	.align		4
.L_250:
        /*0054*/ 	.byte	0x04, 0x05
        /*0056*/ 	.short	(.L_252 - .L_251)
.L_251:
        /*0058*/ 	.word	0x00000200
        /*005c*/ 	.word	0x00000001
        /*0060*/ 	.word	0x00000001


	//----- nvinfo : EIATTR_CRS_STACK_SIZE
	.align		4
.L_252:
        /*0064*/ 	.byte	0x04, 0x1e
        /*0066*/ 	.short	(.L_254 - .L_253)
.L_253:
        /*0068*/ 	.word	0x00000000


	//----- nvinfo : EIATTR_CBANK_PARAM_SIZE
	.align		4
.L_254:
        /*006c*/ 	.byte	0x03, 0x19
        /*006e*/ 	.short	0x0014


	//----- nvinfo : EIATTR_PARAM_CBANK
	.align		4
        /*0070*/ 	.byte	0x04, 0x0a
        /*0072*/ 	.short	(.L_256 - .L_255)
	.align		4
.L_255:
        /*0074*/ 	.word	index@(.nv.constant0._occa_Stockhpotimized10_0)
        /*0078*/ 	.short	0x0380
        /*007a*/ 	.short	0x0014


	//----- nvinfo : EIATTR_SW_WAR
	.align		4
.L_256:
        /*007c*/ 	.byte	0x04, 0x36
        /*007e*/ 	.short	(.L_258 - .L_257)
.L_257:
        /*0080*/ 	.word	0x00000008
.L_258:


//--------------------- .nv.info._occa_preprocesses_ODW_10_0 --------------------------
	.section	.nv.info._occa_preprocesses_ODW_10_0,"",@"SHT_CUDA_INFO"
	.sectionflags	@""
	.align	4


	//----- nvinfo : EIATTR_CUDA_API_VERSION
	.align		4
        /*0000*/ 	.byte	0x04, 0x37
        /*0002*/ 	.short	(.L_260 - .L_259)
.L_259:
        /*0004*/ 	.word	0x00000082


	//----- nvinfo : EIATTR_KPARAM_INFO
	.align		4
.L_260:
        /*0008*/ 	.byte	0x04, 0x17
        /*000a*/ 	.short	(.L_262 - .L_261)
.L_261:
        /*000c*/ 	.word	0x00000000
        /*0010*/ 	.short	0x0004
        /*0012*/ 	.short	0x0018
        /*0014*/ 	.byte	0x00, 0xf5, 0x21, 0x00


	//----- nvinfo : EIATTR_KPARAM_INFO
	.align		4
.L_262:
        /*0018*/ 	.byte	0x04, 0x17
        /*001a*/ 	.short	(.L_264 - .L_263)
.L_263:
        /*001c*/ 	.word	0x00000000
        /*0020*/ 	.short	0x0003
        /*0022*/ 	.short	0x0010
        /*0024*/ 	.byte	0x00, 0xf0, 0x11, 0x00


	//----- nvinfo : EIATTR_KPARAM_INFO
	.align		4
.L_264:
        /*0028*/ 	.byte	0x04, 0x17
        /*002a*/ 	.short	(.L_266 - .L_265)
.L_265:
        /*002c*/ 	.word	0x00000000
        /*0030*/ 	.short	0x0002
        /*0032*/ 	.short	0x000c
        /*0034*/ 	.byte	0x00, 0xf0, 0x11, 0x00


	//----- nvinfo : EIATTR_KPARAM_INFO
	.align		4
.L_266:
        /*0038*/ 	.byte	0x04, 0x17
        /*003a*/ 	.short	(.L_268 - .L_267)
.L_267:
        /*003c*/ 	.word	0x00000000
        /*0040*/ 	.short	0x0001
        /*0042*/ 	.short	0x0008
        /*0044*/ 	.byte	0x00, 0xf0, 0x11, 0x00


	//----- nvinfo : EIATTR_KPARAM_INFO
	.align		4
.L_268:
        /*0048*/ 	.byte	0x04, 0x17
        /*004a*/ 	.short	(.L_270 - .L_269)
.L_269:
        /*004c*/ 	.word	0x00000000
        /*0050*/ 	.short	0x0000
        /*0052*/ 	.short	0x0000
        /*0054*/ 	.byte	0x00, 0xf5, 0x21, 0x00


	//----- nvinfo : EIATTR_SPARSE_MMA_MASK
	.align		4
.L_270:
        /*0058*/ 	.byte	0x03, 0x50
        /*005a*/ 	.short	0x0000


	//----- nvinfo : EIATTR_MAXREG_COUNT
	.align		4
        /*005c*/ 	.byte	0x03, 0x1b
        /*005e*/ 	.short	0x0080


	//----- nvinfo : EIATTR_NUM_BARRIERS
	.align		4
        /*0060*/ 	.byte	0x02, 0x4c
        /*0062*/ 	.byte	0x01
	.zero		1


	//----- nvinfo : EIATTR_MERCURY_ISA_VERSION
	.align		4
        /*0064*/ 	.byte	0x03, 0x5f
        /*0066*/ 	.short	0x0101


	//----- nvinfo : EIATTR_VRC_CTA_INIT_COUNT
	.align		4
        /*0068*/ 	.byte	0x02, 0x4a
	.zero		1
	.zero		1


	//----- nvinfo : EIATTR_EXIT_INSTR_OFFSETS
	.align		4
        /*006c*/ 	.byte	0x04, 0x1c
        /*006e*/ 	.short	(.L_272 - .L_271)


	//   ....[0]....
.L_271:
        /*0070*/ 	.word	0x00001620


	//----- nvinfo : EIATTR_MAX_THREADS
	.align		4
.L_272:
        /*0074*/ 	.byte	0x04, 0x05
        /*0076*/ 	.short	(.L_274 - .L_273)
.L_273:
        /*0078*/ 	.word	0x00000200
        /*007c*/ 	.word	0x00000001
        /*0080*/ 	.word	0x00000001


	//----- nvinfo : EIATTR_CRS_STACK_SIZE
	.align		4
.L_274:
        /*0084*/ 	.byte	0x04, 0x1e
        /*0086*/ 	.short	(.L_276 - .L_275)
.L_275:
        /*0088*/ 	.word	0x00000000


	//----- nvinfo : EIATTR_CBANK_PARAM_SIZE
	.align		4
.L_276:
        /*008c*/ 	.byte	0x03, 0x19
        /*008e*/ 	.short	0x0020


	//----- nvinfo : EIATTR_PARAM_CBANK
	.align		4
        /*0090*/ 	.byte	0x04, 0x0a
        /*0092*/ 	.short	(.L_278 - .L_277)
	.align		4
.L_277:
        /*0094*/ 	.word	index@(.nv.constant0._occa_preprocesses_ODW_10_0)
        /*0098*/ 	.short	0x0380
        /*009a*/ 	.short	0x0020


	//----- nvinfo : EIATTR_SW_WAR
	.align		4
.L_278:
        /*009c*/ 	.byte	0x04, 0x36
        /*009e*/ 	.short	(.L_280 - .L_279)
.L_279:
        /*00a0*/ 	.word	0x00000008
.L_280:


//--------------------- .nv.info._occa_preprocessed_ODW10_STH_STFT_0 --------------------------
	.section	.nv.info._occa_preprocessed_ODW10_STH_STFT_0,"",@"SHT_CUDA_INFO"
	.sectionflags	@""
	.align	4


	//----- nvinfo : EIATTR_CUDA_API_VERSION
	.align		4
        /*0000*/ 	.byte	0x04, 0x37
        /*0002*/ 	.short	(.L_282 - .L_281)
.L_281:
        /*0004*/ 	.word	0x00000082


	//----- nvinfo : EIATTR_KPARAM_INFO
	.align		4
.L_282:
        /*0008*/ 	.byte	0x04, 0x17
        /*000a*/ 	.short	(.L_284 - .L_283)
.L_283:
        /*000c*/ 	.word	0x00000000
        /*0010*/ 	.short	0x0006
        /*0012*/ 	.short	0x0020
        /*0014*/ 	.byte	0x00, 0xf5, 0x21, 0x00


	//----- nvinfo : EIATTR_KPARAM_INFO
	.align		4
.L_284:
        /*0018*/ 	.byte	0x04, 0x17
        /*001a*/ 	.short	(.L_286 - .L_285)
.L_285:
        /*001c*/ 	.word	0x00000000
        /*0020*/ 	.short	0x0005
        /*0022*/ 	.short	0x0018
        /*0024*/ 	.byte	0x00, 0xf5, 0x21, 0x00


	//----- nvinfo : EIATTR_KPARAM_INFO
	.align		4
.L_286:
        /*0028*/ 	.byte	0x04, 0x17
        /*002a*/ 	.short	(.L_288 - .L_287)
.L_287:
        /*002c*/ 	.word	0x00000000
        /*0030*/ 	.short	0x0004
        /*0032*/ 	.short	0x0014
        /*0034*/ 	.byte	0x00, 0xf0, 0x11, 0x00


	//----- nvinfo : EIATTR_KPARAM_INFO
	.align		4
.L_288:
        /*0038*/ 	.byte	0x04, 0x17
        /*003a*/ 	.short	(.L_290 - .L_289)
.L_289:
        /*003c*/ 	.word	0x00000000
        /*0040*/ 	.short	0x0003
        /*0042*/ 	.short	0x0010
        /*0044*/ 	.byte	0x00, 0xf0, 0x11, 0x00


	//----- nvinfo : EIATTR_KPARAM_INFO
	.align		4
.L_290:
        /*0048*/ 	.byte	0x04, 0x17
        /*004a*/ 	.short	(.L_292 - .L_291)
.L_291:
        /*004c*/ 	.word	0x00000000
        /*0050*/ 	.short	0x0002
        /*0052*/ 	.short	0x000c
        /*0054*/ 	.byte	0x00, 0xf0, 0x11, 0x00


	//----- nvinfo : EIATTR_KPARAM_INFO
	.align		4
.L_292:
        /*0058*/ 	.byte	0x04, 0x17
        /*005a*/ 	.short	(.L_294 - .L_293)
.L_293:
        /*005c*/ 	.word	0x00000000
        /*0060*/ 	.short	0x0001
        /*0062*/ 	.short	0x0008
        /*0064*/ 	.byte	0x00, 0xf0, 0x11, 0x00


	//----- nvinfo : EIATTR_KPARAM_INFO
	.align		4
.L_294:
        /*0068*/ 	.byte	0x04, 0x17
        /*006a*/ 	.short	(.L_296 - .L_295)
.L_295:
        /*006c*/ 	.word	0x00000000
        /*0070*/ 	.short	0x0000
        /*0072*/ 	.short	0x0000
        /*0074*/ 	.byte	0x00, 0xf5, 0x21, 0x00


	//----- nvinfo : EIATTR_SPARSE_MMA_MASK
	.align		4
.L_296:
        /*0078*/ 	.byte	0x03, 0x50
        /*007a*/ 	.short	0x0000


	//----- nvinfo : EIATTR_MAXREG_COUNT
	.align		4
        /*007c*/ 	.byte	0x03, 0x1b
        /*007e*/ 	.short	0x0080


	//----- nvinfo : EIATTR_NUM_BARRIERS
	.align		4
        /*0080*/ 	.byte	0x02, 0x4c
        /*0082*/ 	.byte	0x01
	.zero		1


	//----- nvinfo : EIATTR_MERCURY_ISA_VERSION
	.align		4
        /*0084*/ 	.byte	0x03, 0x5f
        /*0086*/ 	.short	0x0101


	//----- nvinfo : EIATTR_VRC_CTA_INIT_COUNT
	.align		4
        /*0088*/ 	.byte	0x02, 0x4a
	.zero		1
	.zero		1


	//----- nvinfo : EIATTR_EXIT_INSTR_OFFSETS
	.align		4
        /*008c*/ 	.byte	0x04, 0x1c
        /*008e*/ 	.short	(.L_298 - .L_297)


	//   ....[0]....
.L_297:
        /*0090*/ 	.word	0x00007c70


	//----- nvinfo : EIATTR_MAX_THREADS
	.align		4
.L_298:
        /*0094*/ 	.byte	0x04, 0x05
        /*0096*/ 	.short	(.L_300 - .L_299)
.L_299:
        /*0098*/ 	.word	0x00000200
        /*009c*/ 	.word	0x00000001
        /*00a0*/ 	.word	0x00000001


	//----- nvinfo : EIATTR_CRS_STACK_SIZE
	.align		4
.L_300:
        /*00a4*/ 	.byte	0x04, 0x1e
        /*00a6*/ 	.short	(.L_302 - .L_301)
.L_301:
        /*00a8*/ 	.word	0x00000000


	//----- nvinfo : EIATTR_CBANK_PARAM_SIZE
	.align		4
.L_302:
        /*00ac*/ 	.byte	0x03, 0x19
        /*00ae*/ 	.short	0x0028


	//----- nvinfo : EIATTR_PARAM_CBANK
	.align		4
        /*00b0*/ 	.byte	0x04, 0x0a
        /*00b2*/ 	.short	(.L_304 - .L_303)
	.align		4
.L_303:
        /*00b4*/ 	.word	index@(.nv.constant0._occa_preprocessed_ODW10_STH_STFT_0)
        /*00b8*/ 	.short	0x0380
        /*00ba*/ 	.short	0x0028


	//----- nvinfo : EIATTR_SW_WAR
	.align		4
.L_304:
        /*00bc*/ 	.byte	0x04, 0x36
        /*00be*/ 	.short	(.L_306 - .L_305)
.L_305:
        /*00c0*/ 	.word	0x00000008
.L_306:


//--------------------- .nv.info._occa_toPower_0  --------------------------
	.section	.nv.info._occa_toPower_0,"",@"SHT_CUDA_INFO"
	.sectionflags	@""
	.align	4


	//----- nvinfo : EIATTR_CUDA_API_VERSION
	.align		4
        /*0000*/ 	.byte	0x04, 0x37
        /*0002*/ 	.short	(.L_308 - .L_307)
.L_307:
        /*0004*/ 	.word	0x00000082


	//----- nvinfo : EIATTR_KPARAM_INFO
	.align		4
.L_308:
        /*0008*/ 	.byte	0x04, 0x17
        /*000a*/ 	.short	(.L_310 - .L_309)
.L_309:
        /*000c*/ 	.word	0x00000000
        /*0010*/ 	.short	0x0004
        /*0012*/ 	.short	0x001c
        /*0014*/ 	.byte	0x00, 0xf0, 0x11, 0x00


	//----- nvinfo : EIATTR_KPARAM_INFO
	.align		4
.L_310:
        /*0018*/ 	.byte	0x04, 0x17
        /*001a*/ 	.short	(.L_312 - .L_311)
.L_311:
        /*001c*/ 	.word	0x00000000
        /*0020*/ 	.short	0x0003
        /*0022*/ 	.short	0x0018
        /*0024*/ 	.byte	0x00, 0xf0, 0x11, 0x00


	//----- nvinfo : EIATTR_KPARAM_INFO
	.align		4
.L_312:
        /*0028*/ 	.byte	0x04, 0x17
        /*002a*/ 	.short	(.L_314 - .L_313)
.L_313:
        /*002c*/ 	.word	0x00000000
        /*0030*/ 	.short	0x0002
        /*0032*/ 	.short	0x0010
        /*0034*/ 	.byte	0x00, 0xf5, 0x21, 0x00


	//----- nvinfo : EIATTR_KPARAM_INFO
	.align		4
.L_314:
        /*0038*/ 	.byte	0x04, 0x17
        /*003a*/ 	.short	(.L_316 - .L_315)
.L_315:
        /*003c*/ 	.word	0x00000000
        /*0040*/ 	.short	0x0001
        /*0042*/ 	.short	0x0008
        /*0044*/ 	.byte	0x00, 0xf5, 0x21, 0x00


	//----- nvinfo : EIATTR_KPARAM_INFO
	.align		4
.L_316:
        /*0048*/ 	.byte	0x04, 0x17
        /*004a*/ 	.short	(.L_318 - .L_317)
.L_317:
        /*004c*/ 	.word	0x00000000
        /*0050*/ 	.short	0x0000
        /*0052*/ 	.short	0x0000
        /*0054*/ 	.byte	0x00, 0xf5, 0x21, 0x00


	//----- nvinfo : EIATTR_SPARSE_MMA_MASK
	.align		4
.L_318:
        /*0058*/ 	.byte	0x03, 0x50
        /*005a*/ 	.short	0x0000


	//----- nvinfo : EIATTR_MAXREG_COUNT
	.align		4
        /*005c*/ 	.byte	0x03, 0x1b
        /*005e*/ 	.short	0x00ff


	//----- nvinfo : EIATTR_MERCURY_ISA_VERSION
	.align		4
        /*0060*/ 	.byte	0x03, 0x5f
        /*0062*/ 	.short	0x0101


	//----- nvinfo : EIATTR_VRC_CTA_INIT_COUNT
	.align		4
        /*0064*/ 	.byte	0x02, 0x4a
	.zero		1
	.zero		1


	//----- nvinfo : EIATTR_EXIT_INSTR_OFFSETS
	.align		4
        /*0068*/ 	.byte	0x04, 0x1c
        /*006a*/ 	.short	(.L_320 - .L_319)


	//   ....[0]....
.L_319:
        /*006c*/ 	.word	0x000001f0


	//----- nvinfo : EIATTR_MAX_THREADS
	.align		4
.L_320:
        /*0070*/ 	.byte	0x04, 0x05
        /*0072*/ 	.short	(.L_322 - .L_321)
.L_321:
        /*0074*/ 	.word	0x00000100
        /*0078*/ 	.word	0x00000001
        /*007c*/ 	.word	0x00000001


	//----- nvinfo : EIATTR_CRS_STACK_SIZE
	.align		4
.L_322:
        /*0080*/ 	.byte	0x04, 0x1e
        /*0082*/ 	.short	(.L_324 - .L_323)
.L_323:
        /*0084*/ 	.word	0x00000000


	//----- nvinfo : EIATTR_CBANK_PARAM_SIZE
	.align		4
.L_324:
        /*0088*/ 	.byte	0x03, 0x19
        /*008a*/ 	.short	0x0020


	//----- nvinfo : EIATTR_PARAM_CBANK
	.align		4
        /*008c*/ 	.byte	0x04, 0x0a
        /*008e*/ 	.short	(.L_326 - .L_325)
	.align		4
.L_325:
        /*0090*/ 	.word	index@(.nv.constant0._occa_toPower_0)
        /*0094*/ 	.short	0x0380
        /*0096*/ 	.short	0x0020


	//----- nvinfo : EIATTR_SW_WAR
	.align		4
.L_326:
        /*0098*/ 	.byte	0x04, 0x36
        /*009a*/ 	.short	(.L_328 - .L_327)
.L_327:
        /*009c*/ 	.word	0x00000008
.L_328:


//--------------------- .nv.info._occa_bitReverse_temp_0 --------------------------
	.section	.nv.info._occa_bitReverse_temp_0,"",@"SHT_CUDA_INFO"
	.sectionflags	@""
	.align	4


	//----- nvinfo : EIATTR_CUDA_API_VERSION
	.align		4
        /*0000*/ 	.byte	0x04, 0x37
        /*0002*/ 	.short	(.L_330 - .L_329)
.L_329:
        /*0004*/ 	.word	0x00000082


	//----- nvinfo : EIATTR_KPARAM_INFO
	.align		4
.L_330:
        /*0008*/ 	.byte	0x04, 0x17
        /*000a*/ 	.short	(.L_332 - .L_331)
.L_331:
        /*000c*/ 	.word	0x00000000
        /*0010*/ 	.short	0x0004
        /*0012*/ 	.short	0x0018
        /*0014*/ 	.byte	0x00, 0xf0, 0x11, 0x00


	//----- nvinfo : EIATTR_KPARAM_INFO
	.align		4
.L_332:
        /*0018*/ 	.byte	0x04, 0x17
        /*001a*/ 	.short	(.L_334 - .L_333)
.L_333:
        /*001c*/ 	.word	0x00000000
        /*0020*/ 	.short	0x0003
        /*0022*/ 	.short	0x0014
        /*0024*/ 	.byte	0x00, 0xf0, 0x11, 0x00


	//----- nvinfo : EIATTR_KPARAM_INFO
	.align		4
.L_334:
        /*0028*/ 	.byte	0x04, 0x17
        /*002a*/ 	.short	(.L_336 - .L_335)
.L_335:
        /*002c*/ 	.word	0x00000000
        /*0030*/ 	.short	0x0002
        /*0032*/ 	.short	0x0010
        /*0034*/ 	.byte	0x00, 0xf0, 0x11, 0x00


	//----- nvinfo : EIATTR_KPARAM_INFO
	.align		4
.L_336:
        /*0038*/ 	.byte	0x04, 0x17
        /*003a*/ 	.short	(.L_338 - .L_337)
.L_337:
        /*003c*/ 	.word	0x00000000
        /*0040*/ 	.short	0x0001
        /*0042*/ 	.short	0x0008
        /*0044*/ 	.byte	0x00, 0xf5, 0x21, 0x00


	//----- nvinfo : EIATTR_KPARAM_INFO
	.align		4
.L_338:
        /*0048*/ 	.byte	0x04, 0x17
        /*004a*/ 	.short	(.L_340 - .L_339)
.L_339:
        /*004c*/ 	.word	0x00000000
        /*0050*/ 	.short	0x0000
        /*0052*/ 	.short	0x0000
        /*0054*/ 	.byte	0x00, 0xf5, 0x21, 0x00


	//----- nvinfo : EIATTR_SPARSE_MMA_MASK
	.align		4
.L_340:
        /*0058*/ 	.byte	0x03, 0x50
        /*005a*/ 	.short	0x0000


	//----- nvinfo : EIATTR_MAXREG_COUNT
	.align		4
        /*005c*/ 	.byte	0x03, 0x1b
        /*005e*/ 	.short	0x00ff


	//----- nvinfo : EIATTR_MERCURY_ISA_VERSION
	.align		4
        /*0060*/ 	.byte	0x03, 0x5f
        /*0062*/ 	.short	0x0101


	//----- nvinfo : EIATTR_VRC_CTA_INIT_COUNT
	.align		4
        /*0064*/ 	.byte	0x02, 0x4a
	.zero		1
	.zero		1


	//----- nvinfo : EIATTR_EXIT_INSTR_OFFSETS
	.align		4
        /*0068*/ 	.byte	0x04, 0x1c
        /*006a*/ 	.short	(.L_342 - .L_341)


	//   ....[0]....
.L_341:
        /*006c*/ 	.word	0x00000980


	//----- nvinfo : EIATTR_MAX_THREADS
	.align		4
.L_342:
        /*0070*/ 	.byte	0x04, 0x05
        /*0072*/ 	.short	(.L_344 - .L_343)
.L_343:
        /*0074*/ 	.word	0x00000100
        /*0078*/ 	.word	0x00000001
        /*007c*/ 	.word	0x00000001


	//----- nvinfo : EIATTR_CBANK_PARAM_SIZE
	.align		4
.L_344:
        /*0080*/ 	.byte	0x03, 0x19
        /*0082*/ 	.short	0x001c


	//----- nvinfo : EIATTR_PARAM_CBANK
	.align		4
        /*0084*/ 	.byte	0x04, 0x0a
        /*0086*/ 	.short	(.L_346 - .L_345)
	.align		4
.L_345:
        /*0088*/ 	.word	index@(.nv.constant0._occa_bitReverse_temp_0)
        /*008c*/ 	.short	0x0380
        /*008e*/ 	.short	0x001c


	//----- nvinfo : EIATTR_SW_WAR
	.align		4
.L_346:
        /*0090*/ 	.byte	0x04, 0x36
        /*0092*/ 	.short	(.L_348 - .L_347)
.L_347:
        /*0094*/ 	.word	0x00000008
.L_348:


//--------------------- .nv.callgraph             --------------------------
	.section	.nv.callgraph,"",@"SHT_CUDA_CALLGRAPH"
	.align	4
	.sectionentsize	8
	.align		4
        /*0000*/ 	.word	0x00000000
	.align		4
        /*0004*/ 	.word	0xffffffff
	.align		4
        /*0008*/ 	.word	0x00000000
	.align		4
        /*000c*/ 	.word	0xfffffffe
	.align		4
        /*0010*/ 	.word	0x00000000
	.align		4
        /*0014*/ 	.word	0xfffffffd
	.align		4
        /*0018*/ 	.word	0x00000000
	.align		4
        /*001c*/ 	.word	0xfffffffc


//--------------------- .nv.constant4             --------------------------
	.section	.nv.constant4,"a",@progbits
	.align	8
	.align		8
.nv.constant4:
        /*0000*/ 	.dword	__cudart_i2opi_f


//--------------------- .text._occa_StockHamDITCommon_0 --------------------------
	.section	.text._occa_StockHamDITCommon_0,"ax",@progbits
	.align	128
        .global         _occa_StockHamDITCommon_0
        .type           _occa_StockHamDITCommon_0,@function
        .size           _occa_StockHamDITCommon_0,(.L_x_478 - _occa_StockHamDITCommon_0)
        .other          _occa_StockHamDITCommon_0,@"STO_CUDA_ENTRY STV_DEFAULT"
_occa_StockHamDITCommon_0:
.text._occa_StockHamDITCommon_0:
[----:B------:R-:W0:Y:S01]  /*0000*/  LDC R1, c[0x0][0x37c] ;  /* 0x0000df00ff017b82 */ /* 0x000e220000000800 */
[----:B------:R-:W1:Y:S07]  /*0010*/  S2R R2, SR_TID.X ;  /* 0x0000000000027919 */ /* 0x000e6e0000002100 */
[----:B------:R-:W2:Y:S01]  /*0020*/  S2UR UR4, SR_CTAID.X ;  /* 0x00000000000479c3 */ /* 0x000ea20000002500 */
[----:B------:R-:W3:Y:S01]  /*0030*/  LDCU UR5, c[0x0][0x3ac] ;  /* 0x00007580ff0577ac */ /* 0x000ee20008000800 */
[----:B0-----:R-:W-:Y:S01]  /*0040*/  VIADD R1, R1, 0xffffffe0 ;  /* 0xffffffe001017836 */ /* 0x001fe20000000000 */
[----:B------:R-:W0:Y:S05]  /*0050*/  LDCU.64 UR10, c[0x0][0x3a0] ;  /* 0x00007400ff0a77ac */ /* 0x000e2a0008000a00 */
[----:B------:R-:W4:Y:S01]  /*0060*/  LDC.64 R6, c[0x0][0x380] ;  /* 0x0000e000ff067b82 */ /* 0x000f220000000a00 */
[----:B------:R-:W4:Y:S07]  /*0070*/  LDCU.64 UR8, c[0x0][0x358] ;  /* 0x00006b00ff0877ac */ /* 0x000f2e0008000a00 */
[----:B------:R-:W4:Y:S01]  /*0080*/  LDC.64 R16, c[0x0][0x388] ;  /* 0x0000e200ff107b82 */ /* 0x000f220000000a00 */
[----:B---3--:R-:W-:-:S02]  /*0090*/  UIADD3 UR5, UPT, UPT, UR5, -0x1, URZ ;  /* 0xffffffff05057890 */ /* 0x008fc4000fffe0ff */
[----:B0-----:R-:W-:Y:S02]  /*00a0*/  UIADD3 UR7, UPT, UPT, UR10, -0x1, URZ ;  /* 0xffffffff0a077890 */ /* 0x001fe4000fffe0ff */
[----:B--2---:R-:W-:Y:S02]  /*00b0*/  USHF.L.U32 UR4, UR4, 0x8, URZ ;  /* 0x0000000804047899 */ /* 0x004fe400080006ff */
[----:B------:R-:W-:-:S04]  /*00c0*/  USHF.L.U32 UR6, UR10, 0x1, URZ ;  /* 0x000000010a067899 */ /* 0x000fc800080006ff */
[----:B-1----:R-:W-:-:S04]  /*00d0*/  LOP3.LUT R2, R2, UR4, RZ, 0xfc, !PT ;  /* 0x0000000402027c12 */ /* 0x002fc8000f8efcff */
[----:B------:R-:W-:Y:S02]  /*00e0*/  SHF.R.U32.HI R11, RZ, UR5, R2 ;  /* 0x00000005ff0b7c19 */ /* 0x000fe40008011602 */
[----:B------:R-:W-:Y:S01]  /*00f0*/  LOP3.LUT R2, R2, UR7, RZ, 0xc0, !PT ;  /* 0x0000000702027c12 */ /* 0x000fe2000f8ec0ff */
[----:B------:R-:W-:-:S04]  /*0100*/  IMAD.MOV.U32 R10, RZ, RZ, 0x1 ;  /* 0x00000001ff0a7424 */ /* 0x000fc800078e00ff */
[----:B------:R-:W-:Y:S01]  /*0110*/  IMAD R0, R11, UR6, R2 ;  /* 0x000000060b007c24 */ /* 0x000fe2000f8e0202 */
[----:B------:R-:W-:-:S03]  /*0120*/  SHF.L.U32 R10, R10, UR11, RZ ;  /* 0x0000000b0a0a7c19 */ /* 0x000fc600080006ff */
[C---:B------:R-:W-:Y:S02]  /*0130*/  VIADD R3, R0.reuse, UR10 ;  /* 0x0000000a00037c36 */ /* 0x040fe40008000000 */
[----:B----4-:R-:W-:-:S04]  /*0140*/  IMAD.WIDE.U32 R4, R0, 0x4, R6 ;  /* 0x0000000400047825 */ /* 0x010fc800078e0006 */
[C---:B------:R-:W-:Y:S02]  /*0150*/  IMAD.WIDE.U32 R14, R0.reuse, 0x4, R16 ;  /* 0x00000004000e7825 */ /* 0x040fe400078e0010 */
[----:B------:R-:W5:Y:S02]  /*0160*/  LDG.E R5, desc[UR8][R4.64] ;  /* 0x0000000804057981 */ /* 0x000f64000c1e1900 */
[C---:B------:R-:W-:Y:S02]  /*0170*/  IMAD.WIDE.U32 R6, R3.reuse, 0x4, R6 ;  /* 0x0000000403067825 */ /* 0x040fe400078e0006 */
[----:B------:R-:W5:Y:S02]  /*0180*/  LDG.E R8, desc[UR8][R14.64] ;  /* 0x000000080e087981 */ /* 0x000f64000c1e1900 */
[----:B------:R-:W-:Y:S01]  /*0190*/  IMAD.WIDE.U32 R16, R3, 0x4, R16 ;  /* 0x0000000403107825 */ /* 0x000fe200078e0010 */
[----:B------:R-:W-:Y:S01]  /*01a0*/  IABS R3, R10 ;  /* 0x0000000a00037213 */ /* 0x000fe20000000000 */
[----:B------:R0:W5:Y:S03]  /*01b0*/  LDG.E R7, desc[UR8][R6.64] ;  /* 0x0000000806077981 */ /* 0x000166000c1e1900 */
[----:B------:R-:W1:Y:S01]  /*01c0*/  I2F.RP R18, R3 ;  /* 0x0000000300127306 */ /* 0x000e620000209400 */
[----:B------:R-:W-:Y:S01]  /*01d0*/  ISETP.GE.AND P1, PT, R0, RZ, PT ;  /* 0x000000ff0000720c */ /* 0x000fe20003f26270 */
[----:B------:R2:W5:Y:S06]  /*01e0*/  LDG.E R9, desc[UR8][R16.64] ;  /* 0x0000000810097981 */ /* 0x00056c000c1e1900 */
[----:B-1----:R-:W1:Y:S02]  /*01f0*/  MUFU.RCP R18, R18 ;  /* 0x0000001200127308 */ /* 0x002e640000001000 */
[----:B-1----:R-:W-:-:S06]  /*0200*/  VIADD R12, R18, 0xffffffe ;  /* 0x0ffffffe120c7836 */ /* 0x002fcc0000000000 */
[----:B------:R1:W3:Y:S01]  /*0210*/  F2I.FTZ.U32.TRUNC.NTZ R13, R12 ;  /* 0x0000000c000d7305 */ /* 0x0002e2000021f000 */
[----:B0-----:R-:W-:Y:S01]  /*0220*/  IABS R6, R0 ;  /* 0x0000000000067213 */ /* 0x001fe20000000000 */
[----:B-1----:R-:W-:Y:S02]  /*0230*/  IMAD.MOV.U32 R12, RZ, RZ, RZ ;  /* 0x000000ffff0c7224 */ /* 0x002fe400078e00ff */
[----:B---3--:R-:W-:-:S04]  /*0240*/  IMAD.MOV R4, RZ, RZ, -R13 ;  /* 0x000000ffff047224 */ /* 0x008fc800078e0a0d */
[----:B------:R-:W-:Y:S01]  /*0250*/  IMAD R15, R4, R3, RZ ;  /* 0x00000003040f7224 */ /* 0x000fe200078e02ff */
[----:B------:R-:W-:-:S03]  /*0260*/  IABS R4, R10 ;  /* 0x0000000a00047213 */ /* 0x000fc60000000000 */
[----:B------:R-:W-:-:S04]  /*0270*/  IMAD.HI.U32 R13, R13, R15, R12 ;  /* 0x0000000f0d0d7227 */ /* 0x000fc800078e000c */
[----:B------:R-:W-:Y:S02]  /*0280*/  IMAD.MOV R19, RZ, RZ, -R4 ;  /* 0x000000ffff137224 */ /* 0x000fe400078e0a04 */
[----:B------:R-:W-:-:S04]  /*0290*/  IMAD.HI.U32 R4, R13, R6, RZ ;  /* 0x000000060d047227 */ /* 0x000fc800078e00ff */
[----:B------:R-:W-:-:S05]  /*02a0*/  IMAD R4, R4, R19, R6 ;  /* 0x0000001304047224 */ /* 0x000fca00078e0206 */
[----:B------:R-:W-:-:S13]  /*02b0*/  ISETP.GT.U32.AND P0, PT, R3, R4, PT ;  /* 0x000000040300720c */ /* 0x000fda0003f04070 */
[----:B------:R-:W-:-:S05]  /*02c0*/  @!P0 IMAD.IADD R4, R4, 0x1, -R3 ;  /* 0x0000000104048824 */ /* 0x000fca00078e0a03 */
[----:B------:R-:W-:Y:S02]  /*02d0*/  ISETP.GT.U32.AND P0, PT, R3, R4, PT ;  /* 0x000000040300720c */ /* 0x000fe40003f04070 */
[----:B------:R-:W-:-:S11]  /*02e0*/  LOP3.LUT R15, RZ, R10, RZ, 0x33, !PT ;  /* 0x0000000aff0f7212 */ /* 0x000fd600078e33ff */
[----:B------:R-:W-:Y:S01]  /*02f0*/  @!P0 IMAD.IADD R4, R4, 0x1, -R3 ;  /* 0x0000000104048824 */ /* 0x000fe200078e0a03 */
[----:B------:R-:W-:-:S03]  /*0300*/  ISETP.NE.AND P0, PT, R10, RZ, PT ;  /* 0x000000ff0a00720c */ /* 0x000fc60003f05270 */
[----:B------:R-:W-:-:S05]  /*0310*/  @!P1 IMAD.MOV R4, RZ, RZ, -R4 ;  /* 0x000000ffff049224 */ /* 0x000fca00078e0a04 */
[----:B------:R-:W-:-:S05]  /*0320*/  SEL R4, R15, R4, !P0 ;  /* 0x000000040f047207 */ /* 0x000fca0004000000 */
[----:B--2---:R-:W-:-:S05]  /*0330*/  IMAD R17, R4, UR10, RZ ;  /* 0x0000000a04117c24 */ /* 0x004fca000f8e02ff */
[----:B------:R-:W-:-:S05]  /*0340*/  IABS R0, R17 ;  /* 0x0000001100007213 */ /* 0x000fca0000000000 */
[----:B------:R-:W-:-:S04]  /*0350*/  IMAD.HI.U32 R13, R13, R0, RZ ;  /* 0x000000000d0d7227 */ /* 0x000fc800078e00ff */
[----:B------:R-:W-:-:S05]  /*0360*/  IMAD R0, R13, R19, R0 ;  /* 0x000000130d007224 */ /* 0x000fca00078e0200 */
[----:B------:R-:W-:Y:S02]  /*0370*/  ISETP.GT.U32.AND P2, PT, R3, R0, PT ;  /* 0x000000000300720c */ /* 0x000fe40003f44070 */
[----:B------:R-:W-:-:S11]  /*0380*/  LOP3.LUT R17, R17, R10, RZ, 0x3c, !PT ;  /* 0x0000000a11117212 */ /* 0x000fd600078e3cff */
[----:B------:R-:W-:Y:S01]  /*0390*/  @!P2 IMAD.IADD R0, R0, 0x1, -R3 ;  /* 0x000000010000a824 */ /* 0x000fe200078e0a03 */
[----:B------:R-:W-:-:S04]  /*03a0*/  ISETP.GE.AND P3, PT, R17, RZ, PT ;  /* 0x000000ff1100720c */ /* 0x000fc80003f66270 */
[----:B------:R-:W-:Y:S01]  /*03b0*/  ISETP.GE.U32.AND P1, PT, R0, R3, PT ;  /* 0x000000030000720c */ /* 0x000fe20003f26070 */
[----:B------:R-:W-:Y:S01]  /*03c0*/  @!P2 VIADD R13, R13, 0x1 ;  /* 0x000000010d0da836 */ /* 0x000fe20000000000 */
[----:B------:R-:W-:-:S04]  /*03d0*/  I2FP.F32.S32 R3, UR6 ;  /* 0x0000000600037c45 */ /* 0x000fc80008201400 */
[----:B------:R-:W0:Y:S07]  /*03e0*/  MUFU.RCP R4, R3 ;  /* 0x0000000300047308 */ /* 0x000e2e0000001000 */
[----:B------:R-:W-:-:S04]  /*03f0*/  @P1 VIADD R13, R13, 0x1 ;  /* 0x000000010d0d1836 */ /* 0x000fc80000000000 */
[----:B------:R-:W-:-:S05]  /*0400*/  @!P3 IMAD.MOV R13, RZ, RZ, -R13 ;  /* 0x000000ffff0db224 */ /* 0x000fca00078e0a0d */
[----:B------:R-:W-:Y:S01]  /*0410*/  SEL R0, R15, R13, !P0 ;  /* 0x0000000d0f007207 */ /* 0x000fe20004000000 */
[----:B------:R-:W-:-:S03]  /*0420*/  VIADD R13, R10, 0xffffffff ;  /* 0xffffffff0a0d7836 */ /* 0x000fc60000000000 */
[----:B------:R-:W-:Y:S01]  /*0430*/  I2FP.F32.S32 R0, R0 ;  /* 0x0000000000007245 */ /* 0x000fe20000201400 */
[----:B0-----:R-:W-:Y:S01]  /*0440*/  FFMA R17, -R3, R4, 1 ;  /* 0x3f80000003117423 */ /* 0x001fe20000000104 */
[----:B------:R-:W-:Y:S02]  /*0450*/  UMOV UR4, 0x2 ;  /* 0x0000000200047882 */ /* 0x000fe40000000000 */
[----:B------:R-:W0:Y:S01]  /*0460*/  FCHK P0, R0, R3 ;  /* 0x0000000300007302 */ /* 0x000e220000000000 */
[----:B------:R-:W-:Y:S01]  /*0470*/  USHF.L.U32 UR4, UR4, UR11, URZ ;  /* 0x0000000b04047299 */ /* 0x000fe200080006ff */
[----:B------:R-:W-:Y:S01]  /*0480*/  LOP3.LUT R13, R13, R2, RZ, 0xc0, !PT ;  /* 0x000000020d0d7212 */ /* 0x000fe200078ec0ff */
[----:B------:R-:W-:Y:S01]  /*0490*/  FFMA R17, R4, R17, R4 ;  /* 0x0000001104117223 */ /* 0x000fe20000000004 */
[----:B------:R-:W-:-:S03]  /*04a0*/  SHF.R.U32.HI R2, RZ, UR11, R2 ;  /* 0x0000000bff027c19 */ /* 0x000fc60008011602 */
[----:B------:R-:W-:Y:S02]  /*04b0*/  FFMA R4, R0, R17, RZ ;  /* 0x0000001100047223 */ /* 0x000fe400000000ff */
[----:B------:R-:W-:Y:S01]  /*04c0*/  IMAD R2, R2, UR4, R13 ;  /* 0x0000000402027c24 */ /* 0x000fe2000f8e020d */
[----:B------:R-:W-:Y:S01]  /*04d0*/  BSSY.RECONVERGENT B0, `(.L_x_0) ;  /* 0x0000008000007945 */ /* 0x000fe20003800200 */
[----:B------:R-:W-:Y:S02]  /*04e0*/  FFMA R6, -R3, R4, R0 ;  /* 0x0000000403067223 */ /* 0x000fe40000000100 */
[----:B------:R-:W-:Y:S02]  /*04f0*/  IMAD R11, R11, UR6, R2 ;  /* 0x000000060b0b7c24 */ /* 0x000fe4000f8e0202 */
[----:B------:R-:W-:Y:S01]  /*0500*/  FFMA R4, R17, R6, R4 ;  /* 0x0000000611047223 */ /* 0x000fe20000000004 */
[----:B0-----:R-:W-:Y:S06]  /*0510*/  @!P0 BRA `(.L_x_1) ;  /* 0x00000000000c8947 */ /* 0x001fec0003800000 */
[----:B------:R-:W-:-:S07]  /*0520*/  MOV R2, 0x540 ;  /* 0x0000054000027802 */ /* 0x000fce0000000f00 */
[----:B-----5:R-:W-:Y:S05]  /*0530*/  CALL.REL.NOINC `($__internal_0_$__cuda_sm3x_div_rn_noftz_f32_slowpath) ;  /* 0x0000000800ec7944 */ /* 0x020fea0003c00000 */
[----:B------:R-:W-:-:S07]  /*0540*/  IMAD.MOV.U32 R4, RZ, RZ, R0 ;  /* 0x000000ffff047224 */ /* 0x000fce00078e0000 */
.L_x_1:
[----:B------:R-:W-:Y:S05]  /*0550*/  BSYNC.RECONVERGENT B0 ;  /* 0x0000000000007941 */ /* 0x000fea0003800200 */
.L_x_0:
[----:B------:R-:W0:Y:S01]  /*0560*/  F2F.F64.F32 R2, R4 ;  /* 0x0000000400027310 */ /* 0x000e220000201800 */
[----:B------:R-:W-:Y:S01]  /*0570*/  UMOV UR4, 0x54442d18 ;  /* 0x54442d1800047882 */ /* 0x000fe20000000000 */
[----:B------:R-:W-:Y:S01]  /*0580*/  UMOV UR5, 0x401921fb ;  /* 0x401921fb00057882 */ /* 0x000fe20000000000 */
[----:B------:R-:W-:Y:S01]  /*0590*/  BSSY.RECONVERGENT B0, `(.L_x_2) ;  /* 0x0000044000007945 */ /* 0x000fe20003800200 */
[----:B0-----:R-:W-:-:S06]  /*05a0*/  DMUL R2, R2, -UR4 ;  /* 0x8000000402027c28 */ /* 0x001fcc0008000000 */
[----:B------:R-:W0:Y:S02]  /*05b0*/  F2F.F32.F64 R15, R2 ;  /* 0x00000002000f7310 */ /* 0x000e240000301000 */
[C---:B0-----:R-:W-:Y:S01]  /*05c0*/  FMUL R0, R15.reuse, 0.63661974668502807617 ;  /* 0x3f22f9830f007820 */ /* 0x041fe20000400000 */
[----:B------:R-:W-:-:S05]  /*05d0*/  FSETP.GE.AND P0, PT, |R15|, 105615, PT ;  /* 0x47ce47800f00780b */ /* 0x000fca0003f06200 */
[----:B------:R-:W0:Y:S02]  /*05e0*/  F2I.NTZ R0, R0 ;  /* 0x0000000000007305 */ /* 0x000e240000203100 */
[----:B0-----:R-:W-:Y:S01]  /*05f0*/  I2FP.F32.S32 R16, R0 ;  /* 0x0000000000107245 */ /* 0x001fe20000201400 */
[----:B------:R-:W-:-:S04]  /*0600*/  IMAD.MOV.U32 R17, RZ, RZ, R0 ;  /* 0x000000ffff117224 */ /* 0x000fc800078e0000 */
[----:B------:R-:W-:-:S04]  /*0610*/  FFMA R13, R16, -1.5707962512969970703, R15 ;  /* 0xbfc90fda100d7823 */ /* 0x000fc8000000000f */
[----:B------:R-:W-:-:S04]  /*0620*/  FFMA R13, R16, -7.5497894158615963534e-08, R13 ;  /* 0xb3a22168100d7823 */ /* 0x000fc8000000000d */
[----:B------:R-:W-:-:S04]  /*0630*/  FFMA R16, R16, -5.3903029534742383927e-15, R13 ;  /* 0xa7c234c510107823 */ /* 0x000fc8000000000d */
[----:B------:R-:W-:Y:S01]  /*0640*/  IMAD.MOV.U32 R4, RZ, RZ, R16 ;  /* 0x000000ffff047224 */ /* 0x000fe200078e0010 */
[----:B------:R-:W-:Y:S06]  /*0650*/  @!P0 BRA `(.L_x_3) ;  /* 0x0000000000dc8947 */ /* 0x000fec0003800000 */
[----:B------:R-:W-:-:S13]  /*0660*/  FSETP.NEU.AND P0, PT, |R15|, +INF , PT ;  /* 0x7f8000000f00780b */ /* 0x000fda0003f0d200 */
[----:B------:R-:W-:Y:S01]  /*0670*/  @!P0 FMUL R4, RZ, R15 ;  /* 0x0000000fff048220 */ /* 0x000fe20000400000 */
[----:B------:R-:W-:Y:S01]  /*0680*/  @!P0 IMAD.MOV.U32 R0, RZ, RZ, RZ ;  /* 0x000000ffff008224 */ /* 0x000fe200078e00ff */
[----:B------:R-:W-:Y:S06]  /*0690*/  @!P0 BRA `(.L_x_3) ;  /* 0x0000000000cc8947 */ /* 0x000fec0003800000 */
[----:B------:R-:W-:Y:S01]  /*06a0*/  IMAD.SHL.U32 R2, R15, 0x100, RZ ;  /* 0x000001000f027824 */ /* 0x000fe200078e00ff */
[----:B------:R-:W-:Y:S01]  /*06b0*/  MOV R0, R1 ;  /* 0x0000000100007202 */ /* 0x000fe20000000f00 */
[----:B------:R-:W-:Y:S01]  /*06c0*/  IMAD.MOV.U32 R6, RZ, RZ, RZ ;  /* 0x000000ffff067224 */ /* 0x000fe200078e00ff */
[----:B------:R-:W0:Y:S02]  /*06d0*/  LDCU.64 UR6, c[0x4][URZ] ;  /* 0x01000000ff0677ac */ /* 0x000e240008000a00 */
[----:B------:R-:W-:Y:S01]  /*06e0*/  LOP3.LUT R21, R2, 0x80000000, RZ, 0xfc, !PT ;  /* 0x8000000002157812 */ /* 0x000fe200078efcff */
[----:B------:R-:W-:Y:S01]  /*06f0*/  UMOV UR5, URZ ;  /* 0x000000ff00057c82 */ /* 0x000fe20008000000 */
[----:B------:R-:W-:-:S05]  /*0700*/  UMOV UR4, URZ ;  /* 0x000000ff00047c82 */ /* 0x000fca0008000000 */
.L_x_4:
[----:B0-----:R-:W-:Y:S02]  /*0710*/  IMAD.U32 R12, RZ, RZ, UR6 ;  /* 0x00000006ff0c7e24 */ /* 0x001fe4000f8e00ff */
[----:B------:R-:W-:-:S05]  /*0720*/  IMAD.U32 R13, RZ, RZ, UR7 ;  /* 0x00000007ff0d7e24 */ /* 0x000fca000f8e00ff */
[----:B------:R-:W2:Y:S01]  /*0730*/  LDG.E.CONSTANT R2, desc[UR8][R12.64] ;  /* 0x000000080c027981 */ /* 0x000ea2000c1e9900 */
[----:B------:R-:W-:Y:S02]  /*0740*/  UIADD3 UR6, UP0, UPT, UR6, 0x4, URZ ;  /* 0x0000000406067890 */ /* 0x000fe4000ff1e0ff */
[----:B------:R-:W-:Y:S02]  /*0750*/  UIADD3 UR4, UPT, UPT, UR4, 0x1, URZ ;  /* 0x0000000104047890 */ /* 0x000fe4000fffe0ff */
[----:B------:R-:W-:Y:S02]  /*0760*/  UIADD3.X UR7, UPT, UPT, URZ, UR7, URZ, UP0, !UPT ;  /* 0x00000007ff077290 */ /* 0x000fe400087fe4ff */
[----:B------:R-:W-:Y:S01]  /*0770*/  UISETP.NE.AND UP0, UPT, UR4, 0x6, UPT ;  /* 0x000000060400788c */ /* 0x000fe2000bf05270 */
[----:B--2---:R-:W-:-:S03]  /*0780*/  IMAD.WIDE.U32 R2, R2, R21, RZ ;  /* 0x0000001502027225 */ /* 0x004fc600078e00ff */
[----:B------:R-:W-:-:S04]  /*0790*/  IADD3 R19, P0, PT, R2, R6, RZ ;  /* 0x0000000602137210 */ /* 0x000fc80007f1e0ff */
[----:B------:R-:W-:Y:S01]  /*07a0*/  IADD3.X R6, PT, PT, R3, UR5, RZ, P0, !PT ;  /* 0x0000000503067c10 */ /* 0x000fe200087fe4ff */
[----:B------:R0:W-:Y:S02]  /*07b0*/  STL [R0], R19 ;  /* 0x0000001300007387 */ /* 0x0001e40000100800 */
[----:B0-----:R-:W-:Y:S01]  /*07c0*/  VIADD R0, R0, 0x4 ;  /* 0x0000000400007836 */ /* 0x001fe20000000000 */
[----:B------:R-:W-:Y:S06]  /*07d0*/  BRA.U UP0, `(.L_x_4) ;  /* 0xfffffffd00cc7547 */ /* 0x000fec000b83ffff */
[----:B------:R-:W-:Y:S01]  /*07e0*/  SHF.R.U32.HI R4, RZ, 0x17, R15 ;  /* 0x00000017ff047819 */ /* 0x000fe2000001160f */
[----:B------:R0:W-:Y:S03]  /*07f0*/  STL [R1+0x18], R6 ;  /* 0x0000180601007387 */ /* 0x0001e60000100800 */
[C---:B------:R-:W-:Y:S02]  /*0800*/  LOP3.LUT R0, R4.reuse, 0xe0, RZ, 0xc0, !PT ;  /* 0x000000e004007812 */ /* 0x040fe400078ec0ff */
[----:B------:R-:W-:-:S03]  /*0810*/  LOP3.LUT P0, RZ, R4, 0x1f, RZ, 0xc0, !PT ;  /* 0x0000001f04ff7812 */ /* 0x000fc6000780c0ff */
[----:B------:R-:W-:-:S05]  /*0820*/  VIADD R0, R0, 0xffffff80 ;  /* 0xffffff8000007836 */ /* 0x000fca0000000000 */
[----:B------:R-:W-:-:S05]  /*0830*/  SHF.R.U32.HI R0, RZ, 0x5, R0 ;  /* 0x00000005ff007819 */ /* 0x000fca0000011600 */
[----:B------:R-:W-:-:S05]  /*0840*/  IMAD R14, R0, -0x4, R1 ;  /* 0xfffffffc000e7824 */ /* 0x000fca00078e0201 */
[----:B------:R-:W2:Y:S04]  /*0850*/  LDL R0, [R14+0x18] ;  /* 0x000018000e007983 */ /* 0x000ea80000100800 */
[----:B------:R-:W2:Y:S04]  /*0860*/  LDL R3, [R14+0x14] ;  /* 0x000014000e037983 */ /* 0x000ea80000100800 */
[----:B------:R-:W3:Y:S01]  /*0870*/  @P0 LDL R2, [R14+0x10] ;  /* 0x000010000e020983 */ /* 0x000ee20000100800 */
[----:B------:R-:W-:Y:S01]  /*0880*/  LOP3.LUT R4, R4, 0x1f, RZ, 0xc0, !PT ;  /* 0x0000001f04047812 */ /* 0x000fe200078ec0ff */
[----:B------:R-:W-:Y:S01]  /*0890*/  UMOV UR4, 0x54442d19 ;  /* 0x54442d1900047882 */ /* 0x000fe20000000000 */
[----:B------:R-:W-:-:S02]  /*08a0*/  UMOV UR5, 0x3bf921fb ;  /* 0x3bf921fb00057882 */ /* 0x000fc40000000000 */
[-C--:B--2---:R-:W-:Y:S02]  /*08b0*/  @P0 SHF.L.W.U32.HI R0, R3, R4.reuse, R0 ;  /* 0x0000000403000219 */ /* 0x084fe40000010e00 */
[----:B---3--:R-:W-:Y:S02]  /*08c0*/  @P0 SHF.L.W.U32.HI R3, R2, R4, R3 ;  /* 0x0000000402030219 */ /* 0x008fe40000010e03 */
[----:B------:R-:W-:Y:S02]  /*08d0*/  ISETP.GE.AND P0, PT, R15, RZ, PT ;  /* 0x000000ff0f00720c */ /* 0x000fe40003f06270 */
[C---:B------:R-:W-:Y:S01]  /*08e0*/  SHF.L.W.U32.HI R2, R3.reuse, 0x2, R0 ;  /* 0x0000000203027819 */ /* 0x040fe20000010e00 */
[----:B------:R-:W-:-:S03]  /*08f0*/  IMAD.SHL.U32 R3, R3, 0x4, RZ ;  /* 0x0000000403037824 */ /* 0x000fc600078e00ff */
[----:B------:R-:W-:-:S04]  /*0900*/  SHF.R.S32.HI R4, RZ, 0x1f, R2 ;  /* 0x0000001fff047819 */ /* 0x000fc80000011402 */
[C---:B------:R-:W-:Y:S02]  /*0910*/  LOP3.LUT R12, R4.reuse, R3, RZ, 0x3c, !PT ;  /* 0x00000003040c7212 */ /* 0x040fe400078e3cff */
[----:B------:R-:W-:Y:S02]  /*0920*/  LOP3.LUT R13, R4, R2, RZ, 0x3c, !PT ;  /* 0x00000002040d7212 */ /* 0x000fe400078e3cff */
[----:B------:R-:W-:Y:S02]  /*0930*/  SHF.R.U32.HI R3, RZ, 0x1e, R0 ;  /* 0x0000001eff037819 */ /* 0x000fe40000011600 */
[C---:B------:R-:W-:Y:S02]  /*0940*/  LOP3.LUT R4, R2.reuse, R15, RZ, 0x3c, !PT ;  /* 0x0000000f02047212 */ /* 0x040fe400078e3cff */
[----:B------:R-:W1:Y:S01]  /*0950*/  I2F.F64.S64 R12, R12 ;  /* 0x0000000c000c7312 */ /* 0x000e620000301c00 */
[----:B------:R-:W-:Y:S02]  /*0960*/  LEA.HI R0, R2, R3, RZ, 0x1 ;  /* 0x0000000302007211 */ /* 0x000fe400078f08ff */
[----:B------:R-:W-:-:S03]  /*0970*/  ISETP.GE.AND P1, PT, R4, RZ, PT ;  /* 0x000000ff0400720c */ /* 0x000fc60003f26270 */
[----:B------:R-:W-:-:S04]  /*0980*/  IMAD.MOV R2, RZ, RZ, -R0 ;  /* 0x000000ffff027224 */ /* 0x000fc800078e0a00 */
[----:B------:R-:W-:Y:S01]  /*0990*/  @!P0 IMAD.MOV.U32 R0, RZ, RZ, R2 ;  /* 0x000000ffff008224 */ /* 0x000fe200078e0002 */
[----:B-1----:R-:W-:-:S10]  /*09a0*/  DMUL R18, R12, UR4 ;  /* 0x000000040c127c28 */ /* 0x002fd40008000000 */
[----:B------:R-:W1:Y:S02]  /*09b0*/  F2F.F32.F64 R18, R18 ;  /* 0x0000001200127310 */ /* 0x000e640000301000 */
[----:B01----:R-:W-:-:S07]  /*09c0*/  FSEL R4, -R18, R18, !P1 ;  /* 0x0000001212047208 */ /* 0x003fce0004800100 */
.L_x_3:
[----:B------:R-:W-:Y:S05]  /*09d0*/  BSYNC.RECONVERGENT B0 ;  /* 0x0000000000007941 */ /* 0x000fea0003800200 */
.L_x_2:
[----:B------:R-:W-:Y:S01]  /*09e0*/  LOP3.LUT R6, R0, 0x1, RZ, 0xc0, !PT ;  /* 0x0000000100067812 */ /* 0x000fe200078ec0ff */
[----:B------:R-:W-:Y:S02]  /*09f0*/  IMAD.MOV.U32 R18, RZ, RZ, 0x37cbac00 ;  /* 0x37cbac00ff127424 */ /* 0x000fe400078e00ff */
[----:B------:R-:W-:Y:S01]  /*0a00*/  FMUL R3, R4, R4 ;  /* 0x0000000404037220 */ /* 0x000fe20000400000 */
[----:B------:R-:W-:Y:S01]  /*0a10*/  VIADD R0, R0, 0x1 ;  /* 0x0000000100007836 */ /* 0x000fe20000000000 */
[----:B------:R-:W-:Y:S01]  /*0a20*/  ISETP.NE.U32.AND P0, PT, R6, 0x1, PT ;  /* 0x000000010600780c */ /* 0x000fe20003f05070 */
[----:B------:R-:W-:Y:S02]  /*0a30*/  IMAD.MOV.U32 R6, RZ, RZ, 0x3c0885e4 ;  /* 0x3c0885e4ff067424 */ /* 0x000fe400078e00ff */
[----:B------:R-:W-:Y:S01]  /*0a40*/  FFMA R2, R3, R18, -0.0013887860113754868507 ;  /* 0xbab607ed03027423 */ /* 0x000fe20000000012 */
[----:B------:R-:W-:Y:S01]  /*0a50*/  IMAD.MOV.U32 R19, RZ, RZ, 0x3e2aaaa8 ;  /* 0x3e2aaaa8ff137424 */ /* 0x000fe200078e00ff */
[----:B------:R-:W-:Y:S01]  /*0a60*/  LOP3.LUT P1, RZ, R0, 0x2, RZ, 0xc0, !PT ;  /* 0x0000000200ff7812 */ /* 0x000fe2000782c0ff */
[----:B------:R-:W-:Y:S01]  /*0a70*/  BSSY.RECONVERGENT B0, `(.L_x_5) ;  /* 0x0000043000007945 */ /* 0x000fe20003800200 */
[----:B------:R-:W-:-:S02]  /*0a80*/  FSEL R6, R6, 0.041666727513074874878, !P0 ;  /* 0x3d2aaabb06067808 */ /* 0x000fc40004000000 */
[----:B------:R-:W-:Y:S02]  /*0a90*/  FSEL R2, R2, -0.00019574658654164522886, P0 ;  /* 0xb94d415302027808 */ /* 0x000fe40000000000 */
[----:B------:R-:W-:Y:S02]  /*0aa0*/  FSEL R0, R4, 1, !P0 ;  /* 0x3f80000004007808 */ /* 0x000fe40004000000 */
[----:B------:R-:W-:Y:S01]  /*0ab0*/  FSEL R19, -R19, -0.4999999701976776123, !P0 ;  /* 0xbeffffff13137808 */ /* 0x000fe20004000100 */
[----:B------:R-:W-:Y:S01]  /*0ac0*/  FFMA R2, R3, R2, R6 ;  /* 0x0000000203027223 */ /* 0x000fe20000000006 */
[----:B------:R-:W-:Y:S01]  /*0ad0*/  FSETP.GE.AND P0, PT, |R15|, 105615, PT ;  /* 0x47ce47800f00780b */ /* 0x000fe20003f06200 */
[C---:B------:R-:W-:Y:S02]  /*0ae0*/  FFMA R13, R3.reuse, R0, RZ ;  /* 0x00000000030d7223 */ /* 0x040fe400000000ff */
[----:B------:R-:W-:-:S04]  /*0af0*/  FFMA R2, R3, R2, R19 ;  /* 0x0000000203027223 */ /* 0x000fc80000000013 */
[----:B------:R-:W-:-:S04]  /*0b00*/  FFMA R14, R13, R2, R0 ;  /* 0x000000020d0e7223 */ /* 0x000fc80000000000 */
[----:B------:R-:W-:Y:S02]  /*0b10*/  @P1 FADD R14, RZ, -R14 ;  /* 0x8000000eff0e1221 */ /* 0x000fe40000000000 */
[----:B------:R-:W-:Y:S05]  /*0b20*/  @!P0 BRA `(.L_x_6) ;  /* 0x0000000000dc8947 */ /* 0x000fea0003800000 */
        /* <DEDUP_REMOVED lines=11> */
.L_x_7:
        /* <DEDUP_REMOVED lines=25> */
[----:B------:R-:W-:Y:S01]  /*0d70*/  UMOV UR5, 0x3bf921fb ;  /* 0x3bf921fb00057882 */ /* 0x000fe20000000000 */
[----:B------:R-:W-:-:S02]  /*0d80*/  ISETP.GE.AND P1, PT, R15, RZ, PT ;  /* 0x000000ff0f00720c */ /* 0x000fc40003f26270 */
[-C--:B--2---:R-:W-:Y:S02]  /*0d90*/  @P0 SHF.L.W.U32.HI R0, R3, R4.reuse, R0 ;  /* 0x0000000403000219 */ /* 0x084fe40000010e00 */
[----:B---3--:R-:W-:Y:S02]  /*0da0*/  @P0 SHF.L.W.U32.HI R3, R2, R4, R3 ;  /* 0x0000000402030219 */ /* 0x008fe40000010e03 */
[--C-:B------:R-:W-:Y:S02]  /*0db0*/  SHF.R.U32.HI R17, RZ, 0x1e, R0.reuse ;  /* 0x0000001eff117819 */ /* 0x100fe40000011600 */
[C---:B------:R-:W-:Y:S01]  /*0dc0*/  SHF.L.W.U32.HI R2, R3.reuse, 0x2, R0 ;  /* 0x0000000203027819 */ /* 0x040fe20000010e00 */
[----:B------:R-:W-:-:S03]  /*0dd0*/  IMAD.SHL.U32 R3, R3, 0x4, RZ ;  /* 0x0000000403037824 */ /* 0x000fc600078e00ff */
[----:B------:R-:W-:Y:S02]  /*0de0*/  SHF.R.S32.HI R4, RZ, 0x1f, R2 ;  /* 0x0000001fff047819 */ /* 0x000fe40000011402 */
[----:B------:R-:W-:Y:S02]  /*0df0*/  LEA.HI R17, R2, R17, RZ, 0x1 ;  /* 0x0000001102117211 */ /* 0x000fe400078f08ff */
[C---:B------:R-:W-:Y:S02]  /*0e00*/  LOP3.LUT R12, R4.reuse, R3, RZ, 0x3c, !PT ;  /* 0x00000003040c7212 */ /* 0x040fe400078e3cff */
[----:B------:R-:W-:Y:S01]  /*0e10*/  LOP3.LUT R13, R4, R2, RZ, 0x3c, !PT ;  /* 0x00000002040d7212 */ /* 0x000fe200078e3cff */
[----:B------:R-:W-:Y:S01]  /*0e20*/  IMAD.MOV R0, RZ, RZ, -R17 ;  /* 0x000000ffff007224 */ /* 0x000fe200078e0a11 */
[----:B------:R-:W-:-:S03]  /*0e30*/  LOP3.LUT R15, R2, R15, RZ, 0x3c, !PT ;  /* 0x0000000f020f7212 */ /* 0x000fc600078e3cff */
[----:B------:R-:W-:Y:S01]  /*0e40*/  @!P1 IMAD.MOV.U32 R17, RZ, RZ, R0 ;  /* 0x000000ffff119224 */ /* 0x000fe200078e0000 */
[----:B------:R-:W1:Y:S01]  /*0e50*/  I2F.F64.S64 R12, R12 ;  /* 0x0000000c000c7312 */ /* 0x000e620000301c00 */
[----:B------:R-:W-:Y:S01]  /*0e60*/  ISETP.GE.AND P0, PT, R15, RZ, PT ;  /* 0x000000ff0f00720c */ /* 0x000fe20003f06270 */
[----:B-1----:R-:W-:-:S10]  /*0e70*/  DMUL R20, R12, UR4 ;  /* 0x000000040c147c28 */ /* 0x002fd40008000000 */
[----:B------:R-:W1:Y:S02]  /*0e80*/  F2F.F32.F64 R20, R20 ;  /* 0x0000001400147310 */ /* 0x000e640000301000 */
[----:B01----:R-:W-:-:S07]  /*0e90*/  FSEL R16, -R20, R20, !P0 ;  /* 0x0000001414107208 */ /* 0x003fce0004000100 */
.L_x_6:
[----:B------:R-:W-:Y:S05]  /*0ea0*/  BSYNC.RECONVERGENT B0 ;  /* 0x0000000000007941 */ /* 0x000fea0003800200 */
.L_x_5:
[----:B------:R-:W-:Y:S01]  /*0eb0*/  FMUL R3, R16, R16 ;  /* 0x0000001010037220 */ /* 0x000fe20000400000 */
[C---:B------:R-:W-:Y:S01]  /*0ec0*/  LOP3.LUT R0, R17.reuse, 0x1, RZ, 0xc0, !PT ;  /* 0x0000000111007812 */ /* 0x040fe200078ec0ff */
[----:B------:R-:W-:Y:S01]  /*0ed0*/  IMAD.MOV.U32 R2, RZ, RZ, 0x3d2aaabb ;  /* 0x3d2aaabbff027424 */ /* 0x000fe200078e00ff */
[----:B------:R-:W-:Y:S01]  /*0ee0*/  LOP3.LUT P1, RZ, R17, 0x2, RZ, 0xc0, !PT ;  /* 0x0000000211ff7812 */ /* 0x000fe2000782c0ff */
[----:B------:R-:W-:Y:S01]  /*0ef0*/  FFMA R18, R3, R18, -0.0013887860113754868507 ;  /* 0xbab607ed03127423 */ /* 0x000fe20000000012 */
[----:B------:R-:W-:Y:S01]  /*0f00*/  ISETP.NE.U32.AND P0, PT, R0, 0x1, PT ;  /* 0x000000010000780c */ /* 0x000fe20003f05070 */
[----:B------:R-:W-:Y:S02]  /*0f10*/  IMAD.MOV.U32 R13, RZ, RZ, 0x3effffff ;  /* 0x3effffffff0d7424 */ /* 0x000fe400078e00ff */
[----:B------:R-:W-:Y:S01]  /*0f20*/  IMAD.IADD R21, R10, 0x1, R11 ;  /* 0x000000010a157824 */ /* 0x000fe200078e020b */
[----:B------:R-:W-:Y:S02]  /*0f30*/  FSEL R18, R18, -0.00019574658654164522886, !P0 ;  /* 0xb94d415312127808 */ /* 0x000fe40004000000 */
[----:B------:R-:W-:-:S02]  /*0f40*/  FSEL R2, R2, 0.0083327032625675201416, !P0 ;  /* 0x3c0885e402027808 */ /* 0x000fc40004000000 */
[----:B------:R-:W-:Y:S02]  /*0f50*/  FSEL R13, -R13, -0.16666662693023681641, !P0 ;  /* 0xbe2aaaa80d0d7808 */ /* 0x000fe40004000100 */
[----:B------:R-:W-:Y:S01]  /*0f60*/  FSEL R0, R16, 1, P0 ;  /* 0x3f80000010007808 */ /* 0x000fe20000000000 */
[----:B------:R-:W-:-:S04]  /*0f70*/  FFMA R2, R3, R18, R2 ;  /* 0x0000001203027223 */ /* 0x000fc80000000002 */
[C---:B------:R-:W-:Y:S01]  /*0f80*/  FFMA R4, R3.reuse, R2, R13 ;  /* 0x0000000203047223 */ /* 0x040fe2000000000d */
[----:B------:R-:W-:Y:S01]  /*0f90*/  FFMA R15, R3, R0, RZ ;  /* 0x00000000030f7223 */ /* 0x000fe200000000ff */
[----:B------:R-:W0:Y:S03]  /*0fa0*/  LDC.64 R12, c[0x0][0x390] ;  /* 0x0000e400ff0c7b82 */ /* 0x000e260000000a00 */
[----:B------:R-:W-:-:S04]  /*0fb0*/  FFMA R0, R15, R4, R0 ;  /* 0x000000040f007223 */ /* 0x000fc80000000000 */
[----:B------:R-:W-:Y:S01]  /*0fc0*/  @P1 FADD R0, RZ, -R0 ;  /* 0x80000000ff001221 */ /* 0x000fe20000000000 */
[----:B------:R-:W1:Y:S03]  /*0fd0*/  LDC.64 R2, c[0x0][0x398] ;  /* 0x0000e600ff027b82 */ /* 0x000e660000000a00 */
[-C--:B-----5:R-:W-:Y:S01]  /*0fe0*/  FMUL R4, R9, R0.reuse ;  /* 0x0000000009047220 */ /* 0x0a0fe20000400000 */
[----:B------:R-:W-:-:S03]  /*0ff0*/  FMUL R0, R7, R0 ;  /* 0x0000000007007220 */ /* 0x000fc60000400000 */
[-C--:B------:R-:W-:Y:S01]  /*1000*/  FFMA R4, R7, R14.reuse, -R4 ;  /* 0x0000000e07047223 */ /* 0x080fe20000000804 */
[----:B------:R-:W-:-:S03]  /*1010*/  FFMA R9, R9, R14, R0 ;  /* 0x0000000e09097223 */ /* 0x000fc60000000000 */
[C-C-:B------:R-:W-:Y:S01]  /*1020*/  FADD R15, R5.reuse, R4.reuse ;  /* 0x00000004050f7221 */ /* 0x140fe20000000000 */
[----:B------:R-:W-:Y:S01]  /*1030*/  FADD R19, R5, -R4 ;  /* 0x8000000405137221 */ /* 0x000fe20000000000 */
[C-C-:B------:R-:W-:Y:S01]  /*1040*/  FADD R17, R8.reuse, R9.reuse ;  /* 0x0000000908117221 */ /* 0x140fe20000000000 */
[----:B------:R-:W-:Y:S01]  /*1050*/  FADD R9, R8, -R9 ;  /* 0x8000000908097221 */ /* 0x000fe20000000000 */
[----:B0-----:R-:W-:-:S04]  /*1060*/  IMAD.WIDE.U32 R4, R11, 0x4, R12 ;  /* 0x000000040b047825 */ /* 0x001fc800078e000c */
[----:B------:R-:W-:Y:S01]  /*1070*/  IMAD.WIDE.U32 R12, R21, 0x4, R12 ;  /* 0x00000004150c7825 */ /* 0x000fe200078e000c */
[----:B------:R-:W-:Y:S03]  /*1080*/  STG.E desc[UR8][R4.64], R15 ;  /* 0x0000000f04007986 */ /* 0x000fe6000c101908 */
[----:B-1----:R-:W-:-:S04]  /*1090*/  IMAD.WIDE.U32 R6, R11, 0x4, R2 ;  /* 0x000000040b067825 */ /* 0x002fc800078e0002 */
[----:B------:R-:W-:Y:S01]  /*10a0*/  IMAD.WIDE.U32 R2, R21, 0x4, R2 ;  /* 0x0000000415027825 */ /* 0x000fe200078e0002 */
[----:B------:R-:W-:Y:S04]  /*10b0*/  STG.E desc[UR8][R6.64], R17 ;  /* 0x0000001106007986 */ /* 0x000fe8000c101908 */
[----:B------:R-:W-:Y:S04]  /*10c0*/  STG.E desc[UR8][R12.64], R19 ;  /* 0x000000130c007986 */ /* 0x000fe8000c101908 */
[----:B------:R-:W-:Y:S01]  /*10d0*/  STG.E desc[UR8][R2.64], R9 ;  /* 0x0000000902007986 */ /* 0x000fe2000c101908 */
[----:B------:R-:W-:Y:S05]  /*10e0*/  EXIT ;  /* 0x000000000000794d */ /* 0x000fea0003800000 */
        .weak           $__internal_0_$__cuda_sm3x_div_rn_noftz_f32_slowpath
        .type           $__internal_0_$__cuda_sm3x_div_rn_noftz_f32_slowpath,@function
        .size           $__internal_0_$__cuda_sm3x_div_rn_noftz_f32_slowpath,(.L_x_478 - $__internal_0_$__cuda_sm3x_div_rn_noftz_f32_slowpath)
$__internal_0_$__cuda_sm3x_div_rn_noftz_f32_slowpath:
[--C-:B------:R-:W-:Y:S01]  /*10f0*/  SHF.R.U32.HI R6, RZ, 0x17, R3.reuse ;  /* 0x00000017ff067819 */ /* 0x100fe20000011603 */
[----:B------:R-:W-:Y:S01]  /*1100*/  BSSY.RECONVERGENT B1, `(.L_x_8) ;  /* 0x0000064000017945 */ /* 0x000fe20003800200 */
[--C-:B------:R-:W-:Y:S01]  /*1110*/  SHF.R.U32.HI R4, RZ, 0x17, R0.reuse ;  /* 0x00000017ff047819 */ /* 0x100fe20000011600 */
[----:B------:R-:W-:Y:S01]  /*1120*/  IMAD.MOV.U32 R12, RZ, RZ, R0 ;  /* 0x000000ffff0c7224 */ /* 0x000fe200078e0000 */
[----:B------:R-:W-:Y:S01]  /*1130*/  LOP3.LUT R6, R6, 0xff, RZ, 0xc0, !PT ;  /* 0x000000ff06067812 */ /* 0x000fe200078ec0ff */
[----:B------:R-:W-:Y:S01]  /*1140*/  IMAD.MOV.U32 R13, RZ, RZ, R3 ;  /* 0x000000ffff0d7224 */ /* 0x000fe200078e0003 */
[----:B------:R-:W-:-:S03]  /*1150*/  LOP3.LUT R16, R4, 0xff, RZ, 0xc0, !PT ;  /* 0x000000ff04107812 */ /* 0x000fc600078ec0ff */
[----:B------:R-:W-:Y:S02]  /*1160*/  VIADD R14, R6, 0xffffffff ;  /* 0xffffffff060e7836 */ /* 0x000fe40000000000 */
[----:B------:R-:W-:-:S03]  /*1170*/  VIADD R15, R16, 0xffffffff ;  /* 0xffffffff100f7836 */ /* 0x000fc60000000000 */
[----:B------:R-:W-:-:S04]  /*1180*/  ISETP.GT.U32.AND P0, PT, R14, 0xfd, PT ;  /* 0x000000fd0e00780c */ /* 0x000fc80003f04070 */
[----:B------:R-:W-:-:S13]  /*1190*/  ISETP.GT.U32.OR P0, PT, R15, 0xfd, P0 ;  /* 0x000000fd0f00780c */ /* 0x000fda0000704470 */
[----:B------:R-:W-:Y:S01]  /*11a0*/  @!P0 MOV R4, RZ ;  /* 0x000000ff00048202 */ /* 0x000fe20000000f00 */
[----:B------:R-:W-:Y:S06]  /*11b0*/  @!P0 BRA `(.L_x_9) ;  /* 0x00000000005c8947 */ /* 0x000fec0003800000 */
[----:B------:R-:W-:Y:S02]  /*11c0*/  FSETP.GTU.FTZ.AND P0, PT, |R0|, +INF , PT ;  /* 0x7f8000000000780b */ /* 0x000fe40003f1c200 */
[----:B------:R-:W-:-:S04]  /*11d0*/  FSETP.GTU.FTZ.AND P1, PT, |R3|, +INF , PT ;  /* 0x7f8000000300780b */ /* 0x000fc80003f3c200 */
[----:B------:R-:W-:-:S13]  /*11e0*/  PLOP3.LUT P0, PT, P0, P1, PT, 0xf8, 0x8f ;  /* 0x00000000008f781c */ /* 0x000fda0000703f70 */
[----:B------:R-:W-:Y:S05]  /*11f0*/  @P0 BRA `(.L_x_10) ;  /* 0x00000004004c0947 */ /* 0x000fea0003800000 */
[----:B------:R-:W-:-:S13]  /*1200*/  LOP3.LUT P0, RZ, R13, 0x7fffffff, R12, 0xc8, !PT ;  /* 0x7fffffff0dff7812 */ /* 0x000fda000780c80c */
[----:B------:R-:W-:Y:S05]  /*1210*/  @!P0 BRA `(.L_x_11) ;  /* 0x00000004003c8947 */ /* 0x000fea0003800000 */
[C---:B------:R-:W-:Y:S02]  /*1220*/  FSETP.NEU.FTZ.AND P2, PT, |R0|.reuse, +INF , PT ;  /* 0x7f8000000000780b */ /* 0x040fe40003f5d200 */
[----:B------:R-:W-:Y:S02]  /*1230*/  FSETP.NEU.FTZ.AND P1, PT, |R3|, +INF , PT ;  /* 0x7f8000000300780b */ /* 0x000fe40003f3d200 */
[----:B------:R-:W-:-:S11]  /*1240*/  FSETP.NEU.FTZ.AND P0, PT, |R0|, +INF , PT ;  /* 0x7f8000000000780b */ /* 0x000fd60003f1d200 */
[----:B------:R-:W-:Y:S05]  /*1250*/  @!P1 BRA !P2, `(.L_x_11) ;  /* 0x00000004002c9947 */ /* 0x000fea0005000000 */
[----:B------:R-:W-:-:S04]  /*1260*/  LOP3.LUT P2, RZ, R12, 0x7fffffff, RZ, 0xc0, !PT ;  /* 0x7fffffff0cff7812 */ /* 0x000fc8000784c0ff */
[----:B------:R-:W-:-:S13]  /*1270*/  PLOP3.LUT P1, PT, P1, P2, PT, 0x2f, 0xf2 ;  /* 0x0000000000f2781c */ /* 0x000fda0000f24577 */
[----:B------:R-:W-:Y:S05]  /*1280*/  @P1 BRA `(.L_x_12) ;  /* 0x0000000400181947 */ /* 0x000fea0003800000 */
[----:B------:R-:W-:-:S04]  /*1290*/  LOP3.LUT P1, RZ, R13, 0x7fffffff, RZ, 0xc0, !PT ;  /* 0x7fffffff0dff7812 */ /* 0x000fc8000782c0ff */
[----:B------:R-:W-:-:S13]  /*12a0*/  PLOP3.LUT P0, PT, P0, P1, PT, 0x2f, 0xf2 ;  /* 0x0000000000f2781c */ /* 0x000fda0000702577 */
[----:B------:R-:W-:Y:S05]  /*12b0*/  @P0 BRA `(.L_x_13) ;  /* 0x0000000400000947 */ /* 0x000fea0003800000 */
[----:B------:R-:W-:Y:S02]  /*12c0*/  ISETP.GE.AND P0, PT, R15, RZ, PT ;  /* 0x000000ff0f00720c */ /* 0x000fe40003f06270 */
[----:B------:R-:W-:-:S11]  /*12d0*/  ISETP.GE.AND P1, PT, R14, RZ, PT ;  /* 0x000000ff0e00720c */ /* 0x000fd60003f26270 */
[----:B------:R-:W-:Y:S02]  /*12e0*/  @P0 IMAD.MOV.U32 R4, RZ, RZ, RZ ;  /* 0x000000ffff040224 */ /* 0x000fe400078e00ff */
[----:B------:R-:W-:Y:S01]  /*12f0*/  @!P0 FFMA R12, R0, 1.84467440737095516160e+19, RZ ;  /* 0x5f800000000c8823 */ /* 0x000fe200000000ff */
[----:B------:R-:W-:Y:S02]  /*1300*/  @!P0 IMAD.MOV.U32 R4, RZ, RZ, -0x40 ;  /* 0xffffffc0ff048424 */ /* 0x000fe400078e00ff */
[----:B------:R-:W-:Y:S02]  /*1310*/  @!P1 FFMA R13, R3, 1.84467440737095516160e+19, RZ ;  /* 0x5f800000030d9823 */ /* 0x000fe400000000ff */
[----:B------:R-:W-:-:S07]  /*1320*/  @!P1 VIADD R4, R4, 0x40 ;  /* 0x0000004004049836 */ /* 0x000fce0000000000 */
.L_x_9:
[----:B------:R-:W-:Y:S01]  /*1330*/  LEA R0, R6, 0xc0800000, 0x17 ;  /* 0xc080000006007811 */ /* 0x000fe200078eb8ff */
[----:B------:R-:W-:Y:S01]  /*1340*/  VIADD R3, R16, 0xffffff81 ;  /* 0xffffff8110037836 */ /* 0x000fe20000000000 */
[----:B------:R-:W-:Y:S03]  /*1350*/  BSSY.RECONVERGENT B2, `(.L_x_14) ;  /* 0x0000035000027945 */ /* 0x000fe60003800200 */
[----:B------:R-:W-:Y:S02]  /*1360*/  IMAD.IADD R13, R13, 0x1, -R0 ;  /* 0x000000010d0d7824 */ /* 0x000fe400078e0a00 */
[----:B------:R-:W-:Y:S02]  /*1370*/  IMAD R0, R3, -0x800000, R12 ;  /* 0xff80000003007824 */ /* 0x000fe400078e020c */
[----:B------:R0:W1:Y:S01]  /*1380*/  MUFU.RCP R14, R13 ;  /* 0x0000000d000e7308 */ /* 0x0000620000001000 */
[----:B------:R-:W-:Y:S01]  /*1390*/  FADD.FTZ R15, -R13, -RZ ;  /* 0x800000ff0d0f7221 */ /* 0x000fe20000010100 */
[----:B0-----:R-:W-:-:S05]  /*13a0*/  IADD3 R13, PT, PT, R3, 0x7f, -R6 ;  /* 0x0000007f030d7810 */ /* 0x001fca0007ffe806 */
[----:B------:R-:W-:Y:S02]  /*13b0*/  IMAD.IADD R13, R13, 0x1, R4 ;  /* 0x000000010d0d7824 */ /* 0x000fe400078e0204 */
[----:B-1----:R-:W-:-:S04]  /*13c0*/  FFMA R17, R14, R15, 1 ;  /* 0x3f8000000e117423 */ /* 0x002fc8000000000f */
[----:B------:R-:W-:-:S04]  /*13d0*/  FFMA R19, R14, R17, R14 ;  /* 0x000000110e137223 */ /* 0x000fc8000000000e */
[----:B------:R-:W-:-:S04]  /*13e0*/  FFMA R12, R0, R19, RZ ;  /* 0x00000013000c7223 */ /* 0x000fc800000000ff */
[----:B------:R-:W-:-:S04]  /*13f0*/  FFMA R17, R15, R12, R0 ;  /* 0x0000000c0f117223 */ /* 0x000fc80000000000 */
[----:B------:R-:W-:-:S04]  /*1400*/  FFMA R12, R19, R17, R12 ;  /* 0x00000011130c7223 */ /* 0x000fc8000000000c */
[----:B------:R-:W-:-:S04]  /*1410*/  FFMA R15, R15, R12, R0 ;  /* 0x0000000c0f0f7223 */ /* 0x000fc80000000000 */
[----:B------:R-:W-:-:S05]  /*1420*/  FFMA R0, R19, R15, R12 ;  /* 0x0000000f13007223 */ /* 0x000fca000000000c */
[----:B------:R-:W-:-:S04]  /*1430*/  SHF.R.U32.HI R3, RZ, 0x17, R0 ;  /* 0x00000017ff037819 */ /* 0x000fc80000011600 */
[----:B------:R-:W-:-:S05]  /*1440*/  LOP3.LUT R3, R3, 0xff, RZ, 0xc0, !PT ;  /* 0x000000ff03037812 */ /* 0x000fca00078ec0ff */
[----:B------:R-:W-:-:S04]  /*1450*/  IMAD.IADD R14, R3, 0x1, R13 ;  /* 0x00000001030e7824 */ /* 0x000fc800078e020d */
[----:B------:R-:W-:-:S05]  /*1460*/  VIADD R3, R14, 0xffffffff ;  /* 0xffffffff0e037836 */ /* 0x000fca0000000000 */
[----:B------:R-:W-:-:S13]  /*1470*/  ISETP.GE.U32.AND P0, PT, R3, 0xfe, PT ;  /* 0x000000fe0300780c */ /* 0x000fda0003f06070 */
[----:B------:R-:W-:Y:S05]  /*1480*/  @!P0 BRA `(.L_x_15) ;  /* 0x0000000000808947 */ /* 0x000fea0003800000 */
[----:B------:R-:W-:-:S13]  /*1490*/  ISETP.GT.AND P0, PT, R14, 0xfe, PT ;  /* 0x000000fe0e00780c */ /* 0x000fda0003f04270 */
[----:B------:R-:W-:Y:S05]  /*14a0*/  @P0 BRA `(.L_x_16) ;  /* 0x00000000006c0947 */ /* 0x000fea0003800000 */
[----:B------:R-:W-:-:S13]  /*14b0*/  ISETP.GE.AND P0, PT, R14, 0x1, PT ;  /* 0x000000010e00780c */ /* 0x000fda0003f06270 */
[----:B------:R-:W-:Y:S05]  /*14c0*/  @P0 BRA `(.L_x_17) ;  /* 0x0000000000740947 */ /* 0x000fea0003800000 */
[----:B------:R-:W-:Y:S02]  /*14d0*/  ISETP.GE.AND P0, PT, R14, -0x18, PT ;  /* 0xffffffe80e00780c */ /* 0x000fe40003f06270 */
[----:B------:R-:W-:-:S11]  /*14e0*/  LOP3.LUT R0, R0, 0x80000000, RZ, 0xc0, !PT ;  /* 0x8000000000007812 */ /* 0x000fd600078ec0ff */
[----:B------:R-:W-:Y:S05]  /*14f0*/  @!P0 BRA `(.L_x_17) ;  /* 0x0000000000688947 */ /* 0x000fea0003800000 */
[CCC-:B------:R-:W-:Y:S01]  /*1500*/  FFMA.RZ R3, R19.reuse, R15.reuse, R12.reuse ;  /* 0x0000000f13037223 */ /* 0x1c0fe2000000c00c */
[C---:B------:R-:W-:Y:S02]  /*1510*/  VIADD R13, R14.reuse, 0x20 ;  /* 0x000000200e0d7836 */ /* 0x040fe40000000000 */
[-CC-:B------:R-:W-:Y:S01]  /*1520*/  FFMA.RM R4, R19, R15.reuse, R12.reuse ;  /* 0x0000000f13047223 */ /* 0x180fe2000000400c */
[C---:B------:R-:W-:Y:S02]  /*1530*/  ISETP.NE.AND P2, PT, R14.reuse, RZ, PT ;  /* 0x000000ff0e00720c */ /* 0x040fe40003f45270 */
[----:B------:R-:W-:Y:S01]  /*1540*/  LOP3.LUT R6, R3, 0x7fffff, RZ, 0xc0, !PT ;  /* 0x007fffff03067812 */ /* 0x000fe200078ec0ff */
[----:B------:R-:W-:Y:S01]  /*1550*/  FFMA.RP R3, R19, R15, R12 ;  /* 0x0000000f13037223 */ /* 0x000fe2000000800c */
[----:B------:R-:W-:Y:S01]  /*1560*/  IMAD.MOV R12, RZ, RZ, -R14 ;  /* 0x000000ffff0c7224 */ /* 0x000fe200078e0a0e */
[----:B------:R-:W-:Y:S02]  /*1570*/  ISETP.NE.AND P1, PT, R14, RZ, PT ;  /* 0x000000ff0e00720c */ /* 0x000fe40003f25270 */
[----:B------:R-:W-:-:S02]  /*1580*/  LOP3.LUT R6, R6, 0x800000, RZ, 0xfc, !PT ;  /* 0x0080000006067812 */ /* 0x000fc400078efcff */
[----:B------:R-:W-:Y:S02]  /*1590*/  FSETP.NEU.FTZ.AND P0, PT, R3, R4, PT ;  /* 0x000000040300720b */ /* 0x000fe40003f1d000 */
[----:B------:R-:W-:Y:S02]  /*15a0*/  SHF.L.U32 R13, R6, R13, RZ ;  /* 0x0000000d060d7219 */ /* 0x000fe400000006ff */
[----:B------:R-:W-:Y:S02]  /*15b0*/  SEL R3, R12, RZ, P2 ;  /* 0x000000ff0c037207 */ /* 0x000fe40001000000 */
[----:B------:R-:W-:Y:S02]  /*15c0*/  ISETP.NE.AND P1, PT, R13, RZ, P1 ;  /* 0x000000ff0d00720c */ /* 0x000fe40000f25270 */
[----:B------:R-:W-:Y:S02]  /*15d0*/  SHF.R.U32.HI R3, RZ, R3, R6 ;  /* 0x00000003ff037219 */ /* 0x000fe40000011606 */
[----:B------:R-:W-:-:S02]  /*15e0*/  PLOP3.LUT P0, PT, P0, P1, PT, 0xf8, 0x8f ;  /* 0x00000000008f781c */ /* 0x000fc40000703f70 */
[----:B------:R-:W-:Y:S02]  /*15f0*/  SHF.R.U32.HI R13, RZ, 0x1, R3 ;  /* 0x00000001ff0d7819 */ /* 0x000fe40000011603 */
[----:B------:R-:W-:-:S04]  /*1600*/  SEL R4, RZ, 0x1, !P0 ;  /* 0x00000001ff047807 */ /* 0x000fc80004000000 */
[----:B------:R-:W-:-:S04]  /*1610*/  LOP3.LUT R4, R4, 0x1, R13, 0xf8, !PT ;  /* 0x0000000104047812 */ /* 0x000fc800078ef80d */
[----:B------:R-:W-:-:S05]  /*1620*/  LOP3.LUT R4, R4, R3, RZ, 0xc0, !PT ;  /* 0x0000000304047212 */ /* 0x000fca00078ec0ff */
[----:B------:R-:W-:-:S05]  /*1630*/  IMAD.IADD R13, R13, 0x1, R4 ;  /* 0x000000010d0d7824 */ /* 0x000fca00078e0204 */
[----:B------:R-:W-:Y:S01]  /*1640*/  LOP3.LUT R0, R13, R0, RZ, 0xfc, !PT ;  /* 0x000000000d007212 */ /* 0x000fe200078efcff */
[----:B------:R-:W-:Y:S06]  /*1650*/  BRA `(.L_x_17) ;  /* 0x0000000000107947 */ /* 0x000fec0003800000 */
.L_x_16:
[----:B------:R-:W-:-:S04]  /*1660*/  LOP3.LUT R0, R0, 0x80000000, RZ, 0xc0, !PT ;  /* 0x8000000000007812 */ /* 0x000fc800078ec0ff */
[----:B------:R-:W-:Y:S01]  /*1670*/  LOP3.LUT R0, R0, 0x7f800000, RZ, 0xfc, !PT ;  /* 0x7f80000000007812 */ /* 0x000fe200078efcff */
[----:B------:R-:W-:Y:S06]  /*1680*/  BRA `(.L_x_17) ;  /* 0x0000000000047947 */ /* 0x000fec0003800000 */
.L_x_15:
[----:B------:R-:W-:-:S07]  /*1690*/  IMAD R0, R13, 0x800000, R0 ;  /* 0x008000000d007824 */ /* 0x000fce00078e0200 */
.L_x_17:
[----:B------:R-:W-:Y:S05]  /*16a0*/  BSYNC.RECONVERGENT B2 ;  /* 0x0000000000027941 */ /* 0x000fea0003800200 */
.L_x_14:
[----:B------:R-:W-:Y:S05]  /*16b0*/  BRA `(.L_x_18) ;  /* 0x0000000000207947 */ /* 0x000fea0003800000 */
.L_x_13:
[----:B------:R-:W-:-:S04]  /*16c0*/  LOP3.LUT R0, R13, 0x80000000, R12, 0x48, !PT ;  /* 0x800000000d007812 */ /* 0x000fc800078e480c */
[----:B------:R-:W-:Y:S01]  /*16d0*/  LOP3.LUT R0, R0, 0x7f800000, RZ, 0xfc, !PT ;  /* 0x7f80000000007812 */ /* 0x000fe200078efcff */
[----:B------:R-:W-:Y:S06]  /*16e0*/  BRA `(.L_x_18) ;  /* 0x0000000000147947 */ /* 0x000fec0003800000 */
.L_x_12:
[----:B------:R-:W-:Y:S01]  /*16f0*/  LOP3.LUT R0, R13, 0x80000000, R12, 0x48, !PT ;  /* 0x800000000d007812 */ /* 0x000fe200078e480c */
[----:B------:R-:W-:Y:S06]  /*1700*/  BRA `(.L_x_18) ;  /* 0x00000000000c7947 */ /* 0x000fec0003800000 */
.L_x_11:
[----:B------:R-:W0:Y:S01]  /*1710*/  MUFU.RSQ R0, -QNAN ;  /* 0xffc0000000007908 */ /* 0x000e220000001400 */
[----:B------:R-:W-:Y:S05]  /*1720*/  BRA `(.L_x_18) ;  /* 0x0000000000047947 */ /* 0x000fea0003800000 */
.L_x_10:
[----:B------:R-:W-:-:S07]  /*1730*/  FADD.FTZ R0, R0, R3 ;  /* 0x0000000300007221 */ /* 0x000fce0000010000 */
.L_x_18:
[----:B------:R-:W-:Y:S05]  /*1740*/  BSYNC.RECONVERGENT B1 ;  /* 0x0000000000017941 */ /* 0x000fea0003800200 */
.L_x_8:
[----:B------:R-:W-:-:S04]  /*1750*/  IMAD.MOV.U32 R3, RZ, RZ, 0x0 ;  /* 0x00000000ff037424 */ /* 0x000fc800078e00ff */
[----:B0-----:R-:W-:Y:S05]  /*1760*/  RET.REL.NODEC R2 `(_occa_StockHamDITCommon_0) ;  /* 0xffffffe802247950 */ /* 0x001fea0003c3ffff */
.L_x_19:
[----:B------:R-:W-:-:S00]  /*1770*/  BRA `(.L_x_19) ;  /* 0xfffffffc00fc7947 */ /* 0x000fc0000383ffff */
[----:B------:R-:W-:-:S00]  /*1780*/  NOP ;  /* 0x0000000000007918 */ /* 0x000fc00000000000 */
[----:B------:R-:W-:-:S00]  /*1790*/  NOP ;  /* 0x0000000000007918 */ /* 0x000fc00000000000 */
[----:B------:R-:W-:-:S00]  /*17a0*/  NOP ;  /* 0x0000000000007918 */ /* 0x000fc00000000000 */
[----:B------:R-:W-:-:S00]  /*17b0*/  NOP ;  /* 0x0000000000007918 */ /* 0x000fc00000000000 */
[----:B------:R-:W-:-:S00]  /*17c0*/  NOP ;  /* 0x0000000000007918 */ /* 0x000fc00000000000 */
[----:B------:R-:W-:-:S00]  /*17d0*/  NOP ;  /* 0x0000000000007918 */ /* 0x000fc00000000000 */
[----:B------:R-:W-:-:S00]  /*17e0*/  NOP ;  /* 0x0000000000007918 */ /* 0x000fc00000000000 */
[----:B------:R-:W-:-:S00]  /*17f0*/  NOP ;  /* 0x0000000000007918 */ /* 0x000fc00000000000 */
.L_x_478:


//--------------------- .text._occa_DCRemove_Common_0 --------------------------
	.section	.text._occa_DCRemove_Common_0,"ax",@progbits
	.align	128
        .global         _occa_DCRemove_Common_0
        .type           _occa_DCRemove_Common_0,@function
        .size           _occa_DCRemove_Common_0,(.L_x_479 - _occa_DCRemove_Common_0)
        .other          _occa_DCRemove_Common_0,@"STO_CUDA_ENTRY STV_DEFAULT"
_occa_DCRemove_Common_0:
.text._occa_DCRemove_Common_0:
[----:B------:R-:W-:Y:S01]  /*0000*/  LDC R1, c[0x0][0x37c] ;  /* 0x0000df00ff017b82 */ /* 0x000fe20000000800 */
[----:B------:R-:W0:Y:S07]  /*0010*/  S2R R0, SR_TID.X ;  /* 0x0000000000007919 */ /* 0x000e2e0000002100 */
[----:B------:R-:W1:Y:S01]  /*0020*/  S2UR UR5, SR_CgaCtaId ;  /* 0x00000000000579c3 */ /* 0x000e620000008800 */
[----:B------:R-:W-:Y:S01]  /*0030*/  UMOV UR4, 0x400 ;  /* 0x0000040000047882 */ /* 0x000fe20000000000 */
[----:B------:R-:W2:Y:S06]  /*0040*/  LDCU.64 UR8, c[0x0][0x358] ;  /* 0x00006b00ff0877ac */ /* 0x000eac0008000a00 */
[----:B------:R-:W3:Y:S01]  /*0050*/  LDC R5, c[0x0][0x38c] ;  /* 0x0000e300ff057b82 */ /* 0x000ee20000000800 */
[----:B-1----:R-:W-:-:S07]  /*0060*/  ULEA UR4, UR5, UR4, 0x18 ;  /* 0x0000000405047291 */ /* 0x002fce000f8ec0ff */
[----:B------:R-:W1:Y:S01]  /*0070*/  S2UR UR5, SR_CTAID.X ;  /* 0x00000000000579c3 */ /* 0x000e620000002500 */
[----:B0-----:R-:W-:Y:S02]  /*0080*/  LEA R4, R0, UR4, 0x2 ;  /* 0x0000000400047c11 */ /* 0x001fe4000f8e10ff */
[----:B---3--:R-:W-:-:S03]  /*0090*/  ISETP.NE.AND P0, PT, R5, RZ, PT ;  /* 0x000000ff0500720c */ /* 0x008fc60003f05270 */
[----:B------:R0:W-:Y:S02]  /*00a0*/  STS [R4], RZ ;  /* 0x000000ff04007388 */ /* 0x0001e40000000800 */
[----:B------:R-:W-:Y:S08]  /*00b0*/  BAR.SYNC.DEFER_BLOCKING 0x0 ;  /* 0x0000000000007b1d */ /* 0x000ff00000010000 */
[----:B012---:R-:W-:Y:S05]  /*00c0*/  @!P0 BRA `(.L_x_20) ;  /* 0x0000000800d88947 */ /* 0x007fea0003800000 */
[C---:B------:R-:W-:Y:S01]  /*00d0*/  ISETP.GE.U32.AND P0, PT, R5.reuse, 0x1c1, PT ;  /* 0x000001c10500780c */ /* 0x040fe20003f06070 */
[----:B------:R-:W-:Y:S01]  /*00e0*/  UMOV UR4, URZ ;  /* 0x000000ff00047c82 */ /* 0x000fe20008000000 */
[C---:B------:R-:W-:Y:S01]  /*00f0*/  IADD3 R9, PT, PT, R5.reuse, -0x1, RZ ;  /* 0xffffffff05097810 */ /* 0x040fe20007ffe0ff */
[----:B------:R-:W-:-:S03]  /*0100*/  IMAD R5, R5, UR5, R0 ;  /* 0x0000000505057c24 */ /* 0x000fc6000f8e0200 */
[----:B------:R-:W-:-:S04]  /*0110*/  LEA.HI R6, R9, 0x1, RZ, 0x1a ;  /* 0x0000000109067811 */ /* 0x000fc800078fd0ff */
[----:B------:R-:W-:-:S03]  /*0120*/  LOP3.LUT R14, R6, 0x7, RZ, 0xc0, !PT ;  /* 0x00000007060e7812 */ /* 0x000fc600078ec0ff */
[----:B------:R-:W-:Y:S05]  /*0130*/  @!P0 BRA `(.L_x_21) ;  /* 0x0000000400688947 */ /* 0x000fea0003800000 */
[----:B------:R-:W0:Y:S01]  /*0140*/  LDC.64 R2, c[0x0][0x380] ;  /* 0x0000e000ff027b82 */ /* 0x000e220000000a00 */
[----:B------:R-:W-:Y:S01]  /*0150*/  LOP3.LUT R8, R6, 0x7fffff8, RZ, 0xc0, !PT ;  /* 0x07fffff806087812 */ /* 0x000fe200078ec0ff */
[----:B------:R-:W-:Y:S01]  /*0160*/  UMOV UR4, 0x100 ;  /* 0x0000010000047882 */ /* 0x000fe20000000000 */
[----:B------:R-:W-:Y:S02]  /*0170*/  MOV R7, R5 ;  /* 0x0000000500077202 */ /* 0x000fe40000000f00 */
[----:B------:R-:W-:-:S07]  /*0180*/  IADD3 R8, PT, PT, -R8, RZ, RZ ;  /* 0x000000ff08087210 */ /* 0x000fce0007ffe1ff */
.L_x_22:
[----:B01----:R-:W-:-:S06]  /*0190*/  IMAD.WIDE.U32 R10, R7, 0x4, R2 ;  /* 0x00000004070a7825 */ /* 0x003fcc00078e0002 */
[----:B------:R-:W2:Y:S01]  /*01a0*/  LDG.E R11, desc[UR8][R10.64] ;  /* 0x000000080a0b7981 */ /* 0x000ea2000c1e1900 */
[----:B------:R-:W-:-:S03]  /*01b0*/  IADD3 R17, PT, PT, R7, 0x40, RZ ;  /* 0x0000004007117810 */ /* 0x000fc60007ffe0ff */
[----:B--2---:R-:W-:Y:S01]  /*01c0*/  STS [R4+0x100], R11 ;  /* 0x0001000b04007388 */ /* 0x004fe20000000800 */
[----:B------:R-:W-:Y:S06]  /*01d0*/  BAR.SYNC.DEFER_BLOCKING 0x0 ;  /* 0x0000000000007b1d */ /* 0x000fec0000010000 */
[----:B------:R-:W-:Y:S04]  /*01e0*/  LDS R12, [R4+0x100] ;  /* 0x00010000040c7984 */ /* 0x000fe80000000800 */
[----:B------:R-:W0:Y:S02]  /*01f0*/  LDS R13, [R4] ;  /* 0x00000000040d7984 */ /* 0x000e240000000800 */
[----:B0-----:R-:W-:Y:S01]  /*0200*/  FADD R15, R12, R13 ;  /* 0x0000000d0c0f7221 */ /* 0x001fe20000000000 */
[----:B------:R-:W-:-:S04]  /*0210*/  IMAD.WIDE.U32 R12, R17, 0x4, R2 ;  /* 0x00000004110c7825 */ /* 0x000fc800078e0002 */
[----:B------:R-:W-:Y:S01]  /*0220*/  STS [R4], R15 ;  /* 0x0000000f04007388 */ /* 0x000fe20000000800 */
[----:B------:R-:W-:Y:S06]  /*0230*/  BAR.SYNC.DEFER_BLOCKING 0x0 ;  /* 0x0000000000007b1d */ /* 0x000fec0000010000 */
        /* <DEDUP_REMOVED lines=61> */
[----:B------:R-:W-:Y:S01]  /*0610*/  IADD3 R8, PT, PT, R8, 0x8, RZ ;  /* 0x0000000808087810 */ /* 0x000fe20007ffe0ff */
[----:B------:R-:W-:Y:S01]  /*0620*/  UIADD3 UR4, UPT, UPT, UR4, 0x200, URZ ;  /* 0x0000020004047890 */ /* 0x000fe2000fffe0ff */
[----:B------:R-:W-:-:S02]  /*0630*/  IADD3 R7, PT, PT, R7, 0x200, RZ ;  /* 0x0000020007077810 */ /* 0x000fc40007ffe0ff */
[----:B------:R-:W-:Y:S01]  /*0640*/  ISETP.NE.AND P0, PT, R8, RZ, PT ;  /* 0x000000ff0800720c */ /* 0x000fe20003f05270 */
[----:B--2---:R-:W-:Y:S01]  /*0650*/  STS [R4+0x100], R13 ;  /* 0x0001000d04007388 */ /* 0x004fe20000000800 */
[----:B------:R-:W-:Y:S06]  /*0660*/  BAR.SYNC.DEFER_BLOCKING 0x0 ;  /* 0x0000000000007b1d */ /* 0x000fec0000010000 */
[----:B------:R-:W-:Y:S04]  /*0670*/  LDS R10, [R4+0x100] ;  /* 0x00010000040a7984 */ /* 0x000fe80000000800 */
[----:B------:R-:W0:Y:S02]  /*0680*/  LDS R11, [R4] ;  /* 0x00000000040b7984 */ /* 0x000e240000000800 */
[----:B0-----:R-:W-:-:S05]  /*0690*/  FADD R11, R10, R11 ;  /* 0x0000000b0a0b7221 */ /* 0x001fca0000000000 */
[----:B------:R1:W-:Y:S01]  /*06a0*/  STS [R4], R11 ;  /* 0x0000000b04007388 */ /* 0x0003e20000000800 */
[----:B------:R-:W-:Y:S06]  /*06b0*/  BAR.SYNC.DEFER_BLOCKING 0x0 ;  /* 0x0000000000007b1d */ /* 0x000fec0000010000 */
[----:B------:R-:W-:Y:S05]  /*06c0*/  @P0 BRA `(.L_x_22) ;  /* 0xfffffff800b00947 */ /* 0x000fea000383ffff */
[----:B------:R-:W-:-:S12]  /*06d0*/  UIADD3 UR4, UPT, UPT, UR4, -0x100, URZ ;  /* 0xffffff0004047890 */ /* 0x000fd8000fffe0ff */
.L_x_21:
[----:B------:R-:W-:-:S13]  /*06e0*/  ISETP.NE.AND P0, PT, R14, RZ, PT ;  /* 0x000000ff0e00720c */ /* 0x000fda0003f05270 */
[----:B------:R-:W-:Y:S05]  /*06f0*/  @!P0 BRA `(.L_x_20) ;  /* 0x00000004004c8947 */ /* 0x000fea0003800000 */
[----:B------:R-:W-:Y:S02]  /*0700*/  ISETP.GE.U32.AND P0, PT, R14, 0x4, PT ;  /* 0x000000040e00780c */ /* 0x000fe40003f06070 */
[----:B------:R-:W-:-:S11]  /*0710*/  LOP3.LUT P1, R6, R6, 0x3, RZ, 0xc0, !PT ;  /* 0x0000000306067812 */ /* 0x000fd6000782c0ff */
[----:B------:R-:W-:Y:S05]  /*0720*/  @!P0 BRA `(.L_x_23) ;  /* 0x0000000000a88947 */ /* 0x000fea0003800000 */
[----:B------:R-:W1:Y:S01]  /*0730*/  LDC.64 R2, c[0x0][0x380] ;  /* 0x0000e000ff027b82 */ /* 0x000e620000000a00 */
[----:B------:R-:W-:-:S05]  /*0740*/  IADD3 R7, PT, PT, R5, UR4, RZ ;  /* 0x0000000405077c10 */ /* 0x000fca000fffe0ff */
[----:B-1----:R-:W-:-:S06]  /*0750*/  IMAD.WIDE.U32 R10, R7, 0x4, R2 ;  /* 0x00000004070a7825 */ /* 0x002fcc00078e0002 */
        /* <DEDUP_REMOVED lines=21> */
[----:B------:R-:W-:-:S05]  /*08b0*/  IADD3 R7, PT, PT, R7, 0xc0, RZ ;  /* 0x000000c007077810 */ /* 0x000fca0007ffe0ff */
[----:B------:R-:W-:Y:S01]  /*08c0*/  IMAD.WIDE.U32 R2, R7, 0x4, R2 ;  /* 0x0000000407027825 */ /* 0x000fe200078e0002 */
[----:B--2---:R-:W-:Y:S01]  /*08d0*/  STS [R4+0x100], R11 ;  /* 0x0001000b04007388 */ /* 0x004fe20000000800 */
[----:B------:R-:W-:Y:S06]  /*08e0*/  BAR.SYNC.DEFER_BLOCKING 0x0 ;  /* 0x0000000000007b1d */ /* 0x000fec0000010000 */
[----:B------:R-:W-:Y:S04]  /*08f0*/  LDS R8, [R4+0x100] ;  /* 0x0001000004087984 */ /* 0x000fe80000000800 */
[----:B------:R-:W0:Y:S02]  /*0900*/  LDS R13, [R4] ;  /* 0x00000000040d7984 */ /* 0x000e240000000800 */
[----:B0-----:R-:W-:-:S05]  /*0910*/  FADD R13, R8, R13 ;  /* 0x0000000d080d7221 */ /* 0x001fca0000000000 */
[----:B------:R-:W-:Y:S01]  /*0920*/  STS [R4], R13 ;  /* 0x0000000d04007388 */ /* 0x000fe20000000800 */
[----:B------:R-:W-:Y:S06]  /*0930*/  BAR.SYNC.DEFER_BLOCKING 0x0 ;  /* 0x0000000000007b1d */ /* 0x000fec0000010000 */
[----:B------:R-:W2:Y:S01]  /*0940*/  LDG.E R3, desc[UR8][R2.64] ;  /* 0x0000000802037981 */ /* 0x000ea2000c1e1900 */
[----:B------:R-:W-:-:S03]  /*0950*/  UIADD3 UR4, UPT, UPT, UR4, 0x100, URZ ;  /* 0x0000010004047890 */ /* 0x000fc6000fffe0ff */
[----:B--2---:R-:W-:Y:S01]  /*0960*/  STS [R4+0x100], R3 ;  /* 0x0001000304007388 */ /* 0x004fe20000000800 */
[----:B------:R-:W-:Y:S06]  /*0970*/  BAR.SYNC.DEFER_BLOCKING 0x0 ;  /* 0x0000000000007b1d */ /* 0x000fec0000010000 */
[----:B------:R-:W-:Y:S04]  /*0980*/  LDS R7, [R4+0x100] ;  /* 0x0001000004077984 */ /* 0x000fe80000000800 */
[----:B------:R-:W0:Y:S02]  /*0990*/  LDS R8, [R4] ;  /* 0x0000000004087984 */ /* 0x000e240000000800 */
[----:B0-----:R-:W-:-:S05]  /*09a0*/  FADD R7, R7, R8 ;  /* 0x0000000807077221 */ /* 0x001fca0000000000 */
[----:B------:R0:W-:Y:S01]  /*09b0*/  STS [R4], R7 ;  /* 0x0000000704007388 */ /* 0x0001e20000000800 */
[----:B------:R-:W-:Y:S06]  /*09c0*/  BAR.SYNC.DEFER_BLOCKING 0x0 ;  /* 0x0000000000007b1d */ /* 0x000fec0000010000 */
.L_x_23:
[----:B------:R-:W-:Y:S05]  /*09d0*/  @!P1 BRA `(.L_x_20) ;  /* 0x0000000000949947 */ /* 0x000fea0003800000 */
[----:B------:R-:W-:Y:S02]  /*09e0*/  ISETP.NE.AND P1, PT, R6, 0x1, PT ;  /* 0x000000010600780c */ /* 0x000fe40003f25270 */
[----:B------:R-:W-:-:S11]  /*09f0*/  LOP3.LUT P0, RZ, R9, 0x40, RZ, 0xc0, !PT ;  /* 0x0000004009ff7812 */ /* 0x000fd6000780c0ff */
[----:B------:R-:W-:Y:S05]  /*0a00*/  @!P1 BRA `(.L_x_24) ;  /* 0x0000000000589947 */ /* 0x000fea0003800000 */
[----:B------:R-:W0:Y:S01]  /*0a10*/  LDC.64 R2, c[0x0][0x380] ;  /* 0x0000e000ff027b82 */ /* 0x000e220000000a00 */
[----:B-1----:R-:W-:-:S05]  /*0a20*/  IADD3 R11, PT, PT, R5, UR4, RZ ;  /* 0x00000004050b7c10 */ /* 0x002fca000fffe0ff */
[----:B0-----:R-:W-:-:S06]  /*0a30*/  IMAD.WIDE.U32 R6, R11, 0x4, R2 ;  /* 0x000000040b067825 */ /* 0x001fcc00078e0002 */
        /* <DEDUP_REMOVED lines=19> */
.L_x_24:
[----:B------:R-:W-:Y:S05]  /*0b70*/  @P0 BRA `(.L_x_20) ;  /* 0x00000000002c0947 */ /* 0x000fea0003800000 */
[----:B------:R-:W3:Y:S01]  /*0b80*/  LDC.64 R2, c[0x0][0x380] ;  /* 0x0000e000ff027b82 */ /* 0x000ee20000000a00 */
[----:B------:R-:W-:-:S05]  /*0b90*/  IADD3 R5, PT, PT, R5, UR4, RZ ;  /* 0x0000000405057c10 */ /* 0x000fca000fffe0ff */
[----:B---3--:R-:W-:-:S06]  /*0ba0*/  IMAD.WIDE.U32 R2, R5, 0x4, R2 ;  /* 0x0000000405027825 */ /* 0x008fcc00078e0002 */
[----:B------:R-:W3:Y:S04]  /*0bb0*/  LDG.E R3, desc[UR8][R2.64] ;  /* 0x0000000802037981 */ /* 0x000ee8000c1e1900 */
[----:B---3--:R-:W-:Y:S01]  /*0bc0*/  STS [R4+0x100], R3 ;  /* 0x0001000304007388 */ /* 0x008fe20000000800 */
[----:B------:R-:W-:Y:S06]  /*0bd0*/  BAR.SYNC.DEFER_BLOCKING 0x0 ;  /* 0x0000000000007b1d */ /* 0x000fec0000010000 */
[----:B------:R-:W-:Y:S04]  /*0be0*/  LDS R5, [R4+0x100] ;  /* 0x0001000004057984 */ /* 0x000fe80000000800 */
[----:B------:R-:W3:Y:S02]  /*0bf0*/  LDS R6, [R4] ;  /* 0x0000000004067984 */ /* 0x000ee40000000800 */
[----:B---3--:R-:W-:-:S05]  /*0c00*/  FADD R5, R5, R6 ;  /* 0x0000000605057221 */ /* 0x008fca0000000000 */
[----:B------:R3:W-:Y:S01]  /*0c10*/  STS [R4], R5 ;  /* 0x0000000504007388 */ /* 0x0007e20000000800 */
[----:B------:R-:W-:Y:S06]  /*0c20*/  BAR.SYNC.DEFER_BLOCKING 0x0 ;  /* 0x0000000000007b1d */ /* 0x000fec0000010000 */
.L_x_20:
[----:B------:R-:W-:Y:S01]  /*0c30*/  LDS R2, [R4] ;  /* 0x0000000004027984 */ /* 0x000fe20000000800 */
[C---:B------:R-:W-:Y:S01]  /*0c40*/  ISETP.GE.U32.AND P0, PT, R0.reuse, 0x20, PT ;  /* 0x000000200000780c */ /* 0x040fe20003f06070 */
[----:B-1----:R-:W1:Y:S02]  /*0c50*/  LDC R11, c[0x0][0x38c] ;  /* 0x0000e300ff0b7b82 */ /* 0x002e640000000800 */
[----:B------:R-:W4:Y:S01]  /*0c60*/  LDS R3, [R4+0x80] ;  /* 0x0000800004037984 */ /* 0x000f220000000800 */
[----:B---3--:R-:W-:Y:S02]  /*0c70*/  FSEL R5, RZ, 1, P0 ;  /* 0x3f800000ff057808 */ /* 0x008fe40000000000 */
[----:B------:R-:W-:-:S04]  /*0c80*/  ISETP.GE.U32.AND P0, PT, R0, 0x10, PT ;  /* 0x000000100000780c */ /* 0x000fc80003f06070 */
[----:B0-2---:R-:W-:Y:S02]  /*0c90*/  FSEL R7, RZ, 1, P0 ;  /* 0x3f800000ff077808 */ /* 0x005fe40000000000 */
[----:B------:R-:W-:Y:S01]  /*0ca0*/  ISETP.GE.U32.AND P0, PT, R0, 0x8, PT ;  /* 0x000000080000780c */ /* 0x000fe20003f06070 */
[----:B----4-:R-:W-:-:S04]  /*0cb0*/  FADD R2, R2, R3 ;  /* 0x0000000302027221 */ /* 0x010fc80000000000 */
[----:B------:R-:W-:-:S05]  /*0cc0*/  FMUL R5, R2, R5 ;  /* 0x0000000502057220 */ /* 0x000fca0000400000 */
[----:B------:R0:W-:Y:S01]  /*0cd0*/  STS [R4], R5 ;  /* 0x0000000504007388 */ /* 0x0001e20000000800 */
[----:B------:R-:W-:Y:S01]  /*0ce0*/  BAR.SYNC.DEFER_BLOCKING 0x0 ;  /* 0x0000000000007b1d */ /* 0x000fe20000010000 */
[----:B0-----:R-:W-:Y:S02]  /*0cf0*/  FSEL R5, RZ, 1, P0 ;  /* 0x3f800000ff057808 */ /* 0x001fe40000000000 */
[----:B------:R-:W-:-:S03]  /*0d00*/  ISETP.GE.U32.AND P0, PT, R0, 0x4, PT ;  /* 0x000000040000780c */ /* 0x000fc60003f06070 */
[----:B------:R-:W-:Y:S04]  /*0d10*/  LDS R2, [R4] ;  /* 0x0000000004027984 */ /* 0x000fe80000000800 */
[----:B------:R-:W0:Y:S02]  /*0d20*/  LDS R3, [R4+0x40] ;  /* 0x0000400004037984 */ /* 0x000e240000000800 */
[----:B0-----:R-:W-:-:S04]  /*0d30*/  FADD R2, R2, R3 ;  /* 0x0000000302027221 */ /* 0x001fc80000000000 */
        /* <DEDUP_REMOVED lines=12> */
[----:B------:R-:W-:-:S03]  /*0e00*/  ISETP.NE.AND P0, PT, R0, RZ, PT ;  /* 0x000000ff0000720c */ /* 0x000fc60003f05270 */
[----:B------:R-:W-:Y:S04]  /*0e10*/  LDS R2, [R4] ;  /* 0x0000000004027984 */ /* 0x000fe80000000800 */
[----:B------:R-:W0:Y:S02]  /*0e20*/  LDS R3, [R4+0x10] ;  /* 0x0000100004037984 */ /* 0x000e240000000800 */
[----:B0-----:R-:W-:-:S04]  /*0e30*/  FADD R2, R2, R3 ;  /* 0x0000000302027221 */ /* 0x001fc80000000000 */
[----:B------:R-:W-:-:S05]  /*0e40*/  FMUL R7, R2, R7 ;  /* 0x0000000702077220 */ /* 0x000fca0000400000 */
[----:B------:R0:W-:Y:S01]  /*0e50*/  STS [R4], R7 ;  /* 0x0000000704007388 */ /* 0x0001e20000000800 */
[----:B------:R-:W-:Y:S01]  /*0e60*/  BAR.SYNC.DEFER_BLOCKING 0x0 ;  /* 0x0000000000007b1d */ /* 0x000fe20000010000 */
[----:B0-----:R-:W-:Y:S02]  /*0e70*/  FSEL R7, RZ, 1, P0 ;  /* 0x3f800000ff077808 */ /* 0x001fe40000000000 */
[----:B-1----:R-:W-:-:S03]  /*0e80*/  ISETP.NE.AND P0, PT, R11, RZ, PT ;  /* 0x000000ff0b00720c */ /* 0x002fc60003f05270 */
[----:B------:R-:W-:Y:S04]  /*0e90*/  LDS R2, [R4] ;  /* 0x0000000004027984 */ /* 0x000fe80000000800 */
[----:B------:R-:W0:Y:S02]  /*0ea0*/  LDS R3, [R4+0x8] ;  /* 0x0000080004037984 */ /* 0x000e240000000800 */
[----:B0-----:R-:W-:-:S04]  /*0eb0*/  FADD R2, R2, R3 ;  /* 0x0000000302027221 */ /* 0x001fc80000000000 */
[----:B------:R-:W-:-:S05]  /*0ec0*/  FMUL R5, R2, R5 ;  /* 0x0000000502057220 */ /* 0x000fca0000400000 */
[----:B------:R-:W-:Y:S01]  /*0ed0*/  STS [R4], R5 ;  /* 0x0000000504007388 */ /* 0x000fe20000000800 */
[----:B------:R-:W-:Y:S06]  /*0ee0*/  BAR.SYNC.DEFER_BLOCKING 0x0 ;  /* 0x0000000000007b1d */ /* 0x000fec0000010000 */
[----:B------:R-:W-:Y:S04]  /*0ef0*/  LDS R2, [R4] ;  /* 0x0000000004027984 */ /* 0x000fe80000000800 */
[----:B------:R-:W0:Y:S02]  /*0f00*/  LDS R3, [R4+0x4] ;  /* 0x0000040004037984 */ /* 0x000e240000000800 */
[----:B0-----:R-:W-:-:S04]  /*0f10*/  FADD R2, R2, R3 ;  /* 0x0000000302027221 */ /* 0x001fc80000000000 */
[----:B------:R-:W-:-:S05]  /*0f20*/  FMUL R7, R2, R7 ;  /* 0x0000000702077220 */ /* 0x000fca0000400000 */
[----:B------:R0:W-:Y:S01]  /*0f30*/  STS [R4], R7 ;  /* 0x0000000704007388 */ /* 0x0001e20000000800 */
[----:B------:R-:W-:Y:S06]  /*0f40*/  BAR.SYNC.DEFER_BLOCKING 0x0 ;  /* 0x0000000000007b1d */ /* 0x000fec0000010000 */
[----:B------:R-:W-:Y:S05]  /*0f50*/  @!P0 EXIT ;  /* 0x000000000000894d */ /* 0x000fea0003800000 */
[C---:B------:R-:W-:Y:S01]  /*0f60*/  ISETP.GE.U32.AND P0, PT, R11.reuse, 0x1c1, PT ;  /* 0x000001c10b00780c */ /* 0x040fe20003f06070 */
[C---:B------:R-:W-:Y:S01]  /*0f70*/  IMAD R2, R11.reuse, UR5, R0 ;  /* 0x000000050b027c24 */ /* 0x040fe2000f8e0200 */
[----:B------:R-:W-:Y:S01]  /*0f80*/  IADD3 R9, PT, PT, R11, -0x1, RZ ;  /* 0xffffffff0b097810 */ /* 0x000fe20007ffe0ff */
[----:B------:R-:W-:Y:S01]  /*0f90*/  UMOV UR4, URZ ;  /* 0x000000ff00047c82 */ /* 0x000fe20008000000 */
[----:B------:R-:W-:Y:S02]  /*0fa0*/  I2FP.F32.U32 R3, R11 ;  /* 0x0000000b00037245 */ /* 0x000fe40000201000 */
[----:B------:R-:W-:-:S04]  /*0fb0*/  LEA.HI R6, R9, 0x1, RZ, 0x1a ;  /* 0x0000000109067811 */ /* 0x000fc800078fd0ff */
[----:B------:R-:W-:-:S03]  /*0fc0*/  LOP3.LUT R15, R6, 0x7, RZ, 0xc0, !PT ;  /* 0x00000007060f7812 */ /* 0x000fc600078ec0ff */
[----:B------:R-:W-:Y:S05]  /*0fd0*/  @!P0 BRA `(.L_x_25) ;  /* 0x0000000800c88947 */ /* 0x000fea0003800000 */
[----:B0-----:R-:W0:Y:S01]  /*0fe0*/  LDC.64 R4, c[0x0][0x380] ;  /* 0x0000e000ff047b82 */ /* 0x001e220000000a00 */
[----:B------:R-:W-:Y:S01]  /*0ff0*/  LOP3.LUT R8, R6, 0x7fffff8, RZ, 0xc0, !PT ;  /* 0x07fffff806087812 */ /* 0x000fe200078ec0ff */
[----:B------:R-:W-:Y:S01]  /*1000*/  UMOV UR4, 0x100 ;  /* 0x0000010000047882 */ /* 0x000fe20000000000 */
[----:B------:R-:W-:Y:S02]  /*1010*/  MOV R7, R2 ;  /* 0x0000000200077202 */ /* 0x000fe40000000f00 */
[----:B------:R-:W-:-:S07]  /*1020*/  IADD3 R8, PT, PT, -R8, RZ, RZ ;  /* 0x000000ff08087210 */ /* 0x000fce0007ffe1ff */
.L_x_34:
[----:B-1----:R-:W1:Y:S01]  /*1030*/  S2UR UR6, SR_CgaCtaId ;  /* 0x00000000000679c3 */ /* 0x002e620000008800 */
[----:B------:R-:W-:Y:S01]  /*1040*/  UMOV UR5, 0x400 ;  /* 0x0000040000057882 */ /* 0x000fe20000000000 */
[----:B------:R-:W2:Y:S02]  /*1050*/  MUFU.RCP R10, R3 ;  /* 0x00000003000a7308 */ /* 0x000ea40000001000 */
[----:B--2---:R-:W-:-:S04]  /*1060*/  FFMA R11, -R3, R10, 1 ;  /* 0x3f800000030b7423 */ /* 0x004fc8000000010a */
[----:B------:R-:W-:Y:S01]  /*1070*/  FFMA R11, R10, R11, R10 ;  /* 0x0000000b0a0b7223 */ /* 0x000fe2000000000a */
[----:B-1----:R-:W-:-:S09]  /*1080*/  ULEA UR5, UR6, UR5, 0x18 ;  /* 0x0000000506057291 */ /* 0x002fd2000f8ec0ff */
[----:B------:R-:W1:Y:S02]  /*1090*/  LDS R0, [UR5] ;  /* 0x00000005ff007984 */ /* 0x000e640008000800 */
[----:B-1----:R-:W1:Y:S01]  /*10a0*/  FCHK P0, R0, R3 ;  /* 0x0000000300007302 */ /* 0x002e620000000000 */
[----:B------:R-:W-:-:S04]  /*10b0*/  FFMA R10, R0, R11, RZ ;  /* 0x0000000b000a7223 */ /* 0x000fc800000000ff */
[----:B------:R-:W-:-:S04]  /*10c0*/  FFMA R12, -R3, R10, R0 ;  /* 0x0000000a030c7223 */ /* 0x000fc80000000100 */
[----:B------:R-:W-:Y:S01]  /*10d0*/  FFMA R12, R11, R12, R10 ;  /* 0x0000000c0b0c7223 */ /* 0x000fe2000000000a */
[----:B-1----:R-:W-:Y:S06]  /*10e0*/  @!P0 BRA `(.L_x_26) ;  /* 0x00000000000c8947 */ /* 0x002fec0003800000 */
[----:B------:R-:W-:-:S07]  /*10f0*/  MOV R10, 0x1110 ;  /* 0x00001110000a7802 */ /* 0x000fce0000000f00 */
[----:B0-----:R-:W-:Y:S05]  /*1100*/  CALL.REL.NOINC `($__internal_1_$__cuda_sm3x_div_rn_noftz_f32_slowpath) ;  /* 0x0000001400187944 */ /* 0x001fea0003c00000 */
[----:B------:R-:W-:-:S07]  /*1110*/  MOV R12, R0 ;  /* 0x00000000000c7202 */ /* 0x000fce0000000f00 */
.L_x_26:
[----:B0-----:R-:W-:-:S05]  /*1120*/  IMAD.WIDE.U32 R10, R7, 0x4, R4 ;  /* 0x00000004070a7825 */ /* 0x001fca00078e0004 */
[----:B------:R-:W2:Y:S01]  /*1130*/  LDG.E R13, desc[UR8][R10.64] ;  /* 0x000000080a0d7981 */ /* 0x000ea2000c1e1900 */
[----:B------:R-:W0:Y:S01]  /*1140*/  S2UR UR6, SR_CgaCtaId ;  /* 0x00000000000679c3 */ /* 0x000e220000008800 */
[----:B------:R-:W-:Y:S01]  /*1150*/  UMOV UR5, 0x400 ;  /* 0x0000040000057882 */ /* 0x000fe20000000000 */
[----:B------:R-:W1:Y:S02]  /*1160*/  MUFU.RCP R0, R3 ;  /* 0x0000000300007308 */ /* 0x000e640000001000 */
[----:B-1----:R-:W-:-:S04]  /*1170*/  FFMA R17, -R3, R0, 1 ;  /* 0x3f80000003117423 */ /* 0x002fc80000000100 */
[----:B------:R-:W-:Y:S01]  /*1180*/  FFMA R0, R0, R17, R0 ;  /* 0x0000001100007223 */ /* 0x000fe20000000000 */
[----:B0-----:R-:W-:Y:S01]  /*1190*/  ULEA UR5, UR6, UR5, 0x18 ;  /* 0x0000000506057291 */ /* 0x001fe2000f8ec0ff */
[----:B--2---:R-:W-:-:S05]  /*11a0*/  FADD R13, R13, -R12 ;  /* 0x8000000c0d0d7221 */ /* 0x004fca0000000000 */
[----:B------:R-:W-:Y:S01]  /*11b0*/  STG.E desc[UR8][R10.64], R13 ;  /* 0x0000000d0a007986 */ /* 0x000fe2000c101908 */
[----:B------:R-:W-:Y:S06]  /*11c0*/  BAR.SYNC.DEFER_BLOCKING 0x0 ;  /* 0x0000000000007b1d */ /* 0x000fec0000010000 */
[----:B------:R-:W0:Y:S02]  /*11d0*/  LDS R12, [UR5] ;  /* 0x00000005ff0c7984 */ /* 0x000e240008000800 */
[----:B0-----:R-:W0:Y:S01]  /*11e0*/  FCHK P0, R12, R3 ;  /* 0x000000030c007302 */ /* 0x001e220000000000 */
[----:B------:R-:W-:-:S04]  /*11f0*/  FFMA R17, R0, R12, RZ ;  /* 0x0000000c00117223 */ /* 0x000fc800000000ff */
[----:B------:R-:W-:-:S04]  /*1200*/  FFMA R14, -R3, R17, R12 ;  /* 0x00000011030e7223 */ /* 0x000fc8000000010c */
[----:B------:R-:W-:Y:S01]  /*1210*/  FFMA R0, R0, R14, R17 ;  /* 0x0000000e00007223 */ /* 0x000fe20000000011 */
[----:B0-----:R-:W-:Y:S06]  /*1220*/  @!P0 BRA `(.L_x_27) ;  /* 0x00000000000c8947 */ /* 0x001fec0003800000 */
[----:B------:R-:W-:Y:S02]  /*1230*/  MOV R0, R12 ;  /* 0x0000000c00007202 */ /* 0x000fe40000000f00 */
[----:B------:R-:W-:-:S07]  /*1240*/  MOV R10, 0x1260 ;  /* 0x00001260000a7802 */ /* 0x000fce0000000f00 */
[----:B------:R-:W-:Y:S05]  /*1250*/  CALL.REL.NOINC `($__internal_1_$__cuda_sm3x_div_rn_noftz_f32_slowpath) ;  /* 0x0000001000c47944 */ /* 0x000fea0003c00000 */
.L_x_27:
[----:B------:R-:W-:-:S05]  /*1260*/  IADD3 R11, PT, PT, R7, 0x40, RZ ;  /* 0x00000040070b7810 */ /* 0x000fca0007ffe0ff */
[----:B------:R-:W-:-:S05]  /*1270*/  IMAD.WIDE.U32 R10, R11, 0x4, R4 ;  /* 0x000000040b0a7825 */ /* 0x000fca00078e0004 */
[----:B------:R-:W2:Y:S01]  /*1280*/  LDG.E R13, desc[UR8][R10.64] ;  /* 0x000000080a0d7981 */ /* 0x000ea2000c1e1900 */
[----:B------:R-:W0:Y:S01]  /*1290*/  S2UR UR6, SR_CgaCtaId ;  /* 0x00000000000679c3 */ /* 0x000e220000008800 */
[----:B------:R-:W-:Y:S02]  /*12a0*/  UMOV UR5, 0x400 ;  /* 0x0000040000057882 */ /* 0x000fe40000000000 */
[----:B0-----:R-:W-:Y:S01]  /*12b0*/  ULEA UR5, UR6, UR5, 0x18 ;  /* 0x0000000506057291 */ /* 0x001fe2000f8ec0ff */
[----:B--2---:R-:W-:Y:S02]  /*12c0*/  FADD R13, R13, -R0 ;  /* 0x800000000d0d7221 */ /* 0x004fe40000000000 */
[----:B------:R-:W0:Y:S03]  /*12d0*/  MUFU.RCP R0, R3 ;  /* 0x0000000300007308 */ /* 0x000e260000001000 */
[----:B------:R-:W-:Y:S01]  /*12e0*/  STG.E desc[UR8][R10.64], R13 ;  /* 0x0000000d0a007986 */ /* 0x000fe2000c101908 */
[----:B------:R-:W-:Y:S01]  /*12f0*/  BAR.SYNC.DEFER_BLOCKING 0x0 ;  /* 0x0000000000007b1d */ /* 0x000fe20000010000 */
[----:B0-----:R-:W-:-:S04]  /*1300*/  FFMA R17, -R3, R0, 1 ;  /* 0x3f80000003117423 */ /* 0x001fc80000000100 */
[----:B------:R-:W-:Y:S01]  /*1310*/  FFMA R0, R0, R17, R0 ;  /* 0x0000001100007223 */ /* 0x000fe20000000000 */
        /* <DEDUP_REMOVED lines=9> */
.L_x_28:
        /* <DEDUP_REMOVED lines=21> */
.L_x_29:
        /* <DEDUP_REMOVED lines=21> */
.L_x_30:
        /* <DEDUP_REMOVED lines=21> */
.L_x_31:
        /* <DEDUP_REMOVED lines=21> */
.L_x_32:
[----:B------:R-:W-:-:S04]  /*18f0*/  VIADD R11, R7, 0x180 ;  /* 0x00000180070b7836 */ /* 0x000fc80000000000 */
        /* <DEDUP_REMOVED lines=20> */
.L_x_33:
[----:B------:R-:W-:-:S05]  /*1a40*/  IADD3 R11, PT, PT, R7, 0x1c0, RZ ;  /* 0x000001c0070b7810 */ /* 0x000fca0007ffe0ff */
[----:B------:R-:W-:-:S05]  /*1a50*/  IMAD.WIDE.U32 R10, R11, 0x4, R4 ;  /* 0x000000040b0a7825 */ /* 0x000fca00078e0004 */
[----:B------:R-:W2:Y:S01]  /*1a60*/  LDG.E R13, desc[UR8][R10.64] ;  /* 0x000000080a0d7981 */ /* 0x000ea2000c1e1900 */
[----:B------:R-:W-:Y:S01]  /*1a70*/  IADD3 R8, PT, PT, R8, 0x8, RZ ;  /* 0x0000000808087810 */ /* 0x000fe20007ffe0ff */
[----:B------:R-:W-:Y:S01]  /*1a80*/  UIADD3 UR4, UPT, UPT, UR4, 0x200, URZ ;  /* 0x0000020004047890 */ /* 0x000fe2000fffe0ff */
[----:B------:R-:W-:Y:S02]  /*1a90*/  IADD3 R7, PT, PT, R7, 0x200, RZ ;  /* 0x0000020007077810 */ /* 0x000fe40007ffe0ff */
[----:B------:R-:W-:Y:S01]  /*1aa0*/  ISETP.NE.AND P0, PT, R8, RZ, PT ;  /* 0x000000ff0800720c */ /* 0x000fe20003f05270 */
[----:B--2---:R-:W-:-:S05]  /*1ab0*/  FADD R13, R13, -R0 ;  /* 0x800000000d0d7221 */ /* 0x004fca0000000000 */
[----:B------:R1:W-:Y:S01]  /*1ac0*/  STG.E desc[UR8][R10.64], R13 ;  /* 0x0000000d0a007986 */ /* 0x0003e2000c101908 */
[----:B------:R-:W-:Y:S06]  /*1ad0*/  BAR.SYNC.DEFER_BLOCKING 0x0 ;  /* 0x0000000000007b1d */ /* 0x000fec0000010000 */
[----:B------:R-:W-:Y:S05]  /*1ae0*/  @P0 BRA `(.L_x_34) ;  /* 0xfffffff400500947 */ /* 0x000fea000383ffff */
[----:B------:R-:W-:-:S12]  /*1af0*/  UIADD3 UR4, UPT, UPT, UR4, -0x100, URZ ;  /* 0xffffff0004047890 */ /* 0x000fd8000fffe0ff */
.L_x_25:
[----:B------:R-:W-:-:S13]  /*1b00*/  ISETP.NE.AND P0, PT, R15, RZ, PT ;  /* 0x000000ff0f00720c */ /* 0x000fda0003f05270 */
[----:B------:R-:W-:Y:S05]  /*1b10*/  @!P0 EXIT ;  /* 0x000000000000894d */ /* 0x000fea0003800000 */
[----:B------:R-:W-:-:S13]  /*1b20*/  ISETP.GE.U32.AND P0, PT, R15, 0x4, PT ;  /* 0x000000040f00780c */ /* 0x000fda0003f06070 */
[----:B------:R-:W-:Y:S05]  /*1b30*/  @!P0 BRA `(.L_x_35) ;  /* 0x0000000400648947 */ /* 0x000fea0003800000 */
[----:B------:R-:W2:Y:S01]  /*1b40*/  S2UR UR6, SR_CgaCtaId ;  /* 0x00000000000679c3 */ /* 0x000ea20000008800 */
[----:B------:R-:W-:Y:S01]  /*1b50*/  UMOV UR5, 0x400 ;  /* 0x0000040000057882 */ /* 0x000fe20000000000 */
[----:B------:R-:W3:Y:S02]  /*1b60*/  MUFU.RCP R0, R3 ;  /* 0x0000000300007308 */ /* 0x000ee40000001000 */
[----:B---3--:R-:W-:-:S04]  /*1b70*/  FFMA R5, -R3, R0, 1 ;  /* 0x3f80000003057423 */ /* 0x008fc80000000100 */
[----:B------:R-:W-:Y:S01]  /*1b80*/  FFMA R0, R0, R5, R0 ;  /* 0x0000000500007223 */ /* 0x000fe20000000000 */
[----:B--2---:R-:W-:-:S09]  /*1b90*/  ULEA UR5, UR6, UR5, 0x18 ;  /* 0x0000000506057291 */ /* 0x004fd2000f8ec0ff */
[----:B0-----:R-:W0:Y:S02]  /*1ba0*/  LDS R4, [UR5] ;  /* 0x00000005ff047984 */ /* 0x001e240008000800 */
[----:B0-----:R-:W0:Y:S01]  /*1bb0*/  FCHK P0, R4, R3 ;  /* 0x0000000304007302 */ /* 0x001e220000000000 */
[----:B------:R-:W-:-:S04]  /*1bc0*/  FFMA R5, R0, R4, RZ ;  /* 0x0000000400057223 */ /* 0x000fc800000000ff */
[----:B------:R-:W-:-:S04]  /*1bd0*/  FFMA R8, -R3, R5, R4 ;  /* 0x0000000503087223 */ /* 0x000fc80000000104 */
[----:B------:R-:W-:Y:S01]  /*1be0*/  FFMA R0, R0, R8, R5 ;  /* 0x0000000800007223 */ /* 0x000fe20000000005 */
[----:B0-----:R-:W-:Y:S06]  /*1bf0*/  @!P0 BRA `(.L_x_36) ;  /* 0x00000000000c8947 */ /* 0x001fec0003800000 */
[----:B------:R-:W-:Y:S02]  /*1c00*/  MOV R0, R4 ;  /* 0x0000000400007202 */ /* 0x000fe40000000f00 */
[----:B-1----:R-:W-:-:S07]  /*1c10*/  MOV R10, 0x1c30 ;  /* 0x00001c30000a7802 */ /* 0x002fce0000000f00 */
[----:B------:R-:W-:Y:S05]  /*1c20*/  CALL.REL.NOINC `($__internal_1_$__cuda_sm3x_div_rn_noftz_f32_slowpath) ;  /* 0x0000000800507944 */ /* 0x000fea0003c00000 */
.L_x_36:
[----:B-1----:R-:W0:Y:S01]  /*1c30*/  LDC.64 R10, c[0x0][0x380] ;  /* 0x0000e000ff0a7b82 */ /* 0x002e220000000a00 */
[----:B------:R-:W-:-:S05]  /*1c40*/  IADD3 R4, PT, PT, R2, UR4, RZ ;  /* 0x0000000402047c10 */ /* 0x000fca000fffe0ff */
[----:B0-----:R-:W-:-:S05]  /*1c50*/  IMAD.WIDE.U32 R10, R4, 0x4, R10 ;  /* 0x00000004040a7825 */ /* 0x001fca00078e000a */
        /* <DEDUP_REMOVED lines=19> */
.L_x_37:
[----:B------:R-:W0:Y:S01]  /*1d90*/  LDC.64 R10, c[0x0][0x380] ;  /* 0x0000e000ff0a7b82 */ /* 0x000e220000000a00 */
[----:B------:R-:W-:-:S05]  /*1da0*/  IADD3 R5, PT, PT, R4, 0x40, RZ ;  /* 0x0000004004057810 */ /* 0x000fca0007ffe0ff */
        /* <DEDUP_REMOVED lines=20> */
.L_x_38:
        /* <DEDUP_REMOVED lines=22> */
.L_x_39:
[----:B------:R-:W0:Y:S01]  /*2050*/  LDC.64 R10, c[0x0][0x380] ;  /* 0x0000e000ff0a7b82 */ /* 0x000e220000000a00 */
[----:B------:R-:W-:-:S05]  /*2060*/  IADD3 R5, PT, PT, R4, 0xc0, RZ ;  /* 0x000000c004057810 */ /* 0x000fca0007ffe0ff */
[----:B0-----:R-:W-:-:S05]  /*2070*/  IMAD.WIDE.U32 R4, R5, 0x4, R10 ;  /* 0x0000000405047825 */ /* 0x001fca00078e000a */
[----:B------:R-:W2:Y:S01]  /*2080*/  LDG.E R7, desc[UR8][R4.64] ;  /* 0x0000000804077981 */ /* 0x000ea2000c1e1900 */
[----:B------:R-:W-:Y:S01]  /*2090*/  UIADD3 UR4, UPT, UPT, UR4, 0x100, URZ ;  /* 0x0000010004047890 */ /* 0x000fe2000fffe0ff */
[----:B--2---:R-:W-:-:S05]  /*20a0*/  FADD R7, R7, -R0 ;  /* 0x8000000007077221 */ /* 0x004fca0000000000 */
[----:B------:R2:W-:Y:S01]  /*20b0*/  STG.E desc[UR8][R4.64], R7 ;  /* 0x0000000704007986 */ /* 0x0005e2000c101908 */
[----:B------:R-:W-:Y:S06]  /*20c0*/  BAR.SYNC.DEFER_BLOCKING 0x0 ;  /* 0x0000000000007b1d */ /* 0x000fec0000010000 */
.L_x_35:
[----:B------:R-:W-:-:S13]  /*20d0*/  LOP3.LUT P0, R6, R6, 0x3, RZ, 0xc0, !PT ;  /* 0x0000000306067812 */ /* 0x000fda000780c0ff */
[----:B------:R-:W-:Y:S05]  /*20e0*/  @!P0 EXIT ;  /* 0x000000000000894d */ /* 0x000fea0003800000 */
[----:B------:R-:W-:-:S13]  /*20f0*/  ISETP.NE.AND P0, PT, R6, 0x1, PT ;  /* 0x000000010600780c */ /* 0x000fda0003f05270 */
[----:B------:R-:W-:Y:S05]  /*2100*/  @!P0 BRA `(.L_x_40) ;  /* 0x0000000000b48947 */ /* 0x000fea0003800000 */
[----:B------:R-:W3:Y:S01]  /*2110*/  S2UR UR6, SR_CgaCtaId ;  /* 0x00000000000679c3 */ /* 0x000ee20000008800 */
[----:B------:R-:W-:Y:S01]  /*2120*/  UMOV UR5, 0x400 ;  /* 0x0000040000057882 */ /* 0x000fe20000000000 */
[----:B------:R-:W2:Y:S02]  /*2130*/  MUFU.RCP R0, R3 ;  /* 0x0000000300007308 */ /* 0x000ea40000001000 */
[----:B--2---:R-:W-:-:S04]  /*2140*/  FFMA R5, -R3, R0, 1 ;  /* 0x3f80000003057423 */ /* 0x004fc80000000100 */
[----:B------:R-:W-:Y:S01]  /*2150*/  FFMA R0, R0, R5, R0 ;  /* 0x0000000500007223 */ /* 0x000fe20000000000 */
[----:B---3--:R-:W-:-:S09]  /*2160*/  ULEA UR5, UR6, UR5, 0x18 ;  /* 0x0000000506057291 */ /* 0x008fd2000f8ec0ff */
        /* <DEDUP_REMOVED lines=9> */
.L_x_41:
[----:B------:R-:W0:Y:S01]  /*2200*/  LDC.64 R6, c[0x0][0x380] ;  /* 0x0000e000ff067b82 */ /* 0x000e220000000a00 */
[----:B------:R-:W-:-:S05]  /*2210*/  IADD3 R4, PT, PT, R2, UR4, RZ ;  /* 0x0000000402047c10 */ /* 0x000fca000fffe0ff */
[----:B0-----:R-:W-:-:S05]  /*2220*/  IMAD.WIDE.U32 R6, R4, 0x4, R6 ;  /* 0x0000000404067825 */ /* 0x001fca00078e0006 */
[----:B------:R-:W2:Y:S01]  /*2230*/  LDG.E R5, desc[UR8][R6.64] ;  /* 0x0000000806057981 */ /* 0x000ea2000c1e1900 */
[----:B------:R-:W0:Y:S01]  /*2240*/  S2UR UR6, SR_CgaCtaId ;  /* 0x00000000000679c3 */ /* 0x000e220000008800 */
[----:B------:R-:W-:Y:S02]  /*2250*/  UMOV UR5, 0x400 ;  /* 0x0000040000057882 */ /* 0x000fe40000000000 */
[----:B0-----:R-:W-:Y:S01]  /*2260*/  ULEA UR5, UR6, UR5, 0x18 ;  /* 0x0000000506057291 */ /* 0x001fe2000f8ec0ff */
[----:B--2---:R-:W-:Y:S02]  /*2270*/  FADD R5, R5, -R0 ;  /* 0x8000000005057221 */ /* 0x004fe40000000000 */
[----:B------:R-:W1:Y:S03]  /*2280*/  MUFU.RCP R0, R3 ;  /* 0x0000000300007308 */ /* 0x000e660000001000 */
[----:B------:R-:W-:Y:S01]  /*2290*/  STG.E desc[UR8][R6.64], R5 ;  /* 0x0000000506007986 */ /* 0x000fe2000c101908 */
[----:B------:R-:W-:Y:S01]  /*22a0*/  BAR.SYNC.DEFER_BLOCKING 0x0 ;  /* 0x0000000000007b1d */ /* 0x000fe20000010000 */
[----:B-1----:R-:W-:-:S04]  /*22b0*/  FFMA R11, -R3, R0, 1 ;  /* 0x3f800000030b7423 */ /* 0x002fc80000000100 */
        /* <DEDUP_REMOVED lines=10> */
.L_x_42:
        /* <DEDUP_REMOVED lines=8> */
.L_x_40:
[----:B------:R-:W-:-:S13]  /*23e0*/  LOP3.LUT P0, RZ, R9, 0x40, RZ, 0xc0, !PT ;  /* 0x0000004009ff7812 */ /* 0x000fda000780c0ff */
[----:B------:R-:W-:Y:S05]  /*23f0*/  @P0 EXIT ;  /* 0x000000000000094d */ /* 0x000fea0003800000 */
[----:B------:R-:W4:Y:S01]  /*2400*/  S2UR UR6, SR_CgaCtaId ;  /* 0x00000000000679c3 */ /* 0x000f220000008800 */
[----:B------:R-:W-:Y:S01]  /*2410*/  UMOV UR5, 0x400 ;  /* 0x0000040000057882 */ /* 0x000fe20000000000 */
[----:B------:R-:W2:Y:S02]  /*2420*/  MUFU.RCP R0, R3 ;  /* 0x0000000300007308 */ /* 0x000ea40000001000 */
[----:B--23--:R-:W-:-:S04]  /*2430*/  FFMA R5, -R3, R0, 1 ;  /* 0x3f80000003057423 */ /* 0x00cfc80000000100 */
[----:B------:R-:W-:Y:S01]  /*2440*/  FFMA R0, R0, R5, R0 ;  /* 0x0000000500007223 */ /* 0x000fe20000000000 */
[----:B----4-:R-:W-:-:S09]  /*2450*/  ULEA UR5, UR6, UR5, 0x18 ;  /* 0x0000000506057291 */ /* 0x010fd2000f8ec0ff */
        /* <DEDUP_REMOVED lines=9> */
.L_x_43:
[----:B------:R-:W0:Y:S01]  /*24f0*/  LDC.64 R4, c[0x0][0x380] ;  /* 0x0000e000ff047b82 */ /* 0x000e220000000a00 */
[----:B------:R-:W-:-:S04]  /*2500*/  VIADD R3, R2, UR4 ;  /* 0x0000000402037c36 */ /* 0x000fc80008000000 */
[----:B0-----:R-:W-:-:S05]  /*2510*/  IMAD.WIDE.U32 R2, R3, 0x4, R4 ;  /* 0x0000000403027825 */ /* 0x001fca00078e0004 */
[----:B------:R-:W2:Y:S02]  /*2520*/  LDG.E R5, desc[UR8][R2.64] ;  /* 0x0000000802057981 */ /* 0x000ea4000c1e1900 */
[----:B--2---:R-:W-:-:S05]  /*2530*/  FADD R5, R5, -R0 ;  /* 0x8000000005057221 */ /* 0x004fca0000000000 */
[----:B------:R-:W-:Y:S01]  /*2540*/  STG.E desc[UR8][R2.64], R5 ;  /* 0x0000000502007986 */ /* 0x000fe2000c101908 */
[----:B------:R-:W-:Y:S06]  /*2550*/  BAR.SYNC.DEFER_BLOCKING 0x0 ;  /* 0x0000000000007b1d */ /* 0x000fec0000010000 */
[----:B------:R-:W-:Y:S05]  /*2560*/  EXIT ;  /* 0x000000000000794d */ /* 0x000fea0003800000 */
        .weak           $__internal_1_$__cuda_sm3x_div_rn_noftz_f32_slowpath
        .type           $__internal_1_$__cuda_sm3x_div_rn_noftz_f32_slowpath,@function
        .size           $__internal_1_$__cuda_sm3x_div_rn_noftz_f32_slowpath,(.L_x_479 - $__internal_1_$__cuda_sm3x_div_rn_noftz_f32_slowpath)
$__internal_1_$__cuda_sm3x_div_rn_noftz_f32_slowpath:
[----:B------:R-:W-:Y:S02]  /*2570*/  SHF.R.U32.HI R11, RZ, 0x17, R3 ;  /* 0x00000017ff0b7819 */ /* 0x000fe40000011603 */
[----:B------:R-:W-:Y:S02]  /*2580*/  SHF.R.U32.HI R12, RZ, 0x17, R0 ;  /* 0x00000017ff0c7819 */ /* 0x000fe40000011600 */
[----:B------:R-:W-:Y:S02]  /*2590*/  LOP3.LUT R11, R11, 0xff, RZ, 0xc0, !PT ;  /* 0x000000ff0b0b7812 */ /* 0x000fe400078ec0ff */
[----:B------:R-:W-:Y:S02]  /*25a0*/  LOP3.LUT R16, R12, 0xff, RZ, 0xc0, !PT ;  /* 0x000000ff0c107812 */ /* 0x000fe400078ec0ff */
[----:B------:R-:W-:Y:S02]  /*25b0*/  IADD3 R17, PT, PT, R11, -0x1, RZ ;  /* 0xffffffff0b117810 */ /* 0x000fe40007ffe0ff */
[----:B------:R-:W-:-:S02]  /*25c0*/  IADD3 R14, PT, PT, R16, -0x1, RZ ;  /* 0xffffffff100e7810 */ /* 0x000fc40007ffe0ff */
[----:B------:R-:W-:Y:S02]  /*25d0*/  ISETP.GT.U32.AND P0, PT, R17, 0xfd, PT ;  /* 0x000000fd1100780c */ /* 0x000fe40003f04070 */
[----:B------:R-:W-:Y:S02]  /*25e0*/  MOV R13, R3 ;  /* 0x00000003000d7202 */ /* 0x000fe40000000f00 */
        /* <DEDUP_REMOVED lines=21> */
[----:B------:R-:W-:Y:S01]  /*2740*/  @P0 MOV R12, RZ ;  /* 0x000000ff000c0202 */ /* 0x000fe20000000f00 */
[----:B------:R-:W-:Y:S01]  /*2750*/  @!P0 FFMA R0, R0, 1.84467440737095516160e+19, RZ ;  /* 0x5f80000000008823 */ /* 0x000fe200000000ff */
[----:B------:R-:W-:Y:S01]  /*2760*/  @!P0 MOV R12, 0xffffffc0 ;  /* 0xffffffc0000c8802 */ /* 0x000fe20000000f00 */
[----:B------:R-:W-:-:S03]  /*2770*/  @!P1 FFMA R13, R3, 1.84467440737095516160e+19, RZ ;  /* 0x5f800000030d9823 */ /* 0x000fc600000000ff */
[----:B------:R-:W-:-:S07]  /*2780*/  @!P1 IADD3 R12, PT, PT, R12, 0x40, RZ ;  /* 0x000000400c0c9810 */ /* 0x000fce0007ffe0ff */
.L_x_44:
[----:B------:R-:W-:Y:S02]  /*2790*/  LEA R14, R11, 0xc0800000, 0x17 ;  /* 0xc08000000b0e7811 */ /* 0x000fe400078eb8ff */
[----:B------:R-:W-:Y:S02]  /*27a0*/  IADD3 R16, PT, PT, R16, -0x7f, RZ ;  /* 0xffffff8110107810 */ /* 0x000fe40007ffe0ff */
[----:B------:R-:W-:-:S03]  /*27b0*/  IADD3 R17, PT, PT, -R14, R13, RZ ;  /* 0x0000000d0e117210 */ /* 0x000fc60007ffe1ff */
[C---:B------:R-:W-:Y:S01]  /*27c0*/  IMAD R0, R16.reuse, -0x800000, R0 ;  /* 0xff80000010007824 */ /* 0x040fe200078e0200 */
[----:B------:R0:W1:Y:S01]  /*27d0*/  MUFU.RCP R13, R17 ;  /* 0x00000011000d7308 */ /* 0x0000620000001000 */
[----:B------:R-:W-:Y:S01]  /*27e0*/  FADD.FTZ R19, -R17, -RZ ;  /* 0x800000ff11137221 */ /* 0x000fe20000010100 */
[----:B0-----:R-:W-:-:S04]  /*27f0*/  IADD3 R17, PT, PT, R16, 0x7f, -R11 ;  /* 0x0000007f10117810 */ /* 0x001fc80007ffe80b */
[----:B------:R-:W-:Y:S01]  /*2800*/  IADD3 R17, PT, PT, R17, R12, RZ ;  /* 0x0000000c11117210 */ /* 0x000fe20007ffe0ff */
        /* <DEDUP_REMOVED lines=8> */
[----:B------:R-:W-:-:S04]  /*2890*/  LOP3.LUT R11, R11, 0xff, RZ, 0xc0, !PT ;  /* 0x000000ff0b0b7812 */ /* 0x000fc800078ec0ff */
[----:B------:R-:W-:-:S04]  /*28a0*/  IADD3 R16, PT, PT, R11, R17, RZ ;  /* 0x000000110b107210 */ /* 0x000fc80007ffe0ff */
[----:B------:R-:W-:-:S04]  /*28b0*/  IADD3 R11, PT, PT, R16, -0x1, RZ ;  /* 0xffffffff100b7810 */ /* 0x000fc80007ffe0ff */
        /* <DEDUP_REMOVED lines=9> */
[-CC-:B------:R-:W-:Y:S01]  /*2950*/  FFMA.RZ R11, R13, R19.reuse, R14.reuse ;  /* 0x000000130d0b7223 */ /* 0x180fe2000000c00e */
[C---:B------:R-:W-:Y:S02]  /*2960*/  ISETP.NE.AND P2, PT, R16.reuse, RZ, PT ;  /* 0x000000ff1000720c */ /* 0x040fe40003f45270 */
[C---:B------:R-:W-:Y:S02]  /*2970*/  ISETP.NE.AND P1, PT, R16.reuse, RZ, PT ;  /* 0x000000ff1000720c */ /* 0x040fe40003f25270 */
[----:B------:R-:W-:Y:S01]  /*2980*/  LOP3.LUT R12, R11, 0x7fffff, RZ, 0xc0, !PT ;  /* 0x007fffff0b0c7812 */ /* 0x000fe200078ec0ff */
[CCC-:B------:R-:W-:Y:S01]  /*2990*/  FFMA.RP R11, R13.reuse, R19.reuse, R14.reuse ;  /* 0x000000130d0b7223 */ /* 0x1c0fe2000000800e */
[----:B------:R-:W-:Y:S01]  /*29a0*/  FFMA.RM R14, R13, R19, R14 ;  /* 0x000000130d0e7223 */ /* 0x000fe2000000400e */
[----:B------:R-:W-:Y:S02]  /*29b0*/  IADD3 R13, PT, PT, R16, 0x20, RZ ;  /* 0x00000020100d7810 */ /* 0x000fe40007ffe0ff */
[----:B------:R-:W-:-:S02]  /*29c0*/  LOP3.LUT R12, R12, 0x800000, RZ, 0xfc, !PT ;  /* 0x008000000c0c7812 */ /* 0x000fc400078efcff */
[----:B------:R-:W-:Y:S02]  /*29d0*/  IADD3 R16, PT, PT, -R16, RZ, RZ ;  /* 0x000000ff10107210 */ /* 0x000fe40007ffe1ff */
[----:B------:R-:W-:Y:S02]  /*29e0*/  SHF.L.U32 R13, R12, R13, RZ ;  /* 0x0000000d0c0d7219 */ /* 0x000fe400000006ff */
[----:B------:R-:W-:Y:S02]  /*29f0*/  FSETP.NEU.FTZ.AND P0, PT, R11, R14, PT ;  /* 0x0000000e0b00720b */ /* 0x000fe40003f1d000 */
[----:B------:R-:W-:Y:S02]  /*2a00*/  SEL R11, R16, RZ, P2 ;  /* 0x000000ff100b7207 */ /* 0x000fe40001000000 */
[----:B------:R-:W-:Y:S02]  /*2a10*/  ISETP.NE.AND P1, PT, R13, RZ, P1 ;  /* 0x000000ff0d00720c */ /* 0x000fe40000f25270 */
[----:B------:R-:W-:-:S02]  /*2a20*/  SHF.R.U32.HI R11, RZ, R11, R12 ;  /* 0x0000000bff0b7219 */ /* 0x000fc4000001160c */
[----:B------:R-:W-:Y:S02]  /*2a30*/  PLOP3.LUT P0, PT, P0, P1, PT, 0xf8, 0x8f ;  /* 0x00000000008f781c */ /* 0x000fe40000703f70 */
[----:B------:R-:W-:Y:S02]  /*2a40*/  SHF.R.U32.HI R13, RZ, 0x1, R11 ;  /* 0x00000001ff0d7819 */ /* 0x000fe4000001160b */
[----:B------:R-:W-:-:S04]  /*2a50*/  SEL R12, RZ, 0x1, !P0 ;  /* 0x00000001ff0c7807 */ /* 0x000fc80004000000 */
[----:B------:R-:W-:-:S04]  /*2a60*/  LOP3.LUT R12, R12, 0x1, R13, 0xf8, !PT ;  /* 0x000000010c0c7812 */ /* 0x000fc800078ef80d */
[----:B------:R-:W-:-:S04]  /*2a70*/  LOP3.LUT R12, R12, R11, RZ, 0xc0, !PT ;  /* 0x0000000b0c0c7212 */ /* 0x000fc800078ec0ff */
[----:B------:R-:W-:-:S04]  /*2a80*/  IADD3 R13, PT, PT, R13, R12, RZ ;  /* 0x0000000c0d0d7210 */ /* 0x000fc80007ffe0ff */
[----:B------:R-:W-:Y:S01]  /*2a90*/  LOP3.LUT R0, R13, R0, RZ, 0xfc, !PT ;  /* 0x000000000d007212 */ /* 0x000fe200078efcff */
[----:B------:R-:W-:Y:S06]  /*2aa0*/  BRA `(.L_x_51) ;  /* 0x0000000000347947 */ /* 0x000fec0003800000 */
.L_x_50:
[----:B------:R-:W-:-:S04]  /*2ab0*/  LOP3.LUT R0, R0, 0x80000000, RZ, 0xc0, !PT ;  /* 0x8000000000007812 */ /* 0x000fc800078ec0ff */
[----:B------:R-:W-:Y:S01]  /*2ac0*/  LOP3.LUT R0, R0, 0x7f800000, RZ, 0xfc, !PT ;  /* 0x7f80000000007812 */ /* 0x000fe200078efcff */
[----:B------:R-:W-:Y:S06]  /*2ad0*/  BRA `(.L_x_51) ;  /* 0x0000000000287947 */ /* 0x000fec0003800000 */
.L_x_49:
[----:B------:R-:W-:Y:S01]  /*2ae0*/  LEA R0, R17, R0, 0x17 ;  /* 0x0000000011007211 */ /* 0x000fe200078eb8ff */
[----:B------:R-:W-:Y:S06]  /*2af0*/  BRA `(.L_x_51) ;  /* 0x0000000000207947 */ /* 0x000fec0003800000 */
.L_x_48:
[----:B------:R-:W-:-:S04]  /*2b00*/  LOP3.LUT R0, R13, 0x80000000, R0, 0x48, !PT ;  /* 0x800000000d007812 */ /* 0x000fc800078e4800 */
[----:B------:R-:W-:Y:S01]  /*2b10*/  LOP3.LUT R0, R0, 0x7f800000, RZ, 0xfc, !PT ;  /* 0x7f80000000007812 */ /* 0x000fe200078efcff */
[----:B------:R-:W-:Y:S06]  /*2b20*/  BRA `(.L_x_51) ;  /* 0x0000000000147947 */ /* 0x000fec0003800000 */
.L_x_47:
[----:B------:R-:W-:Y:S01]  /*2b30*/  LOP3.LUT R0, R13, 0x80000000, R0, 0x48, !PT ;  /* 0x800000000d007812 */ /* 0x000fe200078e4800 */
[----:B------:R-:W-:Y:S06]  /*2b40*/  BRA `(.L_x_51) ;  /* 0x00000000000c7947 */ /* 0x000fec0003800000 */
.L_x_46:
[----:B------:R-:W0:Y:S01]  /*2b50*/  MUFU.RSQ R0, -QNAN ;  /* 0xffc0000000007908 */ /* 0x000e220000001400 */
[----:B------:R-:W-:Y:S05]  /*2b60*/  BRA `(.L_x_51) ;  /* 0x0000000000047947 */ /* 0x000fea0003800000 */
.L_x_45:
[----:B------:R-:W-:-:S07]  /*2b70*/  FADD.FTZ R0, R0, R3 ;  /* 0x0000000300007221 */ /* 0x000fce0000010000 */
.L_x_51:
[----:B------:R-:W-:-:S04]  /*2b80*/  HFMA2 R11, -RZ, RZ, 0, 0 ;  /* 0x00000000ff0b7431 */ /* 0x000fc800000001ff */
[----:B0-----:R-:W-:Y:S05]  /*2b90*/  RET.REL.NODEC R10 `(_occa_DCRemove_Common_0) ;  /* 0xffffffd40a187950 */ /* 0x001fea0003c3ffff */
.L_x_52:
        /* <DEDUP_REMOVED lines=14> */
.L_x_479:


//--------------------- .text._occa_Window_Common_0 --------------------------
	.section	.text._occa_Window_Common_0,"ax",@progbits
	.align	128
        .global         _occa_Window_Common_0
        .type           _occa_Window_Common_0,@function
        .size           _occa_Window_Common_0,(.L_x_480 - _occa_Window_Common_0)
        .other          _occa_Window_Common_0,@"STO_CUDA_ENTRY STV_DEFAULT"
_occa_Window_Common_0:
.text._occa_Window_Common_0:
[----:B------:R-:W0:Y:S01]  /*0000*/  LDC R1, c[0x0][0x37c] ;  /* 0x0000df00ff017b82 */ /* 0x000e220000000800 */
[----:B------:R-:W1:Y:S01]  /*0010*/  LDCU UR6, c[0x0][0x38c] ;  /* 0x00007180ff0677ac */ /* 0x000e620008000800 */
[----:B------:R-:W2:Y:S06]  /*0020*/  S2R R5, SR_TID.X ;  /* 0x0000000000057919 */ /* 0x000eac0000002100 */
[----:B------:R-:W3:Y:S01]  /*0030*/  S2UR UR5, SR_CTAID.X ;  /* 0x00000000000579c3 */ /* 0x000ee20000002500 */
[----:B------:R-:W-:Y:S01]  /*0040*/  BSSY.RECONVERGENT B0, `(.L_x_53) ;  /* 0x0000016000007945 */ /* 0x000fe20003800200 */
[----:B------:R-:W-:Y:S01]  /*0050*/  UMOV UR4, 0xffffffff ;  /* 0xffffffff00047882 */ /* 0x000fe20000000000 */
[----:B0-----:R-:W-:Y:S01]  /*0060*/  VIADD R1, R1, 0xffffffe0 ;  /* 0xffffffe001017836 */ /* 0x001fe20000000000 */
[----:B-1----:R-:W-:-:S04]  /*0070*/  USHF.L.U32 UR4, UR4, UR6, URZ ;  /* 0x0000000604047299 */ /* 0x002fc800080006ff */
[----:B------:R-:W-:-:S06]  /*0080*/  ULOP3.LUT UR4, URZ, UR4, URZ, 0x33, !UPT ;  /* 0x00000004ff047292 */ /* 0x000fcc000f8e33ff */
[----:B------:R-:W-:Y:S01]  /*0090*/  I2FP.F32.U32 R3, UR4 ;  /* 0x0000000400037c45 */ /* 0x000fe20008201000 */
[----:B---3--:R-:W-:Y:S02]  /*00a0*/  USHF.L.U32 UR4, UR5, 0xa, URZ ;  /* 0x0000000a05047899 */ /* 0x008fe400080006ff */
[----:B------:R-:W-:Y:S01]  /*00b0*/  UIADD3 UR5, UPT, UPT, UR6, -0x1, URZ ;  /* 0xffffffff06057890 */ /* 0x000fe2000fffe0ff */
[----:B------:R-:W0:Y:S03]  /*00c0*/  MUFU.RCP R2, R3 ;  /* 0x0000000300027308 */ /* 0x000e260000001000 */
[----:B--2---:R-:W-:-:S04]  /*00d0*/  LOP3.LUT R5, R5, UR4, RZ, 0xfc, !PT ;  /* 0x0000000405057c12 */ /* 0x004fc8000f8efcff */
[----:B------:R-:W-:-:S04]  /*00e0*/  LOP3.LUT R0, R5, UR5, RZ, 0xc0, !PT ;  /* 0x0000000505007c12 */ /* 0x000fc8000f8ec0ff */
[----:B------:R-:W-:-:S04]  /*00f0*/  I2FP.F32.S32 R0, R0 ;  /* 0x0000000000007245 */ /* 0x000fc80000201400 */
[----:B------:R-:W1:Y:S01]  /*0100*/  FCHK P0, R0, R3 ;  /* 0x0000000300007302 */ /* 0x000e620000000000 */
[----:B0-----:R-:W-:-:S04]  /*0110*/  FFMA R7, -R3, R2, 1 ;  /* 0x3f80000003077423 */ /* 0x001fc80000000102 */
[----:B------:R-:W-:-:S04]  /*0120*/  FFMA R7, R2, R7, R2 ;  /* 0x0000000702077223 */ /* 0x000fc80000000002 */
[----:B------:R-:W-:-:S04]  /*0130*/  FFMA R2, R0, R7, RZ ;  /* 0x0000000700027223 */ /* 0x000fc800000000ff */
[----:B------:R-:W-:-:S04]  /*0140*/  FFMA R4, -R3, R2, R0 ;  /* 0x0000000203047223 */ /* 0x000fc80000000100 */
[----:B------:R-:W-:Y:S01]  /*0150*/  FFMA R4, R7, R4, R2 ;  /* 0x0000000407047223 */ /* 0x000fe20000000002 */
[----:B-1----:R-:W-:Y:S06]  /*0160*/  @!P0 BRA `(.L_x_54) ;  /* 0x00000000000c8947 */ /* 0x002fec0003800000 */
[----:B------:R-:W-:-:S07]  /*0170*/  MOV R2, 0x190 ;  /* 0x0000019000027802 */ /* 0x000fce0000000f00 */
[----:B------:R-:W-:Y:S05]  /*0180*/  CALL.REL.NOINC `($__internal_2_$__cuda_sm3x_div_rn_noftz_f32_slowpath) ;  /* 0x00000004008c7944 */ /* 0x000fea0003c00000 */
[----:B------:R-:W-:-:S07]  /*0190*/  IMAD.MOV.U32 R4, RZ, RZ, R0 ;  /* 0x000000ffff047224 */ /* 0x000fce00078e0000 */
.L_x_54:
[----:B------:R-:W-:Y:S05]  /*01a0*/  BSYNC.RECONVERGENT B0 ;  /* 0x0000000000007941 */ /* 0x000fea0003800200 */
.L_x_53:
[----:B------:R-:W0:Y:S01]  /*01b0*/  F2F.F64.F32 R2, R4 ;  /* 0x0000000400027310 */ /* 0x000e220000201800 */
[----:B------:R-:W-:Y:S01]  /*01c0*/  UMOV UR4, 0x54442d18 ;  /* 0x54442d1800047882 */ /* 0x000fe20000000000 */
[----:B------:R-:W-:Y:S01]  /*01d0*/  UMOV UR5, 0x401921fb ;  /* 0x401921fb00057882 */ /* 0x000fe20000000000 */
[----:B------:R-:W1:Y:S01]  /*01e0*/  LDCU.64 UR6, c[0x0][0x358] ;  /* 0x00006b00ff0677ac */ /* 0x000e620008000a00 */
[----:B------:R-:W-:Y:S01]  /*01f0*/  BSSY.RECONVERGENT B0, `(.L_x_55) ;  /* 0x0000042000007945 */ /* 0x000fe20003800200 */
[----:B0-----:R-:W-:-:S06]  /*0200*/  DMUL R2, R2, UR4 ;  /* 0x0000000402027c28 */ /* 0x001fcc0008000000 */
[----:B------:R-:W0:Y:S02]  /*0210*/  F2F.F32.F64 R7, R2 ;  /* 0x0000000200077310 */ /* 0x000e240000301000 */
[C---:B0-----:R-:W-:Y:S01]  /*0220*/  FMUL R0, R7.reuse, 0.63661974668502807617 ;  /* 0x3f22f98307007820 */ /* 0x041fe20000400000 */
[----:B------:R-:W-:-:S05]  /*0230*/  FSETP.GE.AND P0, PT, |R7|, 105615, PT ;  /* 0x47ce47800700780b */ /* 0x000fca0003f06200 */
[----:B------:R-:W0:Y:S02]  /*0240*/  F2I.NTZ R0, R0 ;  /* 0x0000000000007305 */ /* 0x000e240000203100 */
[----:B0-----:R-:W-:-:S05]  /*0250*/  I2FP.F32.S32 R6, R0 ;  /* 0x0000000000067245 */ /* 0x001fca0000201400 */
[----:B------:R-:W-:-:S04]  /*0260*/  FFMA R9, R6, -1.5707962512969970703, R7 ;  /* 0xbfc90fda06097823 */ /* 0x000fc80000000007 */
[----:B------:R-:W-:-:S04]  /*0270*/  FFMA R9, R6, -7.5497894158615963534e-08, R9 ;  /* 0xb3a2216806097823 */ /* 0x000fc80000000009 */
[----:B------:R-:W-:Y:S01]  /*0280*/  FFMA R6, R6, -5.3903029534742383927e-15, R9 ;  /* 0xa7c234c506067823 */ /* 0x000fe20000000009 */
[----:B-1----:R-:W-:Y:S06]  /*0290*/  @!P0 BRA `(.L_x_56) ;  /* 0x0000000000dc8947 */ /* 0x002fec0003800000 */
[----:B------:R-:W-:-:S13]  /*02a0*/  FSETP.NEU.AND P0, PT, |R7|, +INF , PT ;  /* 0x7f8000000700780b */ /* 0x000fda0003f0d200 */
[----:B------:R-:W-:Y:S01]  /*02b0*/  @!P0 FMUL R6, RZ, R7 ;  /* 0x00000007ff068220 */ /* 0x000fe20000400000 */
[----:B------:R-:W-:Y:S01]  /*02c0*/  @!P0 IMAD.MOV.U32 R0, RZ, RZ, RZ ;  /* 0x000000ffff008224 */ /* 0x000fe200078e00ff */
[----:B------:R-:W-:Y:S06]  /*02d0*/  @!P0 BRA `(.L_x_56) ;  /* 0x0000000000cc8947 */ /* 0x000fec0003800000 */
[----:B------:R-:W-:Y:S01]  /*02e0*/  IMAD.SHL.U32 R2, R7, 0x100, RZ ;  /* 0x0000010007027824 */ /* 0x000fe200078e00ff */
[----:B------:R-:W0:Y:S01]  /*02f0*/  LDCU.64 UR8, c[0x4][URZ] ;  /* 0x01000000ff0877ac */ /* 0x000e220008000a00 */
[----:B------:R-:W-:Y:S02]  /*0300*/  IMAD.MOV.U32 R6, RZ, RZ, RZ ;  /* 0x000000ffff067224 */ /* 0x000fe400078e00ff */
[----:B------:R-:W-:Y:S01]  /*0310*/  IMAD.MOV.U32 R0, RZ, RZ, R1 ;  /* 0x000000ffff007224 */ /* 0x000fe200078e0001 */
[----:B------:R-:W-:Y:S01]  /*0320*/  LOP3.LUT R13, R2, 0x80000000, RZ, 0xfc, !PT ;  /* 0x80000000020d7812 */ /* 0x000fe200078efcff */
[----:B------:R-:W-:Y:S01]  /*0330*/  UMOV UR5, URZ ;  /* 0x000000ff00057c82 */ /* 0x000fe20008000000 */
[----:B------:R-:W-:-:S05]  /*0340*/  UMOV UR4, URZ ;  /* 0x000000ff00047c82 */ /* 0x000fca0008000000 */
.L_x_57:
        /* <DEDUP_REMOVED lines=31> */
[----:B------:R-:W-:Y:S02]  /*0540*/  SHF.R.S32.HI R4, RZ, 0x1f, R2 ;  /* 0x0000001fff047819 */ /* 0x000fe40000011402 */
[----:B------:R-:W-:Y:S02]  /*0550*/  LOP3.LUT R7, R2, R7, RZ, 0x3c, !PT ;  /* 0x0000000702077212 */ /* 0x000fe400078e3cff */
[C---:B------:R-:W-:Y:S02]  /*0560*/  LOP3.LUT R8, R4.reuse, R3, RZ, 0x3c, !PT ;  /* 0x0000000304087212 */ /* 0x040fe400078e3cff */
[----:B------:R-:W-:Y:S02]  /*0570*/  LOP3.LUT R9, R4, R2, RZ, 0x3c, !PT ;  /* 0x0000000204097212 */ /* 0x000fe400078e3cff */
[----:B------:R-:W-:Y:S02]  /*0580*/  SHF.R.U32.HI R3, RZ, 0x1e, R0 ;  /* 0x0000001eff037819 */ /* 0x000fe40000011600 */
[----:B------:R-:W-:-:S02]  /*0590*/  ISETP.GE.AND P1, PT, R7, RZ, PT ;  /* 0x000000ff0700720c */ /* 0x000fc40003f26270 */
[----:B------:R-:W1:Y:S01]  /*05a0*/  I2F.F64.S64 R8, R8 ;  /* 0x0000000800087312 */ /* 0x000e620000301c00 */
[----:B------:R-:W-:-:S05]  /*05b0*/  LEA.HI R0, R2, R3, RZ, 0x1 ;  /* 0x0000000302007211 */ /* 0x000fca00078f08ff */
[----:B------:R-:W-:-:S04]  /*05c0*/  IMAD.MOV R2, RZ, RZ, -R0 ;  /* 0x000000ffff027224 */ /* 0x000fc800078e0a00 */
[----:B------:R-:W-:Y:S01]  /*05d0*/  @!P0 IMAD.MOV.U32 R0, RZ, RZ, R2 ;  /* 0x000000ffff008224 */ /* 0x000fe200078e0002 */
[----:B-1----:R-:W-:-:S10]  /*05e0*/  DMUL R10, R8, UR4 ;  /* 0x00000004080a7c28 */ /* 0x002fd40008000000 */
[----:B------:R-:W0:Y:S02]  /*05f0*/  F2F.F32.F64 R10, R10 ;  /* 0x0000000a000a7310 */ /* 0x000e240000301000 */
[----:B0-----:R-:W-:-:S07]  /*0600*/  FSEL R6, -R10, R10, !P1 ;  /* 0x0000000a0a067208 */ /* 0x001fce0004800100 */
.L_x_56:
[----:B------:R-:W-:Y:S05]  /*0610*/  BSYNC.RECONVERGENT B0 ;  /* 0x0000000000007941 */ /* 0x000fea0003800200 */
.L_x_55:
[----:B------:R-:W0:Y:S02]  /*0620*/  LDC.64 R2, c[0x0][0x380] ;  /* 0x0000e000ff027b82 */ /* 0x000e240000000a00 */
[----:B0-----:R-:W-:-:S05]  /*0630*/  IMAD.WIDE.U32 R2, R5, 0x4, R2 ;  /* 0x0000000405027825 */ /* 0x001fca00078e0002 */
[----:B------:R-:W2:Y:S01]  /*0640*/  LDG.E R9, desc[UR6][R2.64] ;  /* 0x0000000602097981 */ /* 0x000ea2000c1e1900 */
[----:B------:R-:W-:Y:S02]  /*0650*/  IMAD.MOV.U32 R8, RZ, RZ, 0x37cbac00 ;  /* 0x37cbac00ff087424 */ /* 0x000fe400078e00ff */
[----:B------:R-:W-:Y:S01]  /*0660*/  FMUL R5, R6, R6 ;  /* 0x0000000606057220 */ /* 0x000fe20000400000 */
[C---:B------:R-:W-:Y:S01]  /*0670*/  LOP3.LUT R4, R0.reuse, 0x1, RZ, 0xc0, !PT ;  /* 0x0000000100047812 */ /* 0x040fe200078ec0ff */
[----:B------:R-:W-:Y:S02]  /*0680*/  VIADD R0, R0, 0x1 ;  /* 0x0000000100007836 */ /* 0x000fe40000000000 */
[----:B------:R-:W-:Y:S01]  /*0690*/  FFMA R7, R5, R8, -0.0013887860113754868507 ;  /* 0xbab607ed05077423 */ /* 0x000fe20000000008 */
[----:B------:R-:W-:Y:S01]  /*06a0*/  ISETP.NE.U32.AND P0, PT, R4, 0x1, PT ;  /* 0x000000010400780c */ /* 0x000fe20003f05070 */
[----:B------:R-:W-:Y:S01]  /*06b0*/  IMAD.MOV.U32 R8, RZ, RZ, 0x3c0885e4 ;  /* 0x3c0885e4ff087424 */ /* 0x000fe200078e00ff */
[----:B------:R-:W-:-:S02]  /*06c0*/  LOP3.LUT P1, RZ, R0, 0x2, RZ, 0xc0, !PT ;  /* 0x0000000200ff7812 */ /* 0x000fc4000782c0ff */
[----:B------:R-:W-:Y:S01]  /*06d0*/  FSEL R4, R7, -0.00019574658654164522886, P0 ;  /* 0xb94d415307047808 */ /* 0x000fe20000000000 */
[----:B------:R-:W-:Y:S01]  /*06e0*/  IMAD.MOV.U32 R7, RZ, RZ, 0x3e2aaaa8 ;  /* 0x3e2aaaa8ff077424 */ /* 0x000fe200078e00ff */
[----:B------:R-:W-:Y:S02]  /*06f0*/  FSEL R8, R8, 0.041666727513074874878, !P0 ;  /* 0x3d2aaabb08087808 */ /* 0x000fe40004000000 */
[----:B------:R-:W-:Y:S02]  /*0700*/  FSEL R0, R6, 1, !P0 ;  /* 0x3f80000006007808 */ /* 0x000fe40004000000 */
[----:B------:R-:W-:Y:S01]  /*0710*/  FSEL R7, -R7, -0.4999999701976776123, !P0 ;  /* 0xbeffffff07077808 */ /* 0x000fe20004000100 */
[----:B------:R-:W-:-:S04]  /*0720*/  FFMA R4, R5, R4, R8 ;  /* 0x0000000405047223 */ /* 0x000fc80000000008 */
[C---:B------:R-:W-:Y:S01]  /*0730*/  FFMA R4, R5.reuse, R4, R7 ;  /* 0x0000000405047223 */ /* 0x040fe20000000007 */
[----:B------:R-:W-:-:S04]  /*0740*/  FFMA R5, R5, R0, RZ ;  /* 0x0000000005057223 */ /* 0x000fc800000000ff */
[----:B------:R-:W-:-:S04]  /*0750*/  FFMA R0, R5, R4, R0 ;  /* 0x0000000405007223 */ /* 0x000fc80000000000 */
[----:B------:R-:W-:-:S04]  /*0760*/  @P1 FADD R0, RZ, -R0 ;  /* 0x80000000ff001221 */ /* 0x000fc80000000000 */
[----:B------:R-:W-:-:S04]  /*0770*/  FADD R0, -R0, 1 ;  /* 0x3f80000000007421 */ /* 0x000fc80000000100 */
[----:B------:R-:W-:-:S04]  /*0780*/  FMUL R0, R0, 0.5 ;  /* 0x3f00000000007820 */ /* 0x000fc80000400000 */
[----:B--2---:R-:W-:-:S05]  /*0790*/  FMUL R9, R0, R9 ;  /* 0x0000000900097220 */ /* 0x004fca0000400000 */
[----:B------:R-:W-:Y:S01]  /*07a0*/  STG.E desc[UR6][R2.64], R9 ;  /* 0x0000000902007986 */ /* 0x000fe2000c101906 */
[----:B------:R-:W-:Y:S05]  /*07b0*/  EXIT ;  /* 0x000000000000794d */ /* 0x000fea0003800000 */
        .weak           $__internal_2_$__cuda_sm3x_div_rn_noftz_f32_slowpath
        .type           $__internal_2_$__cuda_sm3x_div_rn_noftz_f32_slowpath,@function
        .size           $__internal_2_$__cuda_sm3x_div_rn_noftz_f32_slowpath,(.L_x_480 - $__internal_2_$__cuda_sm3x_div_rn_noftz_f32_slowpath)
$__internal_2_$__cuda_sm3x_div_rn_noftz_f32_slowpath:
        /* <DEDUP_REMOVED lines=11> */
[----:B------:R-:W-:Y:S01]  /*0870*/  @!P0 IMAD.MOV.U32 R9, RZ, RZ, RZ ;  /* 0x000000ffff098224 */ /* 0x000fe200078e00ff */
        /* <DEDUP_REMOVED lines=24> */
.L_x_59:
[----:B------:R-:W-:Y:S01]  /*0a00*/  LEA R3, R6, 0xc0800000, 0x17 ;  /* 0xc080000006037811 */ /* 0x000fe200078eb8ff */
[----:B------:R-:W-:Y:S01]  /*0a10*/  VIADD R4, R4, 0xffffff81 ;  /* 0xffffff8104047836 */ /* 0x000fe20000000000 */
[----:B------:R-:W-:Y:S03]  /*0a20*/  BSSY.RECONVERGENT B2, `(.L_x_64) ;  /* 0x0000035000027945 */ /* 0x000fe60003800200 */
[----:B------:R-:W-:Y:S02]  /*0a30*/  IMAD.IADD R3, R8, 0x1, -R3 ;  /* 0x0000000108037824 */ /* 0x000fe400078e0a03 */
[C---:B------:R-:W-:Y:S01]  /*0a40*/  IMAD R0, R4.reuse, -0x800000, R7 ;  /* 0xff80000004007824 */ /* 0x040fe200078e0207 */
[----:B------:R-:W-:Y:S01]  /*0a50*/  IADD3 R4, PT, PT, R4, 0x7f, -R6 ;  /* 0x0000007f04047810 */ /* 0x000fe20007ffe806 */
[----:B------:R-:W0:Y:S01]  /*0a60*/  MUFU.RCP R8, R3 ;  /* 0x0000000300087308 */ /* 0x000e220000001000 */
[----:B------:R-:W-:-:S03]  /*0a70*/  FADD.FTZ R11, -R3, -RZ ;  /* 0x800000ff030b7221 */ /* 0x000fc60000010100 */
[----:B------:R-:W-:Y:S02]  /*0a80*/  IMAD.IADD R4, R4, 0x1, R9 ;  /* 0x0000000104047824 */ /* 0x000fe400078e0209 */
[----:B0-----:R-:W-:-:S04]  /*0a90*/  FFMA R13, R8, R11, 1 ;  /* 0x3f800000080d7423 */ /* 0x001fc8000000000b */
        /* <DEDUP_REMOVED lines=20> */
[CCC-:B------:R-:W-:Y:S01]  /*0be0*/  FFMA.RM R4, R10.reuse, R8.reuse, R7.reuse ;  /* 0x000000080a047223 */ /* 0x1c0fe20000004007 */
[C---:B------:R-:W-:Y:S02]  /*0bf0*/  ISETP.NE.AND P2, PT, R9.reuse, RZ, PT ;  /* 0x000000ff0900720c */ /* 0x040fe40003f45270 */
[----:B------:R-:W-:Y:S02]  /*0c00*/  ISETP.NE.AND P1, PT, R9, RZ, PT ;  /* 0x000000ff0900720c */ /* 0x000fe40003f25270 */
[----:B------:R-:W-:Y:S01]  /*0c10*/  LOP3.LUT R6, R3, 0x7fffff, RZ, 0xc0, !PT ;  /* 0x007fffff03067812 */ /* 0x000fe200078ec0ff */
[----:B------:R-:W-:Y:S01]  /*0c20*/  FFMA.RP R3, R10, R8, R7 ;  /* 0x000000080a037223 */ /* 0x000fe20000008007 */
[----:B------:R-:W-:Y:S02]  /*0c30*/  VIADD R7, R9, 0x20 ;  /* 0x0000002009077836 */ /* 0x000fe40000000000 */
[----:B------:R-:W-:Y:S01]  /*0c40*/  LOP3.LUT R6, R6, 0x800000, RZ, 0xfc, !PT ;  /* 0x0080000006067812 */ /* 0x000fe200078efcff */
[----:B------:R-:W-:Y:S01]  /*0c50*/  IMAD.MOV R8, RZ, RZ, -R9 ;  /* 0x000000ffff087224 */ /* 0x000fe200078e0a09 */
[----:B------:R-:W-:-:S02]  /*0c60*/  FSETP.NEU.FTZ.AND P0, PT, R3, R4, PT ;  /* 0x000000040300720b */ /* 0x000fc40003f1d000 */
[----:B------:R-:W-:Y:S02]  /*0c70*/  SHF.L.U32 R7, R6, R7, RZ ;  /* 0x0000000706077219 */ /* 0x000fe400000006ff */
[----:B------:R-:W-:Y:S02]  /*0c80*/  SEL R3, R8, RZ, P2 ;  /* 0x000000ff08037207 */ /* 0x000fe40001000000 */
[----:B------:R-:W-:Y:S02]  /*0c90*/  ISETP.NE.AND P1, PT, R7, RZ, P1 ;  /* 0x000000ff0700720c */ /* 0x000fe40000f25270 */
[----:B------:R-:W-:Y:S02]  /*0ca0*/  SHF.R.U32.HI R3, RZ, R3, R6 ;  /* 0x00000003ff037219 */ /* 0x000fe40000011606 */
[----:B------:R-:W-:Y:S02]  /*0cb0*/  PLOP3.LUT P0, PT, P0, P1, PT, 0xf8, 0x8f ;  /* 0x00000000008f781c */ /* 0x000fe40000703f70 */
[----:B------:R-:W-:-:S02]  /*0cc0*/  SHF.R.U32.HI R7, RZ, 0x1, R3 ;  /* 0x00000001ff077819 */ /* 0x000fc40000011603 */
[----:B------:R-:W-:-:S04]  /*0cd0*/  SEL R4, RZ, 0x1, !P0 ;  /* 0x00000001ff047807 */ /* 0x000fc80004000000 */
[----:B------:R-:W-:-:S04]  /*0ce0*/  LOP3.LUT R4, R4, 0x1, R7, 0xf8, !PT ;  /* 0x0000000104047812 */ /* 0x000fc800078ef807 */
[----:B------:R-:W-:-:S05]  /*0cf0*/  LOP3.LUT R4, R4, R3, RZ, 0xc0, !PT ;  /* 0x0000000304047212 */ /* 0x000fca00078ec0ff */
[----:B------:R-:W-:-:S05]  /*0d00*/  IMAD.IADD R7, R7, 0x1, R4 ;  /* 0x0000000107077824 */ /* 0x000fca00078e0204 */
[----:B------:R-:W-:Y:S01]  /*0d10*/  LOP3.LUT R0, R7, R0, RZ, 0xfc, !PT ;  /* 0x0000000007007212 */ /* 0x000fe200078efcff */
[----:B------:R-:W-:Y:S06]  /*0d20*/  BRA `(.L_x_67) ;  /* 0x0000000000107947 */ /* 0x000fec0003800000 */
.L_x_66:
[----:B------:R-:W-:-:S04]  /*0d30*/  LOP3.LUT R0, R0, 0x80000000, RZ, 0xc0, !PT ;  /* 0x8000000000007812 */ /* 0x000fc800078ec0ff */
[----:B------:R-:W-:Y:S01]  /*0d40*/  LOP3.LUT R0, R0, 0x7f800000, RZ, 0xfc, !PT ;  /* 0x7f80000000007812 */ /* 0x000fe200078efcff */
[----:B------:R-:W-:Y:S06]  /*0d50*/  BRA `(.L_x_67) ;  /* 0x0000000000047947 */ /* 0x000fec0003800000 */
.L_x_65:
[----:B------:R-:W-:-:S07]  /*0d60*/  IMAD R0, R4, 0x800000, R0 ;  /* 0x0080000004007824 */ /* 0x000fce00078e0200 */
.L_x_67:
[----:B------:R-:W-:Y:S05]  /*0d70*/  BSYNC.RECONVERGENT B2 ;  /* 0x0000000000027941 */ /* 0x000fea0003800200 */
.L_x_64:
[----:B------:R-:W-:Y:S05]  /*0d80*/  BRA `(.L_x_68) ;  /* 0x0000000000207947 */ /* 0x000fea0003800000 */
.L_x_63:
[----:B------:R-:W-:-:S04]  /*0d90*/  LOP3.LUT R0, R8, 0x80000000, R7, 0x48, !PT ;  /* 0x8000000008007812 */ /* 0x000fc800078e4807 */
[----:B------:R-:W-:Y:S01]  /*0da0*/  LOP3.LUT R0, R0, 0x7f800000, RZ, 0xfc, !PT ;  /* 0x7f80000000007812 */ /* 0x000fe200078efcff */
[----:B------:R-:W-:Y:S06]  /*0db0*/  BRA `(.L_x_68) ;  /* 0x0000000000147947 */ /* 0x000fec0003800000 */
.L_x_62:
[----:B------:R-:W-:Y:S01]  /*0dc0*/  LOP3.LUT R0, R8, 0x80000000, R7, 0x48, !PT ;  /* 0x8000000008007812 */ /* 0x000fe200078e4807 */
[----:B------:R-:W-:Y:S06]  /*0dd0*/  BRA `(.L_x_68) ;  /* 0x00000000000c7947 */ /* 0x000fec0003800000 */
.L_x_61:
[----:B------:R-:W0:Y:S01]  /*0de0*/  MUFU.RSQ R0, -QNAN ;  /* 0xffc0000000007908 */ /* 0x000e220000001400 */
[----:B------:R-:W-:Y:S05]  /*0df0*/  BRA `(.L_x_68) ;  /* 0x0000000000047947 */ /* 0x000fea0003800000 */
.L_x_60:
[----:B------:R-:W-:-:S07]  /*0e00*/  FADD.FTZ R0, R0, R3 ;  /* 0x0000000300007221 */ /* 0x000fce0000010000 */
.L_x_68:
[----:B------:R-:W-:Y:S05]  /*0e10*/  BSYNC.RECONVERGENT B1 ;  /* 0x0000000000017941 */ /* 0x000fea0003800200 */
.L_x_58:
[----:B------:R-:W-:-:S04]  /*0e20*/  IMAD.MOV.U32 R3, RZ, RZ, 0x0 ;  /* 0x00000000ff037424 */ /* 0x000fc800078e00ff */
[----:B0-----:R-:W-:Y:S05]  /*0e30*/  RET.REL.NODEC R2 `(_occa_Window_Common_0) ;  /* 0xfffffff002707950 */ /* 0x001fea0003c3ffff */
.L_x_69:
        /* <DEDUP_REMOVED lines=12> */
.L_x_480:


//--------------------- .text._occa_Overlap_Common_0 --------------------------
	.section	.text._occa_Overlap_Common_0,"ax",@progbits
	.align	128
        .global         _occa_Overlap_Common_0
        .type           _occa_Overlap_Common_0,@function
        .size           _occa_Overlap_Common_0,(.L_x_489 - _occa_Overlap_Common_0)
        .other          _occa_Overlap_Common_0,@"STO_CUDA_ENTRY STV_DEFAULT"
_occa_Overlap_Common_0:
.text._occa_Overlap_Common_0:
[----:B------:R-:W-:Y:S01]  /*0000*/  LDC R1, c[0x0][0x37c] ;  /* 0x0000df00ff017b82 */ /* 0x000fe20000000800 */
[----:B------:R-:W0:Y:S07]  /*0010*/  S2R R7, SR_TID.X ;  /* 0x0000000000077919 */ /* 0x000e2e0000002100 */
[----:B------:R-:W1:Y:S01]  /*0020*/  S2UR UR4, SR_CTAID.X ;  /* 0x00000000000479c3 */ /* 0x000e620000002500 */
[----:B------:R-:W2:Y:S01]  /*0030*/  LDCU.64 UR6, c[0x0][0x390] ;  /* 0x00007200ff0677ac */ /* 0x000ea20008000a00 */
[----:B------:R-:W-:Y:S01]  /*0040*/  UMOV UR5, 0xffffffff ;  /* 0xffffffff00057882 */ /* 0x000fe20000000000 */
[----:B------:R-:W3:Y:S05]  /*0050*/  LDCU UR8, c[0x0][0x38c] ;  /* 0x00007180ff0877ac */ /* 0x000eea0008000800 */
[----:B------:R-:W4:Y:S01]  /*0060*/  LDC.64 R2, c[0x0][0x380] ;  /* 0x0000e000ff027b82 */ /* 0x000f220000000a00 */
[----:B--2---:R-:W-:-:S02]  /*0070*/  USHF.L.U32 UR5, UR5, UR6, URZ ;  /* 0x0000000605057299 */ /* 0x004fc400080006ff */
[----:B-1----:R-:W-:-:S06]  /*0080*/  USHF.L.U32 UR4, UR4, 0xa, URZ ;  /* 0x0000000a04047899 */ /* 0x002fcc00080006ff */
[----:B0-----:R-:W-:-:S04]  /*0090*/  LOP3.LUT R7, R7, UR4, RZ, 0xfc, !PT ;  /* 0x0000000407077c12 */ /* 0x001fc8000f8efcff */
[----:B------:R-:W-:Y:S02]  /*00a0*/  SHF.R.U32.HI R0, RZ, UR6, R7 ;  /* 0x00000006ff007c19 */ /* 0x000fe40008011607 */
[----:B------:R-:W-:Y:S01]  /*00b0*/  LOP3.LUT R5, R7, UR5, RZ, 0x30, !PT ;  /* 0x0000000507057c12 */ /* 0x000fe2000f8e30ff */
[----:B------:R-:W0:Y:S04]  /*00c0*/  LDCU.64 UR4, c[0x0][0x358] ;  /* 0x00006b00ff0477ac */ /* 0x000e280008000a00 */
[----:B------:R-:W-:-:S05]  /*00d0*/  IMAD R0, R0, UR7, R5 ;  /* 0x0000000700007c24 */ /* 0x000fca000f8e0205 */
[----:B---3--:R-:W-:-:S04]  /*00e0*/  ISETP.GE.U32.AND P0, PT, R0, UR8, PT ;  /* 0x0000000800007c0c */ /* 0x008fc8000bf06070 */
[----:B------:R-:W-:-:S05]  /*00f0*/  SEL R5, R0, RZ, !P0 ;  /* 0x000000ff00057207 */ /* 0x000fca0004000000 */
[----:B----4-:R-:W-:Y:S02]  /*0100*/  IMAD.WIDE.U32 R2, R5, 0x4, R2 ;  /* 0x0000000405027825 */ /* 0x010fe400078e0002 */
[----:B------:R-:W1:Y:S04]  /*0110*/  LDC.64 R4, c[0x0][0x398] ;  /* 0x0000e600ff047b82 */ /* 0x000e680000000a00 */
[----:B0-----:R-:W2:Y:S01]  /*0120*/  LDG.E R2, desc[UR4][R2.64] ;  /* 0x0000000402027981 */ /* 0x001ea2000c1e1900 */
[----:B------:R-:W-:Y:S01]  /*0130*/  FSEL R9, RZ, 1, P0 ;  /* 0x3f800000ff097808 */ /* 0x000fe20000000000 */
[----:B-1----:R-:W-:-:S04]  /*0140*/  IMAD.WIDE.U32 R4, R7, 0x4, R4 ;  /* 0x0000000407047825 */ /* 0x002fc800078e0004 */
[----:B--2---:R-:W-:-:S05]  /*0150*/  FMUL R9, R2, R9 ;  /* 0x0000000902097220 */ /* 0x004fca0000400000 */
[----:B------:R-:W-:Y:S01]  /*0160*/  STG.E desc[UR4][R4.64], R9 ;  /* 0x0000000904007986 */ /* 0x000fe2000c101904 */
[----:B------:R-:W-:Y:S05]  /*0170*/  EXIT ;  /* 0x000000000000794d */ /* 0x000fea0003800000 */
.L_x_70:
        /* <DEDUP_REMOVED lines=16> */
.L_x_489:


//--------------------- .text._occa_preprocessed_ODW11_STH_STFT_0 --------------------------
	.section	.text._occa_preprocessed_ODW11_STH_STFT_0,"ax",@progbits
	.align	128
        .global         _occa_preprocessed_ODW11_STH_STFT_0
        .type           _occa_preprocessed_ODW11_STH_STFT_0,@function
        .size           _occa_preprocessed_ODW11_STH_STFT_0,(.L_x_481 - _occa_preprocessed_ODW11_STH_STFT_0)
        .other          _occa_preprocessed_ODW11_STH_STFT_0,@"STO_CUDA_ENTRY STV_DEFAULT"
_occa_preprocessed_ODW11_STH_STFT_0:
.text._occa_preprocessed_ODW11_STH_STFT_0:
[----:B------:R-:W0:Y:S01]  /*0000*/  LDC R1, c[0x0][0x37c] ;  /* 0x0000df00ff017b82 */ /* 0x000e220000000800 */
[----:B------:R-:W1:Y:S07]  /*0010*/  S2R R0, SR_TID.X ;  /* 0x0000000000007919 */ /* 0x000e6e0000002100 */
[----:B------:R-:W2:Y:S01]  /*0020*/  S2UR UR15, SR_CTAID.X ;  /* 0x00000000000f79c3 */ /* 0x000ea20000002500 */
[----:B------:R-:W3:Y:S01]  /*0030*/  LDCU UR5, c[0x0][0x38c] ;  /* 0x00007180ff0577ac */ /* 0x000ee20008000800 */
[----:B0-----:R-:W-:Y:S01]  /*0040*/  VIADD R1, R1, 0xffffffe0 ;  /* 0xffffffe001017836 */ /* 0x001fe20000000000 */
[----:B------:R-:W0:Y:S05]  /*0050*/  LDCU.64 UR6, c[0x0][0x358] ;  /* 0x00006b00ff0677ac */ /* 0x000e2a0008000a00 */
[----:B------:R-:W1:Y:S08]  /*0060*/  LDC R3, c[0x0][0x390] ;  /* 0x0000e400ff037b82 */ /* 0x000e700000000800 */
[----:B------:R-:W4:Y:S01]  /*0070*/  LDC.64 R6, c[0x0][0x380] ;  /* 0x0000e000ff067b82 */ /* 0x000f220000000a00 */
[----:B--2---:R-:W-:-:S06]  /*0080*/  ULOP3.LUT UR4, UR15, 0x3fffff, URZ, 0xc0, !UPT ;  /* 0x003fffff0f047892 */ /* 0x004fcc000f8ec0ff */
[----:B-1----:R-:W-:-:S04]  /*0090*/  IMAD R2, R3, UR4, R0 ;  /* 0x0000000403027c24 */ /* 0x002fc8000f8e0200 */
[C---:B------:R-:W-:Y:S01]  /*00a0*/  VIADD R3, R2.reuse, 0x400 ;  /* 0x0000040002037836 */ /* 0x040fe20000000000 */
[----:B---3--:R-:W-:-:S04]  /*00b0*/  ISETP.GE.U32.AND P0, PT, R2, UR5, PT ;  /* 0x0000000502007c0c */ /* 0x008fc8000bf06070 */
[C---:B------:R-:W-:Y:S02]  /*00c0*/  ISETP.GE.U32.AND P1, PT, R3.reuse, UR5, PT ;  /* 0x0000000503007c0c */ /* 0x040fe4000bf26070 */
[----:B------:R-:W-:Y:S02]  /*00d0*/  SEL R5, R2, RZ, !P0 ;  /* 0x000000ff02057207 */ /* 0x000fe40004000000 */
[----:B------:R-:W-:-:S03]  /*00e0*/  SEL R9, R3, RZ, !P1 ;  /* 0x000000ff03097207 */ /* 0x000fc60004800000 */
[----:B----4-:R-:W-:-:S04]  /*00f0*/  IMAD.WIDE.U32 R2, R5, 0x4, R6 ;  /* 0x0000000405027825 */ /* 0x010fc800078e0006 */
[----:B------:R-:W-:Y:S02]  /*0100*/  IMAD.WIDE.U32 R6, R9, 0x4, R6 ;  /* 0x0000000409067825 */ /* 0x000fe400078e0006 */
[----:B0-----:R-:W2:Y:S04]  /*0110*/  LDG.E R2, desc[UR6][R2.64] ;  /* 0x0000000602027981 */ /* 0x001ea8000c1e1900 */
[----:B------:R-:W3:Y:S01]  /*0120*/  LDG.E R6, desc[UR6][R6.64] ;  /* 0x0000000606067981 */ /* 0x000ee2000c1e1900 */
[----:B------:R-:W0:Y:S01]  /*0130*/  S2UR UR5, SR_CgaCtaId ;  /* 0x00000000000579c3 */ /* 0x000e220000008800 */
[----:B------:R-:W-:Y:S01]  /*0140*/  UMOV UR4, 0x400 ;  /* 0x0000040000047882 */ /* 0x000fe20000000000 */
[----:B------:R-:W-:Y:S01]  /*0150*/  FSEL R5, RZ, 1, P0 ;  /* 0x3f800000ff057808 */ /* 0x000fe20000000000 */
[----:B------:R-:W-:Y:S01]  /*0160*/  UIADD3 UR10, UPT, UPT, UR4, 0x2000, URZ ;  /* 0x00002000040a7890 */ /* 0x000fe2000fffe0ff */
[----:B------:R-:W-:Y:S01]  /*0170*/  FSEL R9, RZ, 1, P1 ;  /* 0x3f800000ff097808 */ /* 0x000fe20000800000 */
[C---:B------:R-:W-:Y:S01]  /*0180*/  IMAD.SHL.U32 R4, R0.reuse, 0x4, RZ ;  /* 0x0000000400047824 */ /* 0x040fe200078e00ff */
[C---:B------:R-:W-:Y:S01]  /*0190*/  ISETP.GE.U32.AND P0, PT, R0.reuse, 0x200, PT ;  /* 0x000002000000780c */ /* 0x040fe20003f06070 */
[----:B------:R-:W-:Y:S01]  /*01a0*/  IMAD.MOV.U32 R13, RZ, RZ, 0x44ffe000 ;  /* 0x44ffe000ff0d7424 */ /* 0x000fe200078e00ff */
[----:B------:R-:W-:Y:S01]  /*01b0*/  ISETP.GE.U32.AND P1, PT, R0, 0x100, PT ;  /* 0x000001000000780c */ /* 0x000fe20003f26070 */
[----:B------:R-:W-:Y:S01]  /*01c0*/  BSSY.RECONVERGENT B0, `(.L_x_71) ;  /* 0x0000085000007945 */ /* 0x000fe20003800200 */
[----:B------:R-:W-:Y:S01]  /*01d0*/  FSEL R8, RZ, 1, P0 ;  /* 0x3f800000ff087808 */ /* 0x000fe20000000000 */
[----:B0-----:R-:W-:-:S02]  /*01e0*/  ULEA UR16, UR5, UR4, 0x18 ;  /* 0x0000000405107291 */ /* 0x001fc4000f8ec0ff */
[----:B------:R-:W-:Y:S02]  /*01f0*/  ULEA UR10, UR5, UR10, 0x18 ;  /* 0x0000000a050a7291 */ /* 0x000fe4000f8ec0ff */
[----:B------:R-:W-:-:S04]  /*0200*/  UIADD3 UR4, UPT, UPT, UR4, 0x8000, URZ ;  /* 0x0000800004047890 */ /* 0x000fc8000fffe0ff */
[----:B------:R-:W-:Y:S01]  /*0210*/  ULEA UR4, UR5, UR4, 0x18 ;  /* 0x0000000405047291 */ /* 0x000fe2000f8ec0ff */
[----:B--2---:R-:W-:-:S05]  /*0220*/  FMUL R5, R2, R5 ;  /* 0x0000000502057220 */ /* 0x004fca0000400000 */
[----:B------:R-:W-:Y:S02]  /*0230*/  VIADD R2, R4, UR4 ;  /* 0x0000000404027c36 */ /* 0x000fe40008000000 */
[----:B---3--:R-:W-:Y:S01]  /*0240*/  FMUL R9, R6, R9 ;  /* 0x0000000906097220 */ /* 0x008fe20000400000 */
[----:B------:R-:W-:Y:S01]  /*0250*/  STS [R4+UR16], R5 ;  /* 0x0000000504007988 */ /* 0x000fe20008000810 */
[----:B------:R-:W-:Y:S02]  /*0260*/  VIADD R7, R2, 0x800 ;  /* 0x0000080002077836 */ /* 0x000fe40000000000 */
[----:B------:R-:W-:Y:S01]  /*0270*/  @P0 IMAD.MOV R7, RZ, RZ, R2 ;  /* 0x000000ffff070224 */ /* 0x000fe200078e0202 */
[----:B------:R-:W-:Y:S01]  /*0280*/  STS [R4+UR10], RZ ;  /* 0x000000ff04007988 */ /* 0x000fe2000800080a */
[----:B------:R-:W-:-:S03]  /*0290*/  ISETP.GE.U32.AND P0, PT, R0, 0x80, PT ;  /* 0x000000800000780c */ /* 0x000fc60003f06070 */
[----:B------:R-:W-:Y:S04]  /*02a0*/  STS [R4+UR16+0x1000], R9 ;  /* 0x0010000904007988 */ /* 0x000fe80008000810 */
[----:B------:R-:W-:Y:S01]  /*02b0*/  STS [R4+UR10+0x1000], RZ ;  /* 0x001000ff04007988 */ /* 0x000fe2000800080a */
[----:B------:R-:W-:Y:S06]  /*02c0*/  BAR.SYNC.DEFER_BLOCKING 0x0 ;  /* 0x0000000000007b1d */ /* 0x000fec0000010000 */
[----:B------:R-:W-:Y:S04]  /*02d0*/  LDS R3, [R4+UR16] ;  /* 0x0000001004037984 */ /* 0x000fe80008000800 */
[----:B------:R-:W0:Y:S02]  /*02e0*/  LDS R6, [R4+UR16+0x1000] ;  /* 0x0010001004067984 */ /* 0x000e240008000800 */
[----:B0-----:R-:W-:-:S05]  /*02f0*/  FADD R3, R3, R6 ;  /* 0x0000000603037221 */ /* 0x001fca0000000000 */
[----:B------:R-:W-:Y:S01]  /*0300*/  STS [R4+UR4], R3 ;  /* 0x0000000304007988 */ /* 0x000fe20008000804 */
[----:B------:R-:W-:Y:S06]  /*0310*/  BAR.SYNC.DEFER_BLOCKING 0x0 ;  /* 0x0000000000007b1d */ /* 0x000fec0000010000 */
[----:B------:R0:W-:Y:S04]  /*0320*/  LDS R6, [R7] ;  /* 0x0000000007067984 */ /* 0x0001e80000000800 */
[----:B------:R-:W1:Y:S01]  /*0330*/  LDS R5, [R4+UR4] ;  /* 0x0000000404057984 */ /* 0x000e620008000800 */
[----:B0-----:R-:W-:-:S02]  /*0340*/  VIADD R7, R2, 0x200 ;  /* 0x0000020002077836 */ /* 0x001fc40000000000 */
[----:B------:R-:W-:Y:S02]  /*0350*/  @P0 IMAD.MOV R7, RZ, RZ, R2 ;  /* 0x000000ffff070224 */ /* 0x000fe400078e0202 */
[----:B-1----:R-:W-:Y:S01]  /*0360*/  FADD R5, R5, R6 ;  /* 0x0000000605057221 */ /* 0x002fe20000000000 */
[----:B------:R-:W-:Y:S02]  /*0370*/  VIADD R6, R2, 0x400 ;  /* 0x0000040002067836 */ /* 0x000fe40000000000 */
[----:B------:R-:W-:Y:S02]  /*0380*/  @P1 IMAD.MOV R6, RZ, RZ, R2 ;  /* 0x000000ffff061224 */ /* 0x000fe400078e0202 */
[----:B------:R-:W-:Y:S01]  /*0390*/  FMUL R5, R5, R8 ;  /* 0x0000000805057220 */ /* 0x000fe20000400000 */
[----:B------:R-:W-:Y:S02]  /*03a0*/  FSEL R8, RZ, 1, P1 ;  /* 0x3f800000ff087808 */ /* 0x000fe40000800000 */
[----:B------:R-:W-:-:S02]  /*03b0*/  ISETP.GE.U32.AND P1, PT, R0, 0x40, PT ;  /* 0x000000400000780c */ /* 0x000fc40003f26070 */
[----:B------:R-:W-:Y:S01]  /*03c0*/  STS [R4+UR4], R5 ;  /* 0x0000000504007988 */ /* 0x000fe20008000804 */
[----:B------:R-:W-:Y:S06]  /*03d0*/  BAR.SYNC.DEFER_BLOCKING 0x0 ;  /* 0x0000000000007b1d */ /* 0x000fec0000010000 */
[----:B------:R-:W-:Y:S04]  /*03e0*/  LDS R6, [R6] ;  /* 0x0000000006067984 */ /* 0x000fe80000000800 */
[----:B------:R-:W0:Y:S02]  /*03f0*/  LDS R3, [R4+UR4] ;  /* 0x0000000404037984 */ /* 0x000e240008000800 */
[----:B0-----:R-:W-:Y:S01]  /*0400*/  FADD R3, R3, R6 ;  /* 0x0000000603037221 */ /* 0x001fe20000000000 */
[----:B------:R-:W-:-:S02]  /*0410*/  FSEL R6, RZ, 1, P0 ;  /* 0x3f800000ff067808 */ /* 0x000fc40000000000 */
[----:B------:R-:W-:Y:S01]  /*0420*/  ISETP.GE.U32.AND P0, PT, R0, 0x20, PT ;  /* 0x000000200000780c */ /* 0x000fe20003f06070 */
[----:B------:R-:W-:-:S05]  /*0430*/  FMUL R3, R3, R8 ;  /* 0x0000000803037220 */ /* 0x000fca0000400000 */
        /* <DEDUP_REMOVED lines=50> */
[----:B------:R-:W-:-:S04]  /*0760*/  FSEL R6, RZ, 1, P1 ;  /* 0x3f800000ff067808 */ /* 0x000fc80000800000 */
[----:B------:R0:W-:Y:S01]  /*0770*/  STS [R4+UR4], R5 ;  /* 0x0000000504007988 */ /* 0x0001e20008000804 */
[----:B------:R-:W-:Y:S01]  /*0780*/  BAR.SYNC.DEFER_BLOCKING 0x0 ;  /* 0x0000000000007b1d */ /* 0x000fe20000010000 */
[----:B0-----:R-:W-:Y:S02]  /*0790*/  FSEL R5, RZ, 1, P0 ;  /* 0x3f800000ff057808 */ /* 0x001fe40000000000 */
[----:B------:R-:W-:-:S03]  /*07a0*/  ISETP.NE.AND P0, PT, R0, RZ, PT ;  /* 0x000000ff0000720c */ /* 0x000fc60003f05270 */
[----:B------:R-:W-:Y:S04]  /*07b0*/  LDS R8, [R8] ;  /* 0x0000000008087984 */ /* 0x000fe80000000800 */
[----:B------:R-:W0:Y:S02]  /*07c0*/  LDS R3, [R4+UR4] ;  /* 0x0000000404037984 */ /* 0x000e240008000800 */
[----:B0-----:R-:W-:Y:S01]  /*07d0*/  FADD R3, R3, R8 ;  /* 0x0000000803037221 */ /* 0x001fe20000000000 */
[----:B------:R-:W-:-:S03]  /*07e0*/  IMAD.MOV.U32 R8, RZ, RZ, 0x3a001002 ;  /* 0x3a001002ff087424 */ /* 0x000fc600078e00ff */
[----:B------:R-:W-:Y:S01]  /*07f0*/  FMUL R3, R3, R6 ;  /* 0x0000000603037220 */ /* 0x000fe20000400000 */
[----:B------:R-:W-:-:S04]  /*0800*/  VIMNMX.U32 R6, PT, PT, R0, 0x1, !PT ;  /* 0x0000000100067848 */ /* 0x000fc80007fe0000 */
[----:B------:R-:W-:Y:S01]  /*0810*/  STS [R4+UR4], R3 ;  /* 0x0000000304007988 */ /* 0x000fe20008000804 */
[----:B------:R-:W-:Y:S01]  /*0820*/  LEA R6, R6, UR4, 0x2 ;  /* 0x0000000406067c11 */ /* 0x000fe2000f8e10ff */
[----:B------:R-:W-:Y:S06]  /*0830*/  BAR.SYNC.DEFER_BLOCKING 0x0 ;  /* 0x0000000000007b1d */ /* 0x000fec0000010000 */
[----:B------:R-:W-:Y:S04]  /*0840*/  LDS R7, [R7] ;  /* 0x0000000007077984 */ /* 0x000fe80000000800 */
[----:B------:R-:W0:Y:S02]  /*0850*/  LDS R2, [R4+UR4] ;  /* 0x0000000404027984 */ /* 0x000e240008000800 */
[----:B0-----:R-:W-:Y:S01]  /*0860*/  FADD R2, R2, R7 ;  /* 0x0000000702027221 */ /* 0x001fe20000000000 */
[----:B------:R-:W-:-:S03]  /*0870*/  FSEL R7, RZ, 1, P0 ;  /* 0x3f800000ff077808 */ /* 0x000fc60000000000 */
[----:B------:R-:W-:-:S05]  /*0880*/  FMUL R5, R2, R5 ;  /* 0x0000000502057220 */ /* 0x000fca0000400000 */
[----:B------:R-:W-:Y:S01]  /*0890*/  STS [R4+UR4], R5 ;  /* 0x0000000504007988 */ /* 0x000fe20008000804 */
[----:B------:R-:W-:Y:S06]  /*08a0*/  BAR.SYNC.DEFER_BLOCKING 0x0 ;  /* 0x0000000000007b1d */ /* 0x000fec0000010000 */
[----:B------:R-:W-:Y:S04]  /*08b0*/  LDS R3, [R6] ;  /* 0x0000000006037984 */ /* 0x000fe80000000800 */
[----:B------:R-:W0:Y:S02]  /*08c0*/  LDS R2, [R4+UR4] ;  /* 0x0000000404027984 */ /* 0x000e240008000800 */
[----:B0-----:R-:W-:Y:S01]  /*08d0*/  FADD R2, R2, R3 ;  /* 0x0000000302027221 */ /* 0x001fe20000000000 */
[----:B------:R-:W-:-:S03]  /*08e0*/  FFMA R3, R8, -R13, 1 ;  /* 0x3f80000008037423 */ /* 0x000fc6000000080d */
[----:B------:R-:W-:Y:S01]  /*08f0*/  FMUL R7, R2, R7 ;  /* 0x0000000702077220 */ /* 0x000fe20000400000 */
[----:B------:R-:W-:Y:S01]  /*0900*/  I2FP.F32.U32 R2, R0 ;  /* 0x0000000000027245 */ /* 0x000fe20000201000 */
[----:B------:R-:W-:-:S03]  /*0910*/  FFMA R3, R3, R8, 0.00048851978499442338943 ;  /* 0x3a00100203037423 */ /* 0x000fc60000000008 */
[----:B------:R0:W-:Y:S01]  /*0920*/  STS [R4+UR4], R7 ;  /* 0x0000000704007988 */ /* 0x0001e20008000804 */
[----:B------:R-:W-:Y:S01]  /*0930*/  BAR.SYNC.DEFER_BLOCKING 0x0 ;  /* 0x0000000000007b1d */ /* 0x000fe20000010000 */
[----:B------:R-:W-:-:S04]  /*0940*/  FFMA R5, R2, R3, RZ ;  /* 0x0000000302057223 */ /* 0x000fc800000000ff */
[----:B------:R-:W-:Y:S01]  /*0950*/  FFMA R6, R5, -2047, R2 ;  /* 0xc4ffe00005067823 */ /* 0x000fe20000000002 */
[----:B------:R-:W1:Y:S01]  /*0960*/  FCHK P0, R2, 2047 ;  /* 0x44ffe00002007902 */ /* 0x000e620000000000 */
[C---:B0-----:R-:W-:Y:S02]  /*0970*/  VIADD R7, R4.reuse, UR10 ;  /* 0x0000000a04077c36 */ /* 0x041fe40008000000 */
[----:B------:R-:W-:Y:S01]  /*0980*/  FFMA R3, R3, R6, R5 ;  /* 0x0000000603037223 */ /* 0x000fe20000000005 */
[----:B------:R-:W-:Y:S01]  /*0990*/  VIADD R5, R4, UR16 ;  /* 0x0000001004057c36 */ /* 0x000fe20008000000 */
[----:B------:R-:W0:Y:S04]  /*09a0*/  LDS R10, [UR16+0x8000] ;  /* 0x00800010ff0a7984 */ /* 0x000e280008000800 */
[----:B------:R2:W3:Y:S01]  /*09b0*/  LDS R16, [R4+UR16] ;  /* 0x0000001004107984 */ /* 0x0004e20008000800 */
[----:B0-----:R-:W0:Y:S01]  /*09c0*/  F2F.F64.F32 R10, R10 ;  /* 0x0000000a000a7310 */ /* 0x001e220000201800 */
[----:B-12---:R-:W-:Y:S05]  /*09d0*/  @!P0 BRA `(.L_x_72) ;  /* 0x00000000000c8947 */ /* 0x006fea0003800000 */
[----:B------:R-:W-:Y:S01]  /*09e0*/  IMAD.MOV.U32 R6, RZ, RZ, R2 ;  /* 0x000000ffff067224 */ /* 0x000fe200078e0002 */
[----:B------:R-:W-:-:S07]  /*09f0*/  MOV R8, 0xa10 ;  /* 0x00000a1000087802 */ /* 0x000fce0000000f00 */
[----:B0--3--:R-:W-:Y:S05]  /*0a00*/  CALL.REL.NOINC `($__internal_3_$__cuda_sm3x_div_rn_noftz_f32_slowpath) ;  /* 0x0000007c005c7944 */ /* 0x009fea0003c00000 */
.L_x_72:
[----:B------:R-:W-:Y:S05]  /*0a10*/  BSYNC.RECONVERGENT B0 ;  /* 0x0000000000007941 */ /* 0x000fea0003800200 */
.L_x_71:
[----:B------:R-:W1:Y:S01]  /*0a20*/  F2F.F64.F32 R8, R3 ;  /* 0x0000000300087310 */ /* 0x000e620000201800 */
[----:B------:R-:W-:Y:S01]  /*0a30*/  UMOV UR4, 0x54442d18 ;  /* 0x54442d1800047882 */ /* 0x000fe20000000000 */
[----:B------:R-:W-:Y:S01]  /*0a40*/  UMOV UR5, 0x401921fb ;  /* 0x401921fb00057882 */ /* 0x000fe20000000000 */
[----:B------:R-:W-:Y:S01]  /*0a50*/  BSSY.RECONVERGENT B0, `(.L_x_73) ;  /* 0x000003f000007945 */ /* 0x000fe20003800200 */
[----:B-1----:R-:W-:-:S06]  /*0a60*/  DMUL R8, R8, UR4 ;  /* 0x0000000408087c28 */ /* 0x002fcc0008000000 */
[----:B------:R-:W1:Y:S02]  /*0a70*/  F2F.F32.F64 R17, R8 ;  /* 0x0000000800117310 */ /* 0x000e640000301000 */
[C---:B-1----:R-:W-:Y:S01]  /*0a80*/  FMUL R6, R17.reuse, 0.63661974668502807617 ;  /* 0x3f22f98311067820 */ /* 0x042fe20000400000 */
[----:B------:R-:W-:-:S05]  /*0a90*/  FSETP.GE.AND P0, PT, |R17|, 105615, PT ;  /* 0x47ce47801100780b */ /* 0x000fca0003f06200 */
[----:B------:R-:W1:Y:S02]  /*0aa0*/  F2I.NTZ R20, R6 ;  /* 0x0000000600147305 */ /* 0x000e640000203100 */
[----:B-1----:R-:W-:-:S05]  /*0ab0*/  I2FP.F32.S32 R12, R20 ;  /* 0x00000014000c7245 */ /* 0x002fca0000201400 */
[----:B------:R-:W-:-:S04]  /*0ac0*/  FFMA R15, R12, -1.5707962512969970703, R17 ;  /* 0xbfc90fda0c0f7823 */ /* 0x000fc80000000011 */
[----:B------:R-:W-:-:S04]  /*0ad0*/  FFMA R15, R12, -7.5497894158615963534e-08, R15 ;  /* 0xb3a221680c0f7823 */ /* 0x000fc8000000000f */
[----:B------:R-:W-:Y:S01]  /*0ae0*/  FFMA R12, R12, -5.3903029534742383927e-15, R15 ;  /* 0xa7c234c50c0c7823 */ /* 0x000fe2000000000f */
[----:B------:R-:W-:Y:S06]  /*0af0*/  @!P0 BRA `(.L_x_74) ;  /* 0x0000000000d08947 */ /* 0x000fec0003800000 */
[----:B------:R-:W-:-:S13]  /*0b00*/  FSETP.NEU.AND P0, PT, |R17|, +INF , PT ;  /* 0x7f8000001100780b */ /* 0x000fda0003f0d200 */
[----:B------:R-:W-:Y:S01]  /*0b10*/  @!P0 FMUL R12, RZ, R17 ;  /* 0x00000011ff0c8220 */ /* 0x000fe20000400000 */
[----:B------:R-:W-:Y:S01]  /*0b20*/  @!P0 IMAD.MOV.U32 R20, RZ, RZ, RZ ;  /* 0x000000ffff148224 */ /* 0x000fe200078e00ff */
[----:B------:R-:W-:Y:S06]  /*0b30*/  @!P0 BRA `(.L_x_74) ;  /* 0x0000000000c08947 */ /* 0x000fec0003800000 */
[----:B------:R-:W-:Y:S01]  /*0b40*/  IMAD.SHL.U32 R6, R17, 0x100, RZ ;  /* 0x0000010011067824 */ /* 0x000fe200078e00ff */
[----:B------:R-:W-:Y:S01]  /*0b50*/  MOV R12, RZ ;  /* 0x000000ff000c7202 */ /* 0x000fe20000000f00 */
[----:B------:R-:W-:Y:S01]  /*0b60*/  IMAD.MOV.U32 R3, RZ, RZ, R1 ;  /* 0x000000ffff037224 */ /* 0x000fe200078e0001 */
[----:B------:R-:W1:Y:S02]  /*0b70*/  LDCU.64 UR8, c[0x4][URZ] ;  /* 0x01000000ff0877ac */ /* 0x000e640008000a00 */
[----:B------:R-:W-:Y:S01]  /*0b80*/  LOP3.LUT R19, R6, 0x80000000, RZ, 0xfc, !PT ;  /* 0x8000000006137812 */ /* 0x000fe200078efcff */
[----:B------:R-:W-:Y:S01]  /*0b90*/  UMOV UR5, URZ ;  /* 0x000000ff00057c82 */ /* 0x000fe20008000000 */
[----:B------:R-:W-:-:S05]  /*0ba0*/  UMOV UR4, URZ ;  /* 0x000000ff00047c82 */ /* 0x000fca0008000000 */
.L_x_75:
[----:B-1----:R-:W-:Y:S02]  /*0bb0*/  IMAD.U32 R14, RZ, RZ, UR8 ;  /* 0x00000008ff0e7e24 */ /* 0x002fe4000f8e00ff */
        /* <DEDUP_REMOVED lines=10> */
[----:B-1----:R-:W-:Y:S01]  /*0c60*/  VIADD R3, R3, 0x4 ;  /* 0x0000000403037836 */ /* 0x002fe20000000000 */
        /* <DEDUP_REMOVED lines=10> */
[----:B------:R-:W4:Y:S01]  /*0d10*/  @P0 LDL R9, [R18+0x10] ;  /* 0x0000100012090983 */ /* 0x000f220000100800 */
[----:B------:R-:W-:Y:S01]  /*0d20*/  LOP3.LUT R8, R8, 0x1f, RZ, 0xc0, !PT ;  /* 0x0000001f08087812 */ /* 0x000fe200078ec0ff */
[----:B------:R-:W-:Y:S01]  /*0d30*/  UMOV UR4, 0x54442d19 ;  /* 0x54442d1900047882 */ /* 0x000fe20000000000 */
[----:B------:R-:W-:-:S02]  /*0d40*/  UMOV UR5, 0x3bf921fb ;  /* 0x3bf921fb00057882 */ /* 0x000fc40000000000 */
[-C--:B--2---:R-:W-:Y:S02]  /*0d50*/  @P0 SHF.L.W.U32.HI R3, R6, R8.reuse, R3 ;  /* 0x0000000806030219 */ /* 0x084fe40000010e03 */
[----:B----4-:R-:W-:-:S04]  /*0d60*/  @P0 SHF.L.W.U32.HI R6, R9, R8, R6 ;  /* 0x0000000809060219 */ /* 0x010fc80000010e06 */
[C-C-:B------:R-:W-:Y:S01]  /*0d70*/  SHF.L.W.U32.HI R8, R6.reuse, 0x2, R3.reuse ;  /* 0x0000000206087819 */ /* 0x140fe20000010e03 */
[----:B------:R-:W-:Y:S01]  /*0d80*/  IMAD.SHL.U32 R6, R6, 0x4, RZ ;  /* 0x0000000406067824 */ /* 0x000fe200078e00ff */
[----:B------:R-:W-:Y:S02]  /*0d90*/  SHF.R.U32.HI R3, RZ, 0x1e, R3 ;  /* 0x0000001eff037819 */ /* 0x000fe40000011603 */
[----:B------:R-:W-:Y:S02]  /*0da0*/  SHF.R.S32.HI R9, RZ, 0x1f, R8 ;  /* 0x0000001fff097819 */ /* 0x000fe40000011408 */
[----:B------:R-:W-:Y:S02]  /*0db0*/  LOP3.LUT R17, R8, R17, RZ, 0x3c, !PT ;  /* 0x0000001108117212 */ /* 0x000fe400078e3cff */
[C---:B------:R-:W-:Y:S02]  /*0dc0*/  LOP3.LUT R14, R9.reuse, R6, RZ, 0x3c, !PT ;  /* 0x00000006090e7212 */ /* 0x040fe400078e3cff */
[----:B------:R-:W-:-:S02]  /*0dd0*/  LOP3.LUT R15, R9, R8, RZ, 0x3c, !PT ;  /* 0x00000008090f7212 */ /* 0x000fc400078e3cff */
[----:B------:R-:W-:Y:S02]  /*0de0*/  ISETP.GE.AND P0, PT, R17, RZ, PT ;  /* 0x000000ff1100720c */ /* 0x000fe40003f06270 */
[----:B------:R-:W-:Y:S02]  /*0df0*/  LEA.HI R20, R8, R3, RZ, 0x1 ;  /* 0x0000000308147211 */ /* 0x000fe400078f08ff */
[----:B------:R-:W2:Y:S02]  /*0e00*/  I2F.F64.S64 R14, R14 ;  /* 0x0000000e000e7312 */ /* 0x000ea40000301c00 */
[----:B--2---:R-:W-:-:S10]  /*0e10*/  DMUL R18, R14, UR4 ;  /* 0x000000040e127c28 */ /* 0x004fd40008000000 */
[----:B------:R-:W1:Y:S02]  /*0e20*/  F2F.F32.F64 R18, R18 ;  /* 0x0000001200127310 */ /* 0x000e640000301000 */
[----:B-1----:R-:W-:-:S07]  /*0e30*/  FSEL R12, -R18, R18, !P0 ;  /* 0x00000012120c7208 */ /* 0x002fce0004000100 */
.L_x_74:
[----:B------:R-:W-:Y:S05]  /*0e40*/  BSYNC.RECONVERGENT B0 ;  /* 0x0000000000007941 */ /* 0x000fea0003800200 */
.L_x_73:
[----:B------:R-:W1:Y:S01]  /*0e50*/  LDS R18, [R4+UR16+0x1000] ;  /* 0x0010001004127984 */ /* 0x000e620008000800 */
[----:B------:R-:W-:Y:S01]  /*0e60*/  LOP3.LUT R3, R20, 0x1, RZ, 0xc0, !PT ;  /* 0x0000000114037812 */ /* 0x000fe200078ec0ff */
[----:B------:R-:W-:Y:S02]  /*0e70*/  IMAD.MOV.U32 R9, RZ, RZ, 0x37cbac00 ;  /* 0x37cbac00ff097424 */ /* 0x000fe400078e00ff */
[----:B------:R-:W-:Y:S01]  /*0e80*/  FMUL R6, R12, R12 ;  /* 0x0000000c0c067220 */ /* 0x000fe20000400000 */
[----:B---3--:R-:W0:Y:S01]  /*0e90*/  F2F.F64.F32 R16, R16 ;  /* 0x0000001000107310 */ /* 0x008e220000201800 */
[----:B------:R-:W-:Y:S01]  /*0ea0*/  ISETP.NE.U32.AND P0, PT, R3, 0x1, PT ;  /* 0x000000010300780c */ /* 0x000fe20003f05070 */
[----:B------:R-:W-:Y:S02]  /*0eb0*/  IMAD.MOV.U32 R14, RZ, RZ, 0x3e2aaaa8 ;  /* 0x3e2aaaa8ff0e7424 */ /* 0x000fe400078e00ff */
[----:B------:R-:W-:Y:S01]  /*0ec0*/  FFMA R3, R6, R9, -0.0013887860113754868507 ;  /* 0xbab607ed06037423 */ /* 0x000fe20000000009 */
[----:B------:R-:W-:Y:S01]  /*0ed0*/  IMAD.MOV.U32 R9, RZ, RZ, 0x3c0885e4 ;  /* 0x3c0885e4ff097424 */ /* 0x000fe200078e00ff */
[----:B------:R-:W-:Y:S01]  /*0ee0*/  BSSY.RECONVERGENT B0, `(.L_x_76) ;  /* 0x0000021000007945 */ /* 0x000fe20003800200 */
[----:B------:R-:W-:Y:S01]  /*0ef0*/  VIADD R20, R20, 0x1 ;  /* 0x0000000114147836 */ /* 0x000fe20000000000 */
[----:B------:R-:W-:-:S02]  /*0f00*/  FSEL R14, -R14, -0.4999999701976776123, !P0 ;  /* 0xbeffffff0e0e7808 */ /* 0x000fc40004000100 */
[----:B------:R-:W-:Y:S02]  /*0f10*/  FSEL R3, R3, -0.00019574658654164522886, P0 ;  /* 0xb94d415303037808 */ /* 0x000fe40000000000 */
[----:B------:R-:W-:Y:S02]  /*0f20*/  FSEL R9, R9, 0.041666727513074874878, !P0 ;  /* 0x3d2aaabb09097808 */ /* 0x000fe40004000000 */
[----:B------:R-:W-:Y:S01]  /*0f30*/  LOP3.LUT P1, RZ, R20, 0x2, RZ, 0xc0, !PT ;  /* 0x0000000214ff7812 */ /* 0x000fe2000782c0ff */
[----:B0-----:R-:W-:Y:S02]  /*0f40*/  DFMA R16, R10, -0.00048828125, R16 ;  /* 0xbf4000000a10782b */ /* 0x001fe40000000010 */
[----:B------:R-:W-:Y:S01]  /*0f50*/  FFMA R15, R6, R3, R9 ;  /* 0x00000003060f7223 */ /* 0x000fe20000000009 */
[----:B------:R-:W-:-:S03]  /*0f60*/  FSEL R3, R12, 1, !P0 ;  /* 0x3f8000000c037808 */ /* 0x000fc60004000000 */
[C---:B------:R-:W-:Y:S02]  /*0f70*/  FFMA R14, R6.reuse, R15, R14 ;  /* 0x0000000f060e7223 */ /* 0x040fe4000000000e */
[----:B------:R-:W-:Y:S02]  /*0f80*/  FFMA R6, R6, R3, RZ ;  /* 0x0000000306067223 */ /* 0x000fe400000000ff */
[----:B------:R-:W0:Y:S02]  /*0f90*/  F2F.F32.F64 R16, R16 ;  /* 0x0000001000107310 */ /* 0x000e240000301000 */
[----:B------:R-:W-:-:S04]  /*0fa0*/  FFMA R3, R6, R14, R3 ;  /* 0x0000000e06037223 */ /* 0x000fc80000000003 */
[----:B------:R-:W-:-:S04]  /*0fb0*/  @P1 FADD R3, RZ, -R3 ;  /* 0x80000003ff031221 */ /* 0x000fc80000000000 */
[----:B------:R-:W-:Y:S01]  /*0fc0*/  FADD R3, -R3, 1 ;  /* 0x3f80000003037421 */ /* 0x000fe20000000100 */
[----:B-1----:R-:W1:Y:S03]  /*0fd0*/  F2F.F64.F32 R8, R18 ;  /* 0x0000001200087310 */ /* 0x002e660000201800 */
[----:B------:R-:W-:-:S04]  /*0fe0*/  FMUL R3, R3, 0.5 ;  /* 0x3f00000003037820 */ /* 0x000fc80000400000 */
[----:B0-----:R-:W-:Y:S01]  /*0ff0*/  FMUL R15, R3, R16 ;  /* 0x00000010030f7220 */ /* 0x001fe20000400000 */
[----:B------:R-:W-:-:S04]  /*1000*/  LOP3.LUT R3, R0, 0x400, RZ, 0xfc, !PT ;  /* 0x0000040000037812 */ /* 0x000fc800078efcff */
[----:B------:R-:W-:Y:S01]  /*1010*/  I2FP.F32.U32 R6, R3 ;  /* 0x0000000300067245 */ /* 0x000fe20000201000 */
[----:B------:R0:W-:Y:S01]  /*1020*/  STS [R4+UR16], R15 ;  /* 0x0000000f04007988 */ /* 0x0001e20008000810 */
[----:B-1----:R-:W-:Y:S02]  /*1030*/  DFMA R8, R10, -0.00048828125, R8 ;  /* 0xbf4000000a08782b */ /* 0x002fe40000000008 */
[----:B------:R-:W1:Y:S01]  /*1040*/  FCHK P0, R6, 2047 ;  /* 0x44ffe00006007902 */ /* 0x000e620000000000 */
[----:B------:R-:W-:-:S04]  /*1050*/  IMAD.MOV.U32 R10, RZ, RZ, 0x3a001002 ;  /* 0x3a001002ff0a7424 */ /* 0x000fc800078e00ff */
[----:B------:R-:W-:-:S03]  /*1060*/  FFMA R19, R10, -R13, 1 ;  /* 0x3f8000000a137423 */ /* 0x000fc6000000080d */
[----:B------:R0:W2:Y:S01]  /*1070*/  F2F.F32.F64 R11, R8 ;  /* 0x00000008000b7310 */ /* 0x0000a20000301000 */
[----:B------:R-:W-:-:S04]  /*1080*/  FFMA R3, R19, R10, 0.00048851978499442338943 ;  /* 0x3a00100213037423 */ /* 0x000fc8000000000a */
[----:B------:R-:W-:-:S04]  /*1090*/  FFMA R17, R3, R6, RZ ;  /* 0x0000000603117223 */ /* 0x000fc800000000ff */
[----:B------:R-:W-:-:S04]  /*10a0*/  FFMA R10, R17, -2047, R6 ;  /* 0xc4ffe000110a7823 */ /* 0x000fc80000000006 */
[----:B------:R-:W-:Y:S01]  /*10b0*/  FFMA R3, R3, R10, R17 ;  /* 0x0000000a03037223 */ /* 0x000fe20000000011 */
[----:B01----:R-:W-:Y:S06]  /*10c0*/  @!P0 BRA `(.L_x_77) ;  /* 0x0000000000088947 */ /* 0x003fec0003800000 */
[----:B------:R-:W-:-:S07]  /*10d0*/  MOV R8, 0x10f0 ;  /* 0x000010f000087802 */ /* 0x000fce0000000f00 */
[----:B--2---:R-:W-:Y:S05]  /*10e0*/  CALL.REL.NOINC `($__internal_3_$__cuda_sm3x_div_rn_noftz_f32_slowpath) ;  /* 0x0000007400a47944 */ /* 0x004fea0003c00000 */
.L_x_77:
[----:B------:R-:W-:Y:S05]  /*10f0*/  BSYNC.RECONVERGENT B0 ;  /* 0x0000000000007941 */ /* 0x000fea0003800200 */
.L_x_76:
[----:B------:R-:W0:Y:S01]  /*1100*/  F2F.F64.F32 R8, R3 ;  /* 0x0000000300087310 */ /* 0x000e220000201800 */
[----:B------:R-:W-:Y:S01]  /*1110*/  UMOV UR4, 0x54442d18 ;  /* 0x54442d1800047882 */ /* 0x000fe20000000000 */
[----:B------:R-:W-:Y:S01]  /*1120*/  UMOV UR5, 0x401921fb ;  /* 0x401921fb00057882 */ /* 0x000fe20000000000 */
        /* <DEDUP_REMOVED lines=22> */
.L_x_80:
[----:B0-----:R-:W-:Y:S02]  /*1290*/  IMAD.U32 R12, RZ, RZ, UR8 ;  /* 0x00000008ff0c7e24 */ /* 0x001fe4000f8e00ff */
[----:B------:R-:W-:-:S05]  /*12a0*/  IMAD.U32 R13, RZ, RZ, UR9 ;  /* 0x00000009ff0d7e24 */ /* 0x000fca000f8e00ff */
[----:B------:R-:W3:Y:S01]  /*12b0*/  LDG.E.CONSTANT R8, desc[UR6][R12.64] ;  /* 0x000000060c087981 */ /* 0x000ee2000c1e9900 */
[----:B------:R-:W-:Y:S02]  /*12c0*/  UIADD3 UR8, UP0, UPT, UR8, 0x4, URZ ;  /* 0x0000000408087890 */ /* 0x000fe4000ff1e0ff */
[----:B------:R-:W-:Y:S02]  /*12d0*/  UIADD3 UR4, UPT, UPT, UR4, 0x1, URZ ;  /* 0x0000000104047890 */ /* 0x000fe4000fffe0ff */
[----:B------:R-:W-:Y:S02]  /*12e0*/  UIADD3.X UR9, UPT, UPT, URZ, UR9, URZ, UP0, !UPT ;  /* 0x00000009ff097290 */ /* 0x000fe400087fe4ff */
[----:B------:R-:W-:Y:S01]  /*12f0*/  UISETP.NE.AND UP0, UPT, UR4, 0x6, UPT ;  /* 0x000000060400788c */ /* 0x000fe2000bf05270 */
[----:B---3--:R-:W-:-:S03]  /*1300*/  IMAD.WIDE.U32 R8, R8, R17, RZ ;  /* 0x0000001108087225 */ /* 0x008fc600078e00ff */
        /* <DEDUP_REMOVED lines=12> */
[----:B------:R-:W3:Y:S04]  /*13d0*/  LDL R3, [R14+0x18] ;  /* 0x000018000e037983 */ /* 0x000ee80000100800 */
[----:B------:R-:W3:Y:S04]  /*13e0*/  LDL R6, [R14+0x14] ;  /* 0x000014000e067983 */ /* 0x000ee80000100800 */
[----:B------:R-:W4:Y:S01]  /*13f0*/  @P0 LDL R9, [R14+0x10] ;  /* 0x000010000e090983 */ /* 0x000f220000100800 */
[----:B------:R-:W-:Y:S01]  /*1400*/  LOP3.LUT R8, R8, 0x1f, RZ, 0xc0, !PT ;  /* 0x0000001f08087812 */ /* 0x000fe200078ec0ff */
[----:B------:R-:W-:Y:S01]  /*1410*/  UMOV UR4, 0x54442d19 ;  /* 0x54442d1900047882 */ /* 0x000fe20000000000 */
[----:B------:R-:W-:-:S02]  /*1420*/  UMOV UR5, 0x3bf921fb ;  /* 0x3bf921fb00057882 */ /* 0x000fc40000000000 */
[-C--:B---3--:R-:W-:Y:S02]  /*1430*/  @P0 SHF.L.W.U32.HI R3, R6, R8.reuse, R3 ;  /* 0x0000000806030219 */ /* 0x088fe40000010e03 */
        /* <DEDUP_REMOVED lines=10> */
[----:B------:R-:W1:Y:S02]  /*14e0*/  I2F.F64.S64 R12, R12 ;  /* 0x0000000c000c7312 */ /* 0x000e640000301c00 */
[----:B-1----:R-:W-:-:S10]  /*14f0*/  DMUL R16, R12, UR4 ;  /* 0x000000040c107c28 */ /* 0x002fd40008000000 */
[----:B------:R-:W0:Y:S02]  /*1500*/  F2F.F32.F64 R16, R16 ;  /* 0x0000001000107310 */ /* 0x000e240000301000 */
[----:B0-----:R-:W-:-:S07]  /*1510*/  FSEL R10, -R16, R16, !P0 ;  /* 0x00000010100a7208 */ /* 0x001fce0004000100 */
.L_x_79:
[----:B------:R-:W-:Y:S05]  /*1520*/  BSYNC.RECONVERGENT B0 ;  /* 0x0000000000007941 */ /* 0x000fea0003800200 */
.L_x_78:
[----:B------:R-:W-:Y:S01]  /*1530*/  FMUL R9, R2, 0.00048828125 ;  /* 0x3a00000002097820 */ /* 0x000fe20000400000 */
[----:B------:R-:W-:Y:S01]  /*1540*/  UMOV UR8, 0x54442d18 ;  /* 0x54442d1800087882 */ /* 0x000fe20000000000 */
[----:B------:R-:W-:Y:S01]  /*1550*/  UMOV UR9, 0x401921fb ;  /* 0x401921fb00097882 */ /* 0x000fe20000000000 */
[----:B------:R-:W-:Y:S01]  /*1560*/  LOP3.LUT R2, R14, 0x1, RZ, 0xc0, !PT ;  /* 0x000000010e027812 */ /* 0x000fe200078ec0ff */
[----:B------:R0:W1:Y:S01]  /*1570*/  F2F.F64.F32 R12, R9 ;  /* 0x00000009000c7310 */ /* 0x0000620000201800 */
[----:B------:R-:W-:Y:S02]  /*1580*/  IMAD.MOV.U32 R6, RZ, RZ, 0x37cbac00 ;  /* 0x37cbac00ff067424 */ /* 0x000fe400078e00ff */
[----:B------:R-:W-:Y:S01]  /*1590*/  FMUL R3, R10, R10 ;  /* 0x0000000a0a037220 */ /* 0x000fe20000400000 */
[----:B------:R-:W-:Y:S01]  /*15a0*/  ISETP.NE.U32.AND P0, PT, R2, 0x1, PT ;  /* 0x000000010200780c */ /* 0x000fe20003f05070 */
[----:B------:R-:W-:Y:S01]  /*15b0*/  IMAD.MOV.U32 R8, RZ, RZ, 0x3c0885e4 ;  /* 0x3c0885e4ff087424 */ /* 0x000fe200078e00ff */
[----:B------:R-:W-:Y:S01]  /*15c0*/  BSSY.RECONVERGENT B0, `(.L_x_81) ;  /* 0x0000053000007945 */ /* 0x000fe20003800200 */
[----:B------:R-:W-:Y:S01]  /*15d0*/  FFMA R2, R3, R6, -0.0013887860113754868507 ;  /* 0xbab607ed03027423 */ /* 0x000fe20000000006 */
[----:B------:R-:W-:-:S02]  /*15e0*/  VIADD R14, R14, 0x1 ;  /* 0x000000010e0e7836 */ /* 0x000fc40000000000 */
[----:B------:R-:W-:Y:S01]  /*15f0*/  FSEL R16, R8, 0.041666727513074874878, !P0 ;  /* 0x3d2aaabb08107808 */ /* 0x000fe20004000000 */
[----:B0-----:R-:W-:Y:S01]  /*1600*/  IMAD.MOV.U32 R9, RZ, RZ, 0x3e2aaaa8 ;  /* 0x3e2aaaa8ff097424 */ /* 0x001fe200078e00ff */
[----:B------:R-:W-:Y:S02]  /*1610*/  FSEL R2, R2, -0.00019574658654164522886, P0 ;  /* 0xb94d415302027808 */ /* 0x000fe40000000000 */
[----:B------:R-:W-:Y:S01]  /*1620*/  LOP3.LUT P1, RZ, R14, 0x2, RZ, 0xc0, !PT ;  /* 0x000000020eff7812 */ /* 0x000fe2000782c0ff */
[----:B-1----:R-:W-:Y:S02]  /*1630*/  DMUL R12, R12, -UR8 ;  /* 0x800000080c0c7c28 */ /* 0x002fe40008000000 */
[----:B------:R-:W-:Y:S01]  /*1640*/  FFMA R16, R3, R2, R16 ;  /* 0x0000000203107223 */ /* 0x000fe20000000010 */
[----:B------:R-:W-:Y:S02]  /*1650*/  FSEL R15, -R9, -0.4999999701976776123, !P0 ;  /* 0xbeffffff090f7808 */ /* 0x000fe40004000100 */
[----:B------:R-:W-:-:S03]  /*1660*/  FSEL R2, R10, 1, !P0 ;  /* 0x3f8000000a027808 */ /* 0x000fc60004000000 */
[C---:B------:R-:W-:Y:S02]  /*1670*/  FFMA R15, R3.reuse, R16, R15 ;  /* 0x00000010030f7223 */ /* 0x040fe4000000000f */
[----:B------:R-:W-:Y:S01]  /*1680*/  FFMA R3, R3, R2, RZ ;  /* 0x0000000203037223 */ /* 0x000fe200000000ff */
[----:B------:R-:W0:Y:S03]  /*1690*/  F2F.F32.F64 R13, R12 ;  /* 0x0000000c000d7310 */ /* 0x000e260000301000 */
[----:B------:R-:W-:-:S04]  /*16a0*/  FFMA R2, R3, R15, R2 ;  /* 0x0000000f03027223 */ /* 0x000fc80000000002 */
[----:B------:R-:W-:-:S04]  /*16b0*/  @P1 FADD R2, RZ, -R2 ;  /* 0x80000002ff021221 */ /* 0x000fc80000000000 */
[----:B------:R-:W-:Y:S01]  /*16c0*/  FADD R2, -R2, 1 ;  /* 0x3f80000002027421 */ /* 0x000fe20000000100 */
[C---:B0-----:R-:W-:Y:S01]  /*16d0*/  FMUL R3, R13.reuse, 0.63661974668502807617 ;  /* 0x3f22f9830d037820 */ /* 0x041fe20000400000 */
[----:B------:R-:W-:Y:S02]  /*16e0*/  FSETP.GE.AND P0, PT, |R13|, 105615, PT ;  /* 0x47ce47800d00780b */ /* 0x000fe40003f06200 */
[----:B------:R-:W-:-:S03]  /*16f0*/  FMUL R2, R2, 0.5 ;  /* 0x3f00000002027820 */ /* 0x000fc60000400000 */
[----:B------:R-:W0:Y:S01]  /*1700*/  F2I.NTZ R3, R3 ;  /* 0x0000000300037305 */ /* 0x000e220000203100 */
[----:B--2---:R-:W-:-:S05]  /*1710*/  FMUL R11, R11, R2 ;  /* 0x000000020b0b7220 */ /* 0x004fca0000400000 */
[----:B------:R1:W-:Y:S01]  /*1720*/  STS [R4+UR16+0x1000], R11 ;  /* 0x0010000b04007988 */ /* 0x0003e20008000810 */
[----:B0-----:R-:W-:Y:S01]  /*1730*/  I2FP.F32.S32 R16, R3 ;  /* 0x0000000300107245 */ /* 0x001fe20000201400 */
[----:B------:R-:W-:-:S04]  /*1740*/  IMAD.MOV.U32 R19, RZ, RZ, R3 ;  /* 0x000000ffff137224 */ /* 0x000fc800078e0003 */
[----:B------:R-:W-:-:S04]  /*1750*/  FFMA R15, R16, -1.5707962512969970703, R13 ;  /* 0xbfc90fda100f7823 */ /* 0x000fc8000000000d */
[----:B------:R-:W-:-:S04]  /*1760*/  FFMA R15, R16, -7.5497894158615963534e-08, R15 ;  /* 0xb3a22168100f7823 */ /* 0x000fc8000000000f */
[----:B------:R-:W-:-:S04]  /*1770*/  FFMA R16, R16, -5.3903029534742383927e-15, R15 ;  /* 0xa7c234c510107823 */ /* 0x000fc8000000000f */
[----:B------:R-:W-:Y:S01]  /*1780*/  IMAD.MOV.U32 R2, RZ, RZ, R16 ;  /* 0x000000ffff027224 */ /* 0x000fe200078e0010 */
[----:B------:R-:W-:Y:S06]  /*1790*/  BAR.SYNC.DEFER_BLOCKING 0x0 ;  /* 0x0000000000007b1d */ /* 0x000fec0000010000 */
[----:B-1----:R-:W-:Y:S05]  /*17a0*/  @!P0 BRA `(.L_x_82) ;  /* 0x0000000000d08947 */ /* 0x002fea0003800000 */
[----:B------:R-:W-:-:S13]  /*17b0*/  FSETP.NEU.AND P1, PT, |R13|, +INF , PT ;  /* 0x7f8000000d00780b */ /* 0x000fda0003f2d200 */
[----:B------:R-:W-:Y:S01]  /*17c0*/  @!P1 FMUL R2, RZ, R13 ;  /* 0x0000000dff029220 */ /* 0x000fe20000400000 */
[----:B------:R-:W-:Y:S01]  /*17d0*/  @!P1 MOV R3, RZ ;  /* 0x000000ff00039202 */ /* 0x000fe20000000f00 */
        /* <DEDUP_REMOVED lines=8> */
.L_x_83:
        /* <DEDUP_REMOVED lines=27> */
[----:B---3--:R-:W-:-:S04]  /*1a10*/  @P1 SHF.L.W.U32.HI R10, R11, R2, R10 ;  /* 0x000000020b0a1219 */ /* 0x008fc80000010e0a */
[C---:B------:R-:W-:Y:S01]  /*1a20*/  SHF.L.W.U32.HI R2, R10.reuse, 0x2, R3 ;  /* 0x000000020a027819 */ /* 0x040fe20000010e03 */
[----:B------:R-:W-:-:S03]  /*1a30*/  IMAD.SHL.U32 R10, R10, 0x4, RZ ;  /* 0x000000040a0a7824 */ /* 0x000fc600078e00ff */
[----:B------:R-:W-:-:S04]  /*1a40*/  SHF.R.S32.HI R11, RZ, 0x1f, R2 ;  /* 0x0000001fff0b7819 */ /* 0x000fc80000011402 */
[C---:B------:R-:W-:Y:S02]  /*1a50*/  LOP3.LUT R14, R11.reuse, R10, RZ, 0x3c, !PT ;  /* 0x0000000a0b0e7212 */ /* 0x040fe400078e3cff */
[----:B------:R-:W-:Y:S02]  /*1a60*/  LOP3.LUT R15, R11, R2, RZ, 0x3c, !PT ;  /* 0x000000020b0f7212 */ /* 0x000fe400078e3cff */
[----:B------:R-:W-:-:S04]  /*1a70*/  LOP3.LUT R2, R2, R13, RZ, 0x3c, !PT ;  /* 0x0000000d02027212 */ /* 0x000fc800078e3cff */
[----:B------:R-:W1:Y:S01]  /*1a80*/  I2F.F64.S64 R14, R14 ;  /* 0x0000000e000e7312 */ /* 0x000e620000301c00 */
[----:B------:R-:W-:Y:S02]  /*1a90*/  ISETP.GE.AND P1, PT, R2, RZ, PT ;  /* 0x000000ff0200720c */ /* 0x000fe40003f26270 */
[----:B------:R-:W-:-:S05]  /*1aa0*/  SHF.R.U32.HI R2, RZ, 0x1e, R3 ;  /* 0x0000001eff027819 */ /* 0x000fca0000011603 */
[----:B------:R-:W-:Y:S01]  /*1ab0*/  IMAD.IADD R3, R11, 0x1, -R2 ;  /* 0x000000010b037824 */ /* 0x000fe200078e0a02 */
[----:B-1----:R-:W-:-:S10]  /*1ac0*/  DMUL R20, R14, UR4 ;  /* 0x000000040e147c28 */ /* 0x002fd40008000000 */
[----:B------:R-:W1:Y:S02]  /*1ad0*/  F2F.F32.F64 R20, R20 ;  /* 0x0000001400147310 */ /* 0x000e640000301000 */
[----:B01----:R-:W-:-:S07]  /*1ae0*/  FSEL R2, -R20, R20, !P1 ;  /* 0x0000001414027208 */ /* 0x003fce0004800100 */
.L_x_82:
[----:B------:R-:W-:Y:S05]  /*1af0*/  BSYNC.RECONVERGENT B0 ;  /* 0x0000000000007941 */ /* 0x000fea0003800200 */
.L_x_81:
[----:B------:R-:W-:Y:S01]  /*1b00*/  FMUL R11, R2, R2 ;  /* 0x00000002020b7220 */ /* 0x000fe20000400000 */
[C---:B------:R-:W-:Y:S01]  /*1b10*/  LOP3.LUT R12, R3.reuse, 0x1, RZ, 0xc0, !PT ;  /* 0x00000001030c7812 */ /* 0x040fe200078ec0ff */
[----:B------:R-:W-:Y:S01]  /*1b20*/  VIADD R3, R3, 0x1 ;  /* 0x0000000103037836 */ /* 0x000fe20000000000 */
[----:B------:R-:W-:Y:S01]  /*1b30*/  BSSY.RECONVERGENT B0, `(.L_x_84) ;  /* 0x0000042000007945 */ /* 0x000fe20003800200 */
[----:B------:R-:W-:Y:S01]  /*1b40*/  FFMA R10, R11, R6, -0.0013887860113754868507 ;  /* 0xbab607ed0b0a7423 */ /* 0x000fe20000000006 */
[----:B------:R-:W-:Y:S02]  /*1b50*/  ISETP.NE.U32.AND P1, PT, R12, 0x1, PT ;  /* 0x000000010c00780c */ /* 0x000fe40003f25070 */
[----:B------:R-:W-:Y:S02]  /*1b60*/  LOP3.LUT P2, RZ, R3, 0x2, RZ, 0xc0, !PT ;  /* 0x0000000203ff7812 */ /* 0x000fe4000784c0ff */
[----:B------:R-:W-:Y:S02]  /*1b70*/  FSEL R10, R10, -0.00019574658654164522886, P1 ;  /* 0xb94d41530a0a7808 */ /* 0x000fe40000800000 */
[----:B------:R-:W-:-:S02]  /*1b80*/  FSEL R12, R8, 0.041666727513074874878, !P1 ;  /* 0x3d2aaabb080c7808 */ /* 0x000fc40004800000 */
[----:B------:R-:W-:Y:S02]  /*1b90*/  FSEL R2, R2, 1, !P1 ;  /* 0x3f80000002027808 */ /* 0x000fe40004800000 */
[----:B------:R-:W-:Y:S01]  /*1ba0*/  FSEL R3, -R9, -0.4999999701976776123, !P1 ;  /* 0xbeffffff09037808 */ /* 0x000fe20004800100 */
[C---:B------:R-:W-:Y:S02]  /*1bb0*/  FFMA R10, R11.reuse, R10, R12 ;  /* 0x0000000a0b0a7223 */ /* 0x040fe4000000000c */
[C---:B------:R-:W-:Y:S02]  /*1bc0*/  FFMA R17, R11.reuse, R2, RZ ;  /* 0x000000020b117223 */ /* 0x040fe400000000ff */
[----:B------:R-:W-:-:S04]  /*1bd0*/  FFMA R3, R11, R10, R3 ;  /* 0x0000000a0b037223 */ /* 0x000fc80000000003 */
[----:B------:R-:W-:-:S04]  /*1be0*/  FFMA R17, R17, R3, R2 ;  /* 0x0000000311117223 */ /* 0x000fc80000000002 */
[----:B------:R-:W-:Y:S01]  /*1bf0*/  @P2 FADD R17, RZ, -R17 ;  /* 0x80000011ff112221 */ /* 0x000fe20000000000 */
        /* <DEDUP_REMOVED lines=12> */
.L_x_86:
        /* <DEDUP_REMOVED lines=28> */
[C-C-:B------:R-:W-:Y:S01]  /*1e80*/  SHF.L.W.U32.HI R10, R3.reuse, 0x2, R2.reuse ;  /* 0x00000002030a7819 */ /* 0x140fe20000010e02 */
[----:B------:R-:W-:Y:S01]  /*1e90*/  IMAD.SHL.U32 R3, R3, 0x4, RZ ;  /* 0x0000000403037824 */ /* 0x000fe200078e00ff */
[----:B------:R-:W-:Y:S02]  /*1ea0*/  SHF.R.U32.HI R2, RZ, 0x1e, R2 ;  /* 0x0000001eff027819 */ /* 0x000fe40000011602 */
[----:B------:R-:W-:-:S04]  /*1eb0*/  SHF.R.S32.HI R11, RZ, 0x1f, R10 ;  /* 0x0000001fff0b7819 */ /* 0x000fc8000001140a */
[C---:B------:R-:W-:Y:S01]  /*1ec0*/  LOP3.LUT R14, R11.reuse, R3, RZ, 0x3c, !PT ;  /* 0x000000030b0e7212 */ /* 0x040fe200078e3cff */
[C---:B------:R-:W-:Y:S01]  /*1ed0*/  IMAD.IADD R19, R11.reuse, 0x1, -R2 ;  /* 0x000000010b137824 */ /* 0x040fe200078e0a02 */
[----:B------:R-:W-:Y:S02]  /*1ee0*/  LOP3.LUT R15, R11, R10, RZ, 0x3c, !PT ;  /* 0x0000000a0b0f7212 */ /* 0x000fe400078e3cff */
[----:B------:R-:W-:-:S04]  /*1ef0*/  LOP3.LUT R10, R10, R13, RZ, 0x3c, !PT ;  /* 0x0000000d0a0a7212 */ /* 0x000fc800078e3cff */
[----:B------:R-:W1:Y:S01]  /*1f00*/  I2F.F64.S64 R14, R14 ;  /* 0x0000000e000e7312 */ /* 0x000e620000301c00 */
[----:B------:R-:W-:Y:S01]  /*1f10*/  ISETP.GE.AND P0, PT, R10, RZ, PT ;  /* 0x000000ff0a00720c */ /* 0x000fe20003f06270 */
[----:B-1----:R-:W-:-:S10]  /*1f20*/  DMUL R20, R14, UR4 ;  /* 0x000000040e147c28 */ /* 0x002fd40008000000 */
[----:B------:R-:W1:Y:S02]  /*1f30*/  F2F.F32.F64 R20, R20 ;  /* 0x0000001400147310 */ /* 0x000e640000301000 */
[----:B01----:R-:W-:-:S07]  /*1f40*/  FSEL R16, -R20, R20, !P0 ;  /* 0x0000001414107208 */ /* 0x003fce0004000100 */
.L_x_85:
[----:B------:R-:W-:Y:S05]  /*1f50*/  BSYNC.RECONVERGENT B0 ;  /* 0x0000000000007941 */ /* 0x000fea0003800200 */
.L_x_84:
[----:B------:R-:W-:Y:S01]  /*1f60*/  IMAD.SHL.U32 R10, R0, 0x2, RZ ;  /* 0x00000002000a7824 */ /* 0x000fe200078e00ff */
[----:B------:R-:W-:Y:S01]  /*1f70*/  LDS R3, [R4+UR10] ;  /* 0x0000000a04037984 */ /* 0x000fe20008000800 */
[----:B------:R-:W-:Y:S01]  /*1f80*/  FMUL R23, R16, R16 ;  /* 0x0000001010177220 */ /* 0x000fe20000400000 */
[----:B------:R-:W-:Y:S01]  /*1f90*/  IMAD.MOV.U32 R15, RZ, RZ, 0x3d2aaabb ;  /* 0x3d2aaabbff0f7424 */ /* 0x000fe200078e00ff */
[C---:B------:R-:W-:Y:S01]  /*1fa0*/  LOP3.LUT P1, RZ, R19.reuse, 0x2, RZ, 0xc0, !PT ;  /* 0x0000000213ff7812 */ /* 0x040fe2000782c0ff */
[----:B------:R-:W0:Y:S01]  /*1fb0*/  LDS R20, [R4+UR10+0x1000] ;  /* 0x0010000a04147984 */ /* 0x000e220008000800 */
[----:B------:R-:W-:Y:S01]  /*1fc0*/  LOP3.LUT R2, R10, 0x3fe, RZ, 0xc0, !PT ;  /* 0x000003fe0a027812 */ /* 0x000fe200078ec0ff */
[----:B------:R-:W1:Y:S01]  /*1fd0*/  S2UR UR14, SR_CgaCtaId ;  /* 0x00000000000e79c3 */ /* 0x000e620000008800 */
[----:B------:R-:W-:Y:S01]  /*1fe0*/  UMOV UR12, 0x400 ;  /* 0x00000400000c7882 */ /* 0x000fe20000000000 */
[----:B------:R-:W-:Y:S01]  /*1ff0*/  LDS R14, [R4+UR16] ;  /* 0x00000010040e7984 */ /* 0x000fe20008000800 */
[----:B------:R-:W-:Y:S01]  /*2000*/  I2FP.F32.U32 R2, R2 ;  /* 0x0000000200027245 */ /* 0x000fe20000201000 */
[----:B------:R-:W-:Y:S01]  /*2010*/  UIADD3 UR11, UPT, UPT, UR12, 0x4000, URZ ;  /* 0x000040000c0b7890 */ /* 0x000fe2000fffe0ff */
[----:B------:R-:W-:Y:S01]  /*2020*/  BSSY.RECONVERGENT B0, `(.L_x_87) ;  /* 0x0000061000007945 */ /* 0x000fe20003800200 */
[----:B------:R-:W2:Y:S01]  /*2030*/  LDS R21, [R4+UR16+0x1000] ;  /* 0x0010001004157984 */ /* 0x000ea20008000800 */
[----:B------:R-:W-:Y:S01]  /*2040*/  UIADD3 UR12, UPT, UPT, UR12, 0x6000, URZ ;  /* 0x000060000c0c7890 */ /* 0x000fe2000fffe0ff */
[----:B------:R-:W-:Y:S01]  /*2050*/  FMUL R11, R2, 0.00048828125 ;  /* 0x3a000000020b7820 */ /* 0x000fe20000400000 */
[----:B------:R-:W-:-:S03]  /*2060*/  LOP3.LUT R2, R19, 0x1, RZ, 0xc0, !PT ;  /* 0x0000000113027812 */ /* 0x000fc600078ec0ff */
[----:B------:R3:W4:Y:S01]  /*2070*/  F2F.F64.F32 R12, R11 ;  /* 0x0000000b000c7310 */ /* 0x0007220000201800 */
[----:B------:R-:W-:Y:S01]  /*2080*/  ISETP.NE.U32.AND P0, PT, R2, 0x1, PT ;  /* 0x000000010200780c */ /* 0x000fe20003f05070 */
[----:B------:R-:W-:-:S03]  /*2090*/  FFMA R2, R23, R6, -0.0013887860113754868507 ;  /* 0xbab607ed17027423 */ /* 0x000fc60000000006 */
[----:B------:R-:W-:Y:S02]  /*20a0*/  FSEL R22, R15, 0.0083327032625675201416, !P0 ;  /* 0x3c0885e40f167808 */ /* 0x000fe40004000000 */
[----:B------:R-:W-:Y:S01]  /*20b0*/  FSEL R2, R2, -0.00019574658654164522886, !P0 ;  /* 0xb94d415302027808 */ /* 0x000fe20004000000 */
[----:B---3--:R-:W-:-:S04]  /*20c0*/  IMAD.MOV.U32 R11, RZ, RZ, 0x3effffff ;  /* 0x3effffffff0b7424 */ /* 0x008fc800078e00ff */
[----:B------:R-:W-:Y:S01]  /*20d0*/  FFMA R22, R23, R2, R22 ;  /* 0x0000000217167223 */ /* 0x000fe20000000016 */
[----:B------:R-:W-:Y:S01]  /*20e0*/  FSEL R19, -R11, -0.16666662693023681641, !P0 ;  /* 0xbe2aaaa80b137808 */ /* 0x000fe20004000100 */
[----:B-1----:R-:W-:Y:S01]  /*20f0*/  ULEA UR11, UR14, UR11, 0x18 ;  /* 0x0000000b0e0b7291 */ /* 0x002fe2000f8ec0ff */
[----:B----4-:R-:W-:Y:S01]  /*2100*/  DMUL R12, R12, -UR8 ;  /* 0x800000080c0c7c28 */ /* 0x010fe20008000000 */
[----:B------:R-:W-:Y:S01]  /*2110*/  FSEL R2, R16, 1, P0 ;  /* 0x3f80000010027808 */ /* 0x000fe20000000000 */
[----:B------:R-:W-:Y:S01]  /*2120*/  ULEA UR12, UR14, UR12, 0x18 ;  /* 0x0000000c0e0c7291 */ /* 0x000fe2000f8ec0ff */
[----:B------:R-:W-:-:S03]  /*2130*/  FFMA R19, R23, R22, R19 ;  /* 0x0000001617137223 */ /* 0x000fc60000000013 */
[----:B------:R2:W1:Y:S01]  /*2140*/  F2F.F32.F64 R18, R12 ;  /* 0x0000000c00127310 */ /* 0x0004620000301000 */
[----:B------:R-:W-:-:S04]  /*2150*/  FFMA R23, R23, R2, RZ ;  /* 0x0000000217177223 */ /* 0x000fc800000000ff */
[----:B------:R-:W-:Y:S01]  /*2160*/  FFMA R2, R23, R19, R2 ;  /* 0x0000001317027223 */ /* 0x000fe20000000002 */
[C-C-:B0-----:R-:W-:Y:S01]  /*2170*/  FADD R16, R3.reuse, -R20.reuse ;  /* 0x8000001403107221 */ /* 0x141fe20000000000 */
[----:B------:R-:W-:Y:S02]  /*2180*/  FADD R3, R3, R20 ;  /* 0x0000001403037221 */ /* 0x000fe40000000000 */
[----:B------:R-:W-:Y:S01]  /*2190*/  @P1 FADD R2, RZ, -R2 ;  /* 0x80000002ff021221 */ /* 0x000fe20000000000 */
[----:B--2---:R-:W-:-:S03]  /*21a0*/  FADD R13, R14, -R21 ;  /* 0x800000150e0d7221 */ /* 0x004fc60000000000 */
[-C--:B------:R-:W-:Y:S01]  /*21b0*/  FMUL R22, R2, R16.reuse ;  /* 0x0000001002167220 */ /* 0x080fe20000400000 */
[C---:B-1----:R-:W-:Y:S01]  /*21c0*/  FMUL R12, R18.reuse, 0.63661974668502807617 ;  /* 0x3f22f983120c7820 */ /* 0x042fe20000400000 */
[----:B------:R-:W-:Y:S01]  /*21d0*/  FSETP.GE.AND P0, PT, |R18|, 105615, PT ;  /* 0x47ce47801200780b */ /* 0x000fe20003f06200 */
[-C--:B------:R-:W-:Y:S01]  /*21e0*/  FMUL R19, R2, R13.reuse ;  /* 0x0000000d02137220 */ /* 0x080fe20000400000 */
[C---:B------:R-:W-:Y:S01]  /*21f0*/  FFMA R13, R17.reuse, R13, -R22 ;  /* 0x0000000d110d7223 */ /* 0x040fe20000000816 */
[----:B------:R-:W-:Y:S02]  /*2200*/  FADD R21, R14, R21 ;  /* 0x000000150e157221 */ /* 0x000fe40000000000 */
[----:B------:R-:W0:Y:S01]  /*2210*/  F2I.NTZ R12, R12 ;  /* 0x0000000c000c7305 */ /* 0x000e220000203100 */
[----:B------:R-:W-:Y:S02]  /*2220*/  FFMA R17, R17, R16, R19 ;  /* 0x0000001011117223 */ /* 0x000fe40000000013 */
[----:B------:R1:W-:Y:S04]  /*2230*/  STS [R4+UR11], R21 ;  /* 0x0000001504007988 */ /* 0x0003e8000800080b */
[----:B------:R1:W-:Y:S04]  /*2240*/  STS [R4+UR12], R3 ;  /* 0x0000000304007988 */ /* 0x0003e8000800080c */
[----:B------:R1:W-:Y:S01]  /*2250*/  STS [R4+UR11+0x1000], R13 ;  /* 0x0010000d04007988 */ /* 0x0003e2000800080b */
[----:B0-----:R-:W-:-:S03]  /*2260*/  I2FP.F32.S32 R19, R12 ;  /* 0x0000000c00137245 */ /* 0x001fc60000201400 */
[----:B------:R1:W-:Y:S02]  /*2270*/  STS [R4+UR12+0x1000], R17 ;  /* 0x0010001104007988 */ /* 0x0003e4000800080c */
[----:B------:R-:W-:-:S04]  /*2280*/  FFMA R2, R19, -1.5707962512969970703, R18 ;  /* 0xbfc90fda13027823 */ /* 0x000fc80000000012 */
[----:B------:R-:W-:-:S04]  /*2290*/  FFMA R2, R19, -7.5497894158615963534e-08, R2 ;  /* 0xb3a2216813027823 */ /* 0x000fc80000000002 */
[----:B------:R-:W-:Y:S01]  /*22a0*/  FFMA R20, R19, -5.3903029534742383927e-15, R2 ;  /* 0xa7c234c513147823 */ /* 0x000fe20000000002 */
[----:B------:R-:W-:-:S03]  /*22b0*/  IMAD.MOV.U32 R19, RZ, RZ, R12 ;  /* 0x000000ffff137224 */ /* 0x000fc600078e000c */
[----:B------:R-:W-:Y:S01]  /*22c0*/  IMAD.MOV.U32 R14, RZ, RZ, R20 ;  /* 0x000000ffff0e7224 */ /* 0x000fe200078e0014 */
[----:B------:R-:W-:Y:S06]  /*22d0*/  BAR.SYNC.DEFER_BLOCKING 0x0 ;  /* 0x0000000000007b1d */ /* 0x000fec0000010000 */
[----:B-1----:R-:W-:Y:S05]  /*22e0*/  @!P0 BRA `(.L_x_88) ;  /* 0x0000000000d08947 */ /* 0x002fea0003800000 */
[----:B------:R-:W-:-:S13]  /*22f0*/  FSETP.NEU.AND P1, PT, |R18|, +INF , PT ;  /* 0x7f8000001200780b */ /* 0x000fda0003f2d200 */
[----:B------:R-:W-:Y:S01]  /*2300*/  @!P1 FMUL R14, RZ, R18 ;  /* 0x00000012ff0e9220 */ /* 0x000fe20000400000 */
[----:B------:R-:W-:Y:S01]  /*2310*/  @!P1 IMAD.MOV.U32 R12, RZ, RZ, RZ ;  /* 0x000000ffff0c9224 */ /* 0x000fe200078e00ff */
[----:B------:R-:W-:Y:S06]  /*2320*/  @!P1 BRA `(.L_x_88) ;  /* 0x0000000000c09947 */ /* 0x000fec0003800000 */
[----:B------:R-:W-:Y:S01]  /*2330*/  SHF.L.U32 R2, R18, 0x8, RZ ;  /* 0x0000000812027819 */ /* 0x000fe200000006ff */
[----:B------:R-:W-:Y:S01]  /*2340*/  IMAD.MOV.U32 R16, RZ, RZ, RZ ;  /* 0x000000ffff107224 */ /* 0x000fe200078e00ff */
[----:B------:R-:W0:Y:S01]  /*2350*/  LDCU.64 UR18, c[0x4][URZ] ;  /* 0x01000000ff1277ac */ /* 0x000e220008000a00 */
[----:B------:R-:W-:Y:S01]  /*2360*/  IMAD.MOV.U32 R14, RZ, RZ, R1 ;  /* 0x000000ffff0e7224 */ /* 0x000fe200078e0001 */
[----:B------:R-:W-:Y:S01]  /*2370*/  LOP3.LUT R17, R2, 0x80000000, RZ, 0xfc, !PT ;  /* 0x8000000002117812 */ /* 0x000fe200078efcff */
[----:B------:R-:W-:Y:S01]  /*2380*/  UMOV UR5, URZ ;  /* 0x000000ff00057c82 */ /* 0x000fe20008000000 */
[----:B------:R-:W-:-:S05]  /*2390*/  UMOV UR4, URZ ;  /* 0x000000ff00047c82 */ /* 0x000fca0008000000 */
.L_x_89:
        /* <DEDUP_REMOVED lines=34> */
[----:B------:R-:W0:Y:S01]  /*25c0*/  I2F.F64.S64 R2, R2 ;  /* 0x0000000200027312 */ /* 0x000e220000301c00 */
[----:B------:R-:W-:Y:S02]  /*25d0*/  ISETP.GE.AND P1, PT, R13, RZ, PT ;  /* 0x000000ff0d00720c */ /* 0x000fe40003f26270 */
[----:B------:R-:W-:-:S05]  /*25e0*/  SHF.R.U32.HI R13, RZ, 0x1e, R12 ;  /* 0x0000001eff0d7819 */ /* 0x000fca000001160c */
[----:B------:R-:W-:Y:S01]  /*25f0*/  IMAD.IADD R12, R14, 0x1, -R13 ;  /* 0x000000010e0c7824 */ /* 0x000fe200078e0a0d */
[----:B0-----:R-:W-:-:S10]  /*2600*/  DMUL R16, R2, UR4 ;  /* 0x0000000402107c28 */ /* 0x001fd40008000000 */
[----:B------:R-:W0:Y:S02]  /*2610*/  F2F.F32.F64 R16, R16 ;  /* 0x0000001000107310 */ /* 0x000e240000301000 */
[----:B0-----:R-:W-:-:S07]  /*2620*/  FSEL R14, -R16, R16, !P1 ;  /* 0x00000010100e7208 */ /* 0x001fce0004800100 */
.L_x_88:
[----:B------:R-:W-:Y:S05]  /*2630*/  BSYNC.RECONVERGENT B0 ;  /* 0x0000000000007941 */ /* 0x000fea0003800200 */
.L_x_87:
[----:B------:R-:W-:Y:S01]  /*2640*/  FMUL R3, R14, R14 ;  /* 0x0000000e0e037220 */ /* 0x000fe20000400000 */
[C---:B------:R-:W-:Y:S01]  /*2650*/  LOP3.LUT R13, R12.reuse, 0x1, RZ, 0xc0, !PT ;  /* 0x000000010c0d7812 */ /* 0x040fe200078ec0ff */
[----:B------:R-:W-:Y:S02]  /*2660*/  BSSY.RECONVERGENT B0, `(.L_x_90) ;  /* 0x0000043000007945 */ /* 0x000fe40003800200 */
[----:B------:R-:W-:Y:S01]  /*2670*/  FFMA R2, R3, R6, -0.0013887860113754868507 ;  /* 0xbab607ed03027423 */ /* 0x000fe20000000006 */
[----:B------:R-:W-:Y:S01]  /*2680*/  ISETP.NE.U32.AND P1, PT, R13, 0x1, PT ;  /* 0x000000010d00780c */ /* 0x000fe20003f25070 */
[----:B------:R-:W-:-:S03]  /*2690*/  VIADD R13, R12, 0x1 ;  /* 0x000000010c0d7836 */ /* 0x000fc60000000000 */
[----:B------:R-:W-:Y:S02]  /*26a0*/  FSEL R12, R2, -0.00019574658654164522886, P1 ;  /* 0xb94d4153020c7808 */ /* 0x000fe40000800000 */
[----:B------:R-:W-:Y:S02]  /*26b0*/  FSEL R16, R8, 0.041666727513074874878, !P1 ;  /* 0x3d2aaabb08107808 */ /* 0x000fe40004800000 */
[----:B------:R-:W-:Y:S02]  /*26c0*/  LOP3.LUT P2, RZ, R13, 0x2, RZ, 0xc0, !PT ;  /* 0x000000020dff7812 */ /* 0x000fe4000784c0ff */
[----:B------:R-:W-:Y:S01]  /*26d0*/  FSEL R2, R14, 1, !P1 ;  /* 0x3f8000000e027808 */ /* 0x000fe20004800000 */
[----:B------:R-:W-:Y:S01]  /*26e0*/  FFMA R12, R3, R12, R16 ;  /* 0x0000000c030c7223 */ /* 0x000fe20000000010 */
[----:B------:R-:W-:-:S03]  /*26f0*/  FSEL R13, -R9, -0.4999999701976776123, !P1 ;  /* 0xbeffffff090d7808 */ /* 0x000fc60004800100 */
        /* <DEDUP_REMOVED lines=16> */
.L_x_92:
        /* <DEDUP_REMOVED lines=28> */
[--C-:B0-----:R-:W-:Y:S02]  /*29c0*/  SHF.R.U32.HI R19, RZ, 0x1e, R12.reuse ;  /* 0x0000001eff137819 */ /* 0x101fe4000001160c */
[C---:B------:R-:W-:Y:S01]  /*29d0*/  SHF.L.W.U32.HI R13, R3.reuse, 0x2, R12 ;  /* 0x00000002030d7819 */ /* 0x040fe20000010e0c */
[----:B------:R-:W-:-:S03]  /*29e0*/  IMAD.SHL.U32 R3, R3, 0x4, RZ ;  /* 0x0000000403037824 */ /* 0x000fc600078e00ff */
[----:B------:R-:W-:-:S04]  /*29f0*/  SHF.R.S32.HI R14, RZ, 0x1f, R13 ;  /* 0x0000001fff0e7819 */ /* 0x000fc8000001140d */
[C---:B------:R-:W-:Y:S01]  /*2a00*/  LOP3.LUT R2, R14.reuse, R3, RZ, 0x3c, !PT ;  /* 0x000000030e027212 */ /* 0x040fe200078e3cff */
[C---:B------:R-:W-:Y:S01]  /*2a10*/  IMAD.IADD R19, R14.reuse, 0x1, -R19 ;  /* 0x000000010e137824 */ /* 0x040fe200078e0a13 */
[----:B------:R-:W-:Y:S02]  /*2a20*/  LOP3.LUT R3, R14, R13, RZ, 0x3c, !PT ;  /* 0x0000000d0e037212 */ /* 0x000fe400078e3cff */
[----:B------:R-:W-:-:S04]  /*2a30*/  LOP3.LUT R13, R13, R18, RZ, 0x3c, !PT ;  /* 0x000000120d0d7212 */ /* 0x000fc800078e3cff */
[----:B------:R-:W0:Y:S01]  /*2a40*/  I2F.F64.S64 R2, R2 ;  /* 0x0000000200027312 */ /* 0x000e220000301c00 */
[----:B------:R-:W-:Y:S01]  /*2a50*/  ISETP.GE.AND P0, PT, R13, RZ, PT ;  /* 0x000000ff0d00720c */ /* 0x000fe20003f06270 */
[----:B0-----:R-:W-:-:S10]  /*2a60*/  DMUL R16, R2, UR4 ;  /* 0x0000000402107c28 */ /* 0x001fd40008000000 */
[----:B------:R-:W0:Y:S02]  /*2a70*/  F2F.F32.F64 R16, R16 ;  /* 0x0000001000107310 */ /* 0x000e240000301000 */
[----:B0-----:R-:W-:-:S07]  /*2a80*/  FSEL R20, -R16, R16, !P0 ;  /* 0x0000001010147208 */ /* 0x001fce0004000100 */
.L_x_91:
[----:B------:R-:W-:Y:S05]  /*2a90*/  BSYNC.RECONVERGENT B0 ;  /* 0x0000000000007941 */ /* 0x000fea0003800200 */
.L_x_90:
[----:B------:R-:W-:Y:S01]  /*2aa0*/  LOP3.LUT R2, R4, 0x3fc, RZ, 0xc0, !PT ;  /* 0x000003fc04027812 */ /* 0x000fe200078ec0ff */
[----:B------:R-:W-:Y:S01]  /*2ab0*/  FMUL R25, R20, R20 ;  /* 0x0000001414197220 */ /* 0x000fe20000400000 */
[----:B------:R-:W-:Y:S01]  /*2ac0*/  LOP3.LUT R3, R10, 0x400, RZ, 0xc0, !PT ;  /* 0x000004000a037812 */ /* 0x000fe200078ec0ff */
[----:B------:R-:W-:Y:S01]  /*2ad0*/  BSSY.RECONVERGENT B0, `(.L_x_93) ;  /* 0x0000065000007945 */ /* 0x000fe20003800200 */
[----:B------:R-:W-:Y:S02]  /*2ae0*/  I2FP.F32.U32 R2, R2 ;  /* 0x0000000200027245 */ /* 0x000fe40000201000 */
[----:B------:R-:W-:Y:S02]  /*2af0*/  LOP3.LUT R3, R3, 0x1ff, R0, 0xf8, !PT ;  /* 0x000001ff03037812 */ /* 0x000fe400078ef800 */
[----:B------:R-:W-:Y:S01]  /*2b00*/  LOP3.LUT R18, R19, 0x1, RZ, 0xc0, !PT ;  /* 0x0000000113127812 */ /* 0x000fe200078ec0ff */
[----:B------:R-:W-:Y:S01]  /*2b10*/  FMUL R22, R2, 0.00048828125 ;  /* 0x3a00000002167820 */ /* 0x000fe20000400000 */
[----:B------:R-:W-:-:S02]  /*2b20*/  LEA R26, R3, UR12, 0x2 ;  /* 0x0000000c031a7c11 */ /* 0x000fc4000f8e10ff */
[----:B------:R-:W-:Y:S02]  /*2b30*/  LEA R24, R3, UR11, 0x2 ;  /* 0x0000000b03187c11 */ /* 0x000fe4000f8e10ff */
[----:B------:R0:W1:Y:S01]  /*2b40*/  F2F.F64.F32 R2, R22 ;  /* 0x0000001600027310 */ /* 0x0000620000201800 */
[----:B------:R-:W-:Y:S01]  /*2b50*/  LDS R17, [R26] ;  /* 0x000000001a117984 */ /* 0x000fe20000000800 */
[----:B------:R-:W-:Y:S02]  /*2b60*/  ISETP.NE.U32.AND P0, PT, R18, 0x1, PT ;  /* 0x000000011200780c */ /* 0x000fe40003f05070 */
[----:B------:R-:W-:Y:S01]  /*2b70*/  LOP3.LUT P1, RZ, R19, 0x2, RZ, 0xc0, !PT ;  /* 0x0000000213ff7812 */ /* 0x000fe2000782c0ff */
[----:B------:R-:W2:Y:S01]  /*2b80*/  LDS R16, [R26+0x800] ;  /* 0x000800001a107984 */ /* 0x000ea20000000800 */
[----:B0-----:R-:W-:-:S03]  /*2b90*/  FSEL R22, R15, 0.0083327032625675201416, !P0 ;  /* 0x3c0885e40f167808 */ /* 0x001fc60004000000 */
[----:B------:R-:W-:Y:S04]  /*2ba0*/  LDS R23, [R24] ;  /* 0x0000000018177984 */ /* 0x000fe80000000800 */
[----:B------:R-:W0:Y:S01]  /*2bb0*/  LDS R14, [R24+0x800] ;  /* 0x00080000180e7984 */ /* 0x000e220000000800 */
[----:B-1----:R-:W-:Y:S01]  /*2bc0*/  DMUL R12, R2, -UR8 ;  /* 0x80000008020c7c28 */ /* 0x002fe20008000000 */
[----:B------:R-:W-:Y:S01]  /*2bd0*/  FFMA R2, R25, R6, -0.0013887860113754868507 ;  /* 0xbab607ed19027423 */ /* 0x000fe20000000006 */
[----:B------:R-:W-:-:S04]  /*2be0*/  FSEL R3, -R11, -0.16666662693023681641, !P0 ;  /* 0xbe2aaaa80b037808 */ /* 0x000fc80004000100 */
[----:B------:R-:W1:Y:S01]  /*2bf0*/  F2F.F32.F64 R18, R12 ;  /* 0x0000000c00127310 */ /* 0x000e620000301000 */
[----:B------:R-:W-:-:S05]  /*2c00*/  FSEL R2, R2, -0.00019574658654164522886, !P0 ;  /* 0xb94d415302027808 */ /* 0x000fca0004000000 */
[----:B------:R-:W-:Y:S01]  /*2c10*/  FFMA R22, R25, R2, R22 ;  /* 0x0000000219167223 */ /* 0x000fe20000000016 */
[----:B------:R-:W-:-:S03]  /*2c20*/  FSEL R2, R20, 1, P0 ;  /* 0x3f80000014027808 */ /* 0x000fc60000000000 */
[C---:B------:R-:W-:Y:S02]  /*2c30*/  FFMA R3, R25.reuse, R22, R3 ;  /* 0x0000001619037223 */ /* 0x040fe40000000003 */
[----:B------:R-:W-:Y:S01]  /*2c40*/  FFMA R25, R25, R2, RZ ;  /* 0x0000000219197223 */ /* 0x000fe200000000ff */
[----:B-1----:R-:W-:-:S03]  /*2c50*/  FMUL R19, R18, 0.63661974668502807617 ;  /* 0x3f22f98312137820 */ /* 0x002fc60000400000 */
[----:B------:R-:W-:Y:S01]  /*2c60*/  FFMA R2, R25, R3, R2 ;  /* 0x0000000319027223 */ /* 0x000fe20000000002 */
[----:B------:R-:W-:Y:S01]  /*2c70*/  FSETP.GE.AND P0, PT, |R18|, 105615, PT ;  /* 0x47ce47801200780b */ /* 0x000fe20003f06200 */
[----:B------:R-:W1:Y:S02]  /*2c80*/  F2I.NTZ R12, R19 ;  /* 0x00000013000c7305 */ /* 0x000e640000203100 */
[----:B------:R-:W-:Y:S01]  /*2c90*/  @P1 FADD R2, RZ, -R2 ;  /* 0x80000002ff021221 */ /* 0x000fe20000000000 */
[C-C-:B--2---:R-:W-:Y:S01]  /*2ca0*/  FADD R13, R17.reuse, -R16.reuse ;  /* 0x80000010110d7221 */ /* 0x144fe20000000000 */
[----:B------:R-:W-:Y:S01]  /*2cb0*/  FADD R17, R17, R16 ;  /* 0x0000001011117221 */ /* 0x000fe20000000000 */
[C-C-:B0-----:R-:W-:Y:S01]  /*2cc0*/  FADD R3, R23.reuse, -R14.reuse ;  /* 0x8000000e17037221 */ /* 0x141fe20000000000 */
[----:B------:R-:W-:Y:S01]  /*2cd0*/  FADD R23, R23, R14 ;  /* 0x0000000e17177221 */ /* 0x000fe20000000000 */
[C---:B------:R-:W-:Y:S01]  /*2ce0*/  FMUL R14, R2.reuse, R13 ;  /* 0x0000000d020e7220 */ /* 0x040fe20000400000 */
[----:B-1----:R-:W-:Y:S01]  /*2cf0*/  I2FP.F32.S32 R19, R12 ;  /* 0x0000000c00137245 */ /* 0x002fe20000201400 */
[----:B------:R-:W-:-:S02]  /*2d00*/  FMUL R2, R2, R3 ;  /* 0x0000000302027220 */ /* 0x000fc40000400000 */
[C---:B------:R-:W-:Y:S01]  /*2d10*/  FFMA R3, R21.reuse, R3, -R14 ;  /* 0x0000000315037223 */ /* 0x040fe2000000080e */
[----:B------:R0:W-:Y:S01]  /*2d20*/  STS [R4+UR16], R23 ;  /* 0x0000001704007988 */ /* 0x0001e20008000810 */
[----:B------:R-:W-:Y:S01]  /*2d30*/  FFMA R13, R21, R13, R2 ;  /* 0x0000000d150d7223 */ /* 0x000fe20000000002 */
[C---:B------:R-:W-:Y:S02]  /*2d40*/  FFMA R2, R19.reuse, -1.5707962512969970703, R18 ;  /* 0xbfc90fda13027823 */ /* 0x040fe40000000012 */
[----:B------:R0:W-:Y:S02]  /*2d50*/  STS [R4+UR10], R17 ;  /* 0x0000001104007988 */ /* 0x0001e4000800080a */
[C---:B------:R-:W-:Y:S02]  /*2d60*/  FFMA R2, R19.reuse, -7.5497894158615963534e-08, R2 ;  /* 0xb3a2216813027823 */ /* 0x040fe40000000002 */
[----:B------:R0:W-:Y:S02]  /*2d70*/  STS [R4+UR16+0x1000], R3 ;  /* 0x0010000304007988 */ /* 0x0001e40008000810 */
[----:B------:R-:W-:Y:S01]  /*2d80*/  FFMA R20, R19, -5.3903029534742383927e-15, R2 ;  /* 0xa7c234c513147823 */ /* 0x000fe20000000002 */
[----:B------:R-:W-:Y:S01]  /*2d90*/  IMAD.MOV.U32 R19, RZ, RZ, R12 ;  /* 0x000000ffff137224 */ /* 0x000fe200078e000c */
[----:B------:R0:W-:Y:S02]  /*2da0*/  STS [R4+UR10+0x1000], R13 ;  /* 0x0010000d04007988 */ /* 0x0001e4000800080a */
[----:B------:R-:W-:Y:S01]  /*2db0*/  IMAD.MOV.U32 R14, RZ, RZ, R20 ;  /* 0x000000ffff0e7224 */ /* 0x000fe200078e0014 */
[----:B------:R-:W-:Y:S06]  /*2dc0*/  BAR.SYNC.DEFER_BLOCKING 0x0 ;  /* 0x0000000000007b1d */ /* 0x000fec0000010000 */
[----:B------:R-:W-:Y:S05]  /*2dd0*/  @!P0 BRA `(.L_x_94) ;  /* 0x0000000000d08947 */ /* 0x000fea0003800000 */
[----:B------:R-:W-:-:S13]  /*2de0*/  FSETP.NEU.AND P1, PT, |R18|, +INF , PT ;  /* 0x7f8000001200780b */ /* 0x000fda0003f2d200 */
[----:B------:R-:W-:Y:S01]  /*2df0*/  @!P1 FMUL R14, RZ, R18 ;  /* 0x00000012ff0e9220 */ /* 0x000fe20000400000 */
[----:B------:R-:W-:Y:S01]  /*2e00*/  @!P1 IMAD.MOV.U32 R12, RZ, RZ, RZ ;  /* 0x000000ffff0c9224 */ /* 0x000fe200078e00ff */
[----:B------:R-:W-:Y:S06]  /*2e10*/  @!P1 BRA `(.L_x_94) ;  /* 0x0000000000c09947 */ /* 0x000fec0003800000 */
[----:B------:R-:W-:Y:S01]  /*2e20*/  IMAD.SHL.U32 R2, R18, 0x100, RZ ;  /* 0x0000010012027824 */ /* 0x000fe200078e00ff */
[----:B------:R-:W1:Y:S01]  /*2e30*/  LDCU.64 UR18, c[0x4][URZ] ;  /* 0x01000000ff1277ac */ /* 0x000e620008000a00 */
[----:B------:R-:W-:Y:S02]  /*2e40*/  IMAD.MOV.U32 R16, RZ, RZ, RZ ;  /* 0x000000ffff107224 */ /* 0x000fe400078e00ff */
[----:B------:R-:W-:Y:S01]  /*2e50*/  IMAD.MOV.U32 R14, RZ, RZ, R1 ;  /* 0x000000ffff0e7224 */ /* 0x000fe200078e0001 */
[----:B0-----:R-:W-:Y:S01]  /*2e60*/  LOP3.LUT R17, R2, 0x80000000, RZ, 0xfc, !PT ;  /* 0x8000000002117812 */ /* 0x001fe200078efcff */
[----:B------:R-:W-:Y:S01]  /*2e70*/  UMOV UR5, URZ ;  /* 0x000000ff00057c82 */ /* 0x000fe20008000000 */
[----:B------:R-:W-:-:S05]  /*2e80*/  UMOV UR4, URZ ;  /* 0x000000ff00047c82 */ /* 0x000fca0008000000 */
.L_x_95:
[----:B-1----:R-:W-:Y:S01]  /*2e90*/  IMAD.U32 R2, RZ, RZ, UR18 ;  /* 0x00000012ff027e24 */ /* 0x002fe2000f8e00ff */
[----:B------:R-:W-:-:S05]  /*2ea0*/  MOV R3, UR19 ;  /* 0x0000001300037c02 */ /* 0x000fca0008000f00 */
        /* <DEDUP_REMOVED lines=39> */
.L_x_94:
[----:B------:R-:W-:Y:S05]  /*3120*/  BSYNC.RECONVERGENT B0 ;  /* 0x0000000000007941 */ /* 0x000fea0003800200 */
.L_x_93:
[----:B0-----:R-:W-:Y:S01]  /*3130*/  FMUL R3, R14, R14 ;  /* 0x0000000e0e037220 */ /* 0x001fe20000400000 */
        /* <DEDUP_REMOVED lines=27> */
.L_x_98:
        /* <DEDUP_REMOVED lines=41> */
.L_x_97:
[----:B------:R-:W-:Y:S05]  /*3580*/  BSYNC.RECONVERGENT B0 ;  /* 0x0000000000007941 */ /* 0x000fea0003800200 */
.L_x_96:
[----:B------:R-:W-:Y:S01]  /*3590*/  IMAD.SHL.U32 R2, R0, 0x8, RZ ;  /* 0x0000000800027824 */ /* 0x000fe200078e00ff */
[----:B------:R-:W-:Y:S01]  /*35a0*/  UMOV UR4, 0x400 ;  /* 0x0000040000047882 */ /* 0x000fe20000000000 */
[----:B------:R-:W-:Y:S01]  /*35b0*/  LOP3.LUT R3, R10, 0x600, RZ, 0xc0, !PT ;  /* 0x000006000a037812 */ /* 0x000fe200078ec0ff */
[----:B------:R-:W-:Y:S01]  /*35c0*/  UIADD3 UR13, UPT, UPT, UR4, 0x2000, URZ ;  /* 0x00002000040d7890 */ /* 0x000fe2000fffe0ff */
[----:B------:R-:W-:Y:S01]  /*35d0*/  FMUL R25, R20, R20 ;  /* 0x0000001414197220 */ /* 0x000fe20000400000 */
[----:B------:R-:W-:Y:S01]  /*35e0*/  LOP3.LUT R2, R2, 0x3f8, RZ, 0xc0, !PT ;  /* 0x000003f802027812 */ /* 0x000fe200078ec0ff */
[----:B------:R-:W-:Y:S01]  /*35f0*/  BSSY.RECONVERGENT B0, `(.L_x_99) ;  /* 0x0000067000007945 */ /* 0x000fe20003800200 */
[----:B------:R-:W-:Y:S01]  /*3600*/  ULEA UR13, UR14, UR13, 0x18 ;  /* 0x0000000d0e0d7291 */ /* 0x000fe2000f8ec0ff */
[----:B------:R-:W-:Y:S01]  /*3610*/  LOP3.LUT R3, R3, 0xff, R0, 0xf8, !PT ;  /* 0x000000ff03037812 */ /* 0x000fe200078ef800 */
[----:B------:R-:W-:Y:S01]  /*3620*/  ULEA UR14, UR14, UR4, 0x18 ;  /* 0x000000040e0e7291 */ /* 0x000fe2000f8ec0ff */
[----:B------:R-:W-:-:S02]  /*3630*/  I2FP.F32.U32 R2, R2 ;  /* 0x0000000200027245 */ /* 0x000fc40000201000 */
[----:B------:R-:W-:Y:S02]  /*3640*/  LOP3.LUT R18, R19, 0x1, RZ, 0xc0, !PT ;  /* 0x0000000113127812 */ /* 0x000fe400078ec0ff */
[C---:B------:R-:W-:Y:S01]  /*3650*/  LEA R24, R3.reuse, UR13, 0x2 ;  /* 0x0000000d03187c11 */ /* 0x040fe2000f8e10ff */
[----:B------:R-:W-:Y:S01]  /*3660*/  FMUL R26, R2, 0.00048828125 ;  /* 0x3a000000021a7820 */ /* 0x000fe20000400000 */
[----:B------:R-:W-:Y:S02]  /*3670*/  LEA R22, R3, UR14, 0x2 ;  /* 0x0000000e03167c11 */ /* 0x000fe4000f8e10ff */
[----:B------:R-:W-:Y:S01]  /*3680*/  ISETP.NE.U32.AND P0, PT, R18, 0x1, PT ;  /* 0x000000011200780c */ /* 0x000fe20003f05070 */
[----:B------:R-:W0:Y:S01]  /*3690*/  F2F.F64.F32 R2, R26 ;  /* 0x0000001a00027310 */ /* 0x000e220000201800 */
[----:B------:R-:W-:Y:S01]  /*36a0*/  LDS R12, [R24] ;  /* 0x00000000180c7984 */ /* 0x000fe20000000800 */
[----:B------:R-:W-:Y:S02]  /*36b0*/  LOP3.LUT P1, RZ, R19, 0x2, RZ, 0xc0, !PT ;  /* 0x0000000213ff7812 */ /* 0x000fe4000782c0ff */
[----:B------:R-:W-:Y:S01]  /*36c0*/  FSEL R18, R15, 0.0083327032625675201416, !P0 ;  /* 0x3c0885e40f127808 */ /* 0x000fe20004000000 */
[----:B------:R-:W1:Y:S04]  /*36d0*/  LDS R23, [R24+0x400] ;  /* 0x0004000018177984 */ /* 0x000e680000000800 */
[----:B------:R-:W-:Y:S04]  /*36e0*/  LDS R13, [R22] ;  /* 0x00000000160d7984 */ /* 0x000fe80000000800 */
[----:B------:R-:W2:Y:S01]  /*36f0*/  LDS R14, [R22+0x400] ;  /* 0x00040000160e7984 */ /* 0x000ea20000000800 */
[----:B0-----:R-:W-:Y:S01]  /*3700*/  DMUL R16, R2, -UR8 ;  /* 0x8000000802107c28 */ /* 0x001fe20008000000 */
[----:B------:R-:W-:Y:S01]  /*3710*/  FFMA R2, R25, R6, -0.0013887860113754868507 ;  /* 0xbab607ed19027423 */ /* 0x000fe20000000006 */
[----:B------:R-:W-:-:S04]  /*3720*/  FSEL R3, -R11, -0.16666662693023681641, !P0 ;  /* 0xbe2aaaa80b037808 */ /* 0x000fc80004000100 */
[----:B------:R-:W-:-:S04]  /*3730*/  FSEL R2, R2, -0.00019574658654164522886, !P0 ;  /* 0xb94d415302027808 */ /* 0x000fc80004000000 */
[----:B------:R-:W0:Y:S01]  /*3740*/  F2F.F32.F64 R16, R16 ;  /* 0x0000001000107310 */ /* 0x000e220000301000 */
[----:B------:R-:W-:Y:S01]  /*3750*/  FFMA R18, R25, R2, R18 ;  /* 0x0000000219127223 */ /* 0x000fe20000000012 */
[----:B------:R-:W-:-:S03]  /*3760*/  FSEL R2, R20, 1, P0 ;  /* 0x3f80000014027808 */ /* 0x000fc60000000000 */
[C---:B------:R-:W-:Y:S02]  /*3770*/  FFMA R3, R25.reuse, R18, R3 ;  /* 0x0000001219037223 */ /* 0x040fe40000000003 */
[----:B------:R-:W-:-:S04]  /*3780*/  FFMA R25, R25, R2, RZ ;  /* 0x0000000219197223 */ /* 0x000fc800000000ff */
[----:B------:R-:W-:Y:S01]  /*3790*/  FFMA R2, R25, R3, R2 ;  /* 0x0000000319027223 */ /* 0x000fe20000000002 */
[----:B0-----:R-:W-:-:S03]  /*37a0*/  FMUL R15, R16, 0.63661974668502807617 ;  /* 0x3f22f983100f7820 */ /* 0x001fc60000400000 */
[----:B------:R-:W-:Y:S01]  /*37b0*/  @P1 FADD R2, RZ, -R2 ;  /* 0x80000002ff021221 */ /* 0x000fe20000000000 */
[----:B------:R-:W-:Y:S01]  /*37c0*/  FSETP.GE.AND P0, PT, |R16|, 105615, PT ;  /* 0x47ce47801000780b */ /* 0x000fe20003f06200 */
[C-C-:B-1----:R-:W-:Y:S01]  /*37d0*/  FADD R17, R12.reuse, -R23.reuse ;  /* 0x800000170c117221 */ /* 0x142fe20000000000 */
[----:B------:R-:W0:Y:S01]  /*37e0*/  F2I.NTZ R15, R15 ;  /* 0x0000000f000f7305 */ /* 0x000e220000203100 */
[----:B------:R-:W-:Y:S02]  /*37f0*/  FADD R23, R12, R23 ;  /* 0x000000170c177221 */ /* 0x000fe40000000000 */
[----:B------:R-:W-:Y:S01]  /*3800*/  FMUL R18, R2, R17 ;  /* 0x0000001102127220 */ /* 0x000fe20000400000 */
[C-C-:B--2---:R-:W-:Y:S01]  /*3810*/  FADD R3, R13.reuse, -R14.reuse ;  /* 0x8000000e0d037221 */ /* 0x144fe20000000000 */
[----:B------:R-:W-:-:S03]  /*3820*/  FADD R13, R13, R14 ;  /* 0x0000000e0d0d7221 */ /* 0x000fc60000000000 */
[-C--:B------:R-:W-:Y:S01]  /*3830*/  FMUL R2, R2, R3.reuse ;  /* 0x0000000302027220 */ /* 0x080fe20000400000 */
[C---:B------:R-:W-:Y:S01]  /*3840*/  FFMA R3, R21.reuse, R3, -R18 ;  /* 0x0000000315037223 */ /* 0x040fe20000000812 */
[----:B------:R1:W-:Y:S02]  /*3850*/  STS [R4+UR11], R13 ;  /* 0x0000000d04007988 */ /* 0x0003e4000800080b */
[----:B------:R-:W-:Y:S01]  /*3860*/  FFMA R21, R21, R17, R2 ;  /* 0x0000001115157223 */ /* 0x000fe20000000002 */
[----:B0-----:R-:W-:Y:S01]  /*3870*/  I2FP.F32.S32 R17, R15 ;  /* 0x0000000f00117245 */ /* 0x001fe20000201400 */
[----:B------:R1:W-:Y:S01]  /*3880*/  STS [R4+UR12], R23 ;  /* 0x0000001704007988 */ /* 0x0003e2000800080c */
[----:B------:R-:W-:-:S03]  /*3890*/  IMAD.MOV.U32 R20, RZ, RZ, R15 ;  /* 0x000000ffff147224 */ /* 0x000fc600078e000f */
[C---:B------:R-:W-:Y:S01]  /*38a0*/  FFMA R2, R17.reuse, -1.5707962512969970703, R16 ;  /* 0xbfc90fda11027823 */ /* 0x040fe20000000010 */
[----:B------:R1:W-:Y:S03]  /*38b0*/  STS [R4+UR11+0x1000], R3 ;  /* 0x0010000304007988 */ /* 0x0003e6000800080b */
[C---:B------:R-:W-:Y:S01]  /*38c0*/  FFMA R2, R17.reuse, -7.5497894158615963534e-08, R2 ;  /* 0xb3a2216811027823 */ /* 0x040fe20000000002 */
[----:B------:R1:W-:Y:S03]  /*38d0*/  STS [R4+UR12+0x1000], R21 ;  /* 0x0010001504007988 */ /* 0x0003e6000800080c */
[----:B------:R-:W-:-:S04]  /*38e0*/  FFMA R17, R17, -5.3903029534742383927e-15, R2 ;  /* 0xa7c234c511117823 */ /* 0x000fc80000000002 */
[----:B------:R-:W-:Y:S01]  /*38f0*/  IMAD.MOV.U32 R12, RZ, RZ, R17 ;  /* 0x000000ffff0c7224 */ /* 0x000fe200078e0011 */
[----:B------:R-:W-:Y:S06]  /*3900*/  BAR.SYNC.DEFER_BLOCKING 0x0 ;  /* 0x0000000000007b1d */ /* 0x000fec0000010000 */
[----:B------:R-:W-:Y:S05]  /*3910*/  @!P0 BRA `(.L_x_100) ;  /* 0x0000000000d08947 */ /* 0x000fea0003800000 */
[----:B------:R-:W-:-:S13]  /*3920*/  FSETP.NEU.AND P1, PT, |R16|, +INF , PT ;  /* 0x7f8000001000780b */ /* 0x000fda0003f2d200 */
[----:B------:R-:W-:Y:S01]  /*3930*/  @!P1 FMUL R12, RZ, R16 ;  /* 0x00000010ff0c9220 */ /* 0x000fe20000400000 */
[----:B------:R-:W-:Y:S01]  /*3940*/  @!P1 IMAD.MOV.U32 R15, RZ, RZ, RZ ;  /* 0x000000ffff0f9224 */ /* 0x000fe200078e00ff */
[----:B------:R-:W-:Y:S06]  /*3950*/  @!P1 BRA `(.L_x_100) ;  /* 0x0000000000c09947 */ /* 0x000fec0003800000 */
[----:B-1----:R-:W-:Y:S01]  /*3960*/  IMAD.SHL.U32 R3, R16, 0x100, RZ ;  /* 0x0000010010037824 */ /* 0x002fe200078e00ff */
[----:B------:R-:W0:Y:S01]  /*3970*/  LDCU.64 UR18, c[0x4][URZ] ;  /* 0x01000000ff1277ac */ /* 0x000e220008000a00 */
[----:B------:R-:W-:Y:S02]  /*3980*/  IMAD.MOV.U32 R18, RZ, RZ, RZ ;  /* 0x000000ffff127224 */ /* 0x000fe400078e00ff */
[----:B------:R-:W-:Y:S01]  /*3990*/  IMAD.MOV.U32 R2, RZ, RZ, R1 ;  /* 0x000000ffff027224 */ /* 0x000fe200078e0001 */
[----:B------:R-:W-:Y:S01]  /*39a0*/  LOP3.LUT R3, R3, 0x80000000, RZ, 0xfc, !PT ;  /* 0x8000000003037812 */ /* 0x000fe200078efcff */
[----:B------:R-:W-:Y:S01]  /*39b0*/  UMOV UR5, URZ ;  /* 0x000000ff00057c82 */ /* 0x000fe20008000000 */
[----:B------:R-:W-:-:S05]  /*39c0*/  UMOV UR4, URZ ;  /* 0x000000ff00047c82 */ /* 0x000fca0008000000 */
.L_x_101:
        /* <DEDUP_REMOVED lines=28> */
[C-C-:B------:R-:W-:Y:S02]  /*3b90*/  SHF.L.W.U32.HI R12, R3.reuse, 0x2, R13.reuse ;  /* 0x00000002030c7819 */ /* 0x140fe40000010e0d */
[----:B------:R-:W-:Y:S02]  /*3ba0*/  SHF.L.U32 R3, R3, 0x2, RZ ;  /* 0x0000000203037819 */ /* 0x000fe400000006ff */
[----:B------:R-:W-:Y:S02]  /*3bb0*/  SHF.R.S32.HI R14, RZ, 0x1f, R12 ;  /* 0x0000001fff0e7819 */ /* 0x000fe4000001140c */
[----:B------:R-:W-:Y:S02]  /*3bc0*/  SHF.R.U32.HI R13, RZ, 0x1e, R13 ;  /* 0x0000001eff0d7819 */ /* 0x000fe4000001160d */
[C---:B------:R-:W-:Y:S02]  /*3bd0*/  LOP3.LUT R2, R14.reuse, R3, RZ, 0x3c, !PT ;  /* 0x000000030e027212 */ /* 0x040fe400078e3cff */
[C---:B------:R-:W-:Y:S01]  /*3be0*/  LOP3.LUT R3, R14.reuse, R12, RZ, 0x3c, !PT ;  /* 0x0000000c0e037212 */ /* 0x040fe200078e3cff */
[----:B------:R-:W-:Y:S01]  /*3bf0*/  IMAD.IADD R15, R14, 0x1, -R13 ;  /* 0x000000010e0f7824 */ /* 0x000fe200078e0a0d */
[----:B------:R-:W-:-:S04]  /*3c00*/  LOP3.LUT R12, R12, R16, RZ, 0x3c, !PT ;  /* 0x000000100c0c7212 */ /* 0x000fc800078e3cff */
[----:B------:R-:W0:Y:S01]  /*3c10*/  I2F.F64.S64 R2, R2 ;  /* 0x0000000200027312 */ /* 0x000e220000301c00 */
[----:B------:R-:W-:Y:S01]  /*3c20*/  ISETP.GE.AND P1, PT, R12, RZ, PT ;  /* 0x000000ff0c00720c */ /* 0x000fe20003f26270 */
[----:B0-----:R-:W-:-:S10]  /*3c30*/  DMUL R18, R2, UR4 ;  /* 0x0000000402127c28 */ /* 0x001fd40008000000 */
[----:B------:R-:W0:Y:S02]  /*3c40*/  F2F.F32.F64 R18, R18 ;  /* 0x0000001200127310 */ /* 0x000e240000301000 */
[----:B0-----:R-:W-:-:S07]  /*3c50*/  FSEL R12, -R18, R18, !P1 ;  /* 0x00000012120c7208 */ /* 0x001fce0004800100 */
.L_x_100:
[----:B------:R-:W-:Y:S05]  /*3c60*/  BSYNC.RECONVERGENT B0 ;  /* 0x0000000000007941 */ /* 0x000fea0003800200 */
.L_x_99:
[----:B-1----:R-:W-:Y:S01]  /*3c70*/  FMUL R3, R12, R12 ;  /* 0x0000000c0c037220 */ /* 0x002fe20000400000 */
[----:B------:R-:W-:Y:S01]  /*3c80*/  LOP3.LUT R13, R15, 0x1, RZ, 0xc0, !PT ;  /* 0x000000010f0d7812 */ /* 0x000fe200078ec0ff */
        /* <DEDUP_REMOVED lines=26> */
.L_x_104:
        /* <DEDUP_REMOVED lines=41> */
.L_x_103:
[----:B------:R-:W-:Y:S05]  /*40c0*/  BSYNC.RECONVERGENT B0 ;  /* 0x0000000000007941 */ /* 0x000fea0003800200 */
.L_x_102:
[----:B------:R-:W-:Y:S01]  /*40d0*/  IMAD.SHL.U32 R2, R0, 0x10, RZ ;  /* 0x0000001000027824 */ /* 0x000fe200078e00ff */
[----:B------:R-:W-:Y:S01]  /*40e0*/  LOP3.LUT R3, R10, 0x700, RZ, 0xc0, !PT ;  /* 0x000007000a037812 */ /* 0x000fe200078ec0ff */
[----:B------:R-:W-:Y:S01]  /*40f0*/  FMUL R25, R17, R17 ;  /* 0x0000001111197220 */ /* 0x000fe20000400000 */
[----:B------:R-:W-:Y:S01]  /*4100*/  LOP3.LUT R15, R20, 0x1, RZ, 0xc0, !PT ;  /* 0x00000001140f7812 */ /* 0x000fe200078ec0ff */
[----:B------:R-:W-:Y:S01]  /*4110*/  BSSY.RECONVERGENT B0, `(.L_x_105) ;  /* 0x0000066000007945 */ /* 0x000fe20003800200 */
[----:B------:R-:W-:Y:S02]  /*4120*/  LOP3.LUT R2, R2, 0x3f0, RZ, 0xc0, !PT ;  /* 0x000003f002027812 */ /* 0x000fe400078ec0ff */
[----:B------:R-:W-:Y:S02]  /*4130*/  LOP3.LUT R3, R3, 0x7f, R0, 0xf8, !PT ;  /* 0x0000007f03037812 */ /* 0x000fe400078ef800 */
[----:B------:R-:W-:Y:S02]  /*4140*/  I2FP.F32.U32 R2, R2 ;  /* 0x0000000200027245 */ /* 0x000fe40000201000 */
[----:B------:R-:W-:-:S02]  /*4150*/  LEA R18, R3, UR12, 0x2 ;  /* 0x0000000c03127c11 */ /* 0x000fc4000f8e10ff */
[----:B------:R-:W-:Y:S01]  /*4160*/  LEA R22, R3, UR11, 0x2 ;  /* 0x0000000b03167c11 */ /* 0x000fe2000f8e10ff */
[----:B------:R-:W-:Y:S01]  /*4170*/  FMUL R24, R2, 0.00048828125 ;  /* 0x3a00000002187820 */ /* 0x000fe20000400000 */
[----:B------:R-:W-:Y:S01]  /*4180*/  ISETP.NE.U32.AND P0, PT, R15, 0x1, PT ;  /* 0x000000010f00780c */ /* 0x000fe20003f05070 */
[----:B------:R-:W-:Y:S01]  /*4190*/  LDS R14, [R18] ;  /* 0x00000000120e7984 */ /* 0x000fe20000000800 */
[----:B------:R-:W-:Y:S01]  /*41a0*/  LOP3.LUT P1, RZ, R20, 0x2, RZ, 0xc0, !PT ;  /* 0x0000000214ff7812 */ /* 0x000fe2000782c0ff */
[----:B------:R-:W0:Y:S02]  /*41b0*/  F2F.F64.F32 R2, R24 ;  /* 0x0000001800027310 */ /* 0x000e240000201800 */
[----:B------:R1:W2:Y:S04]  /*41c0*/  LDS R19, [R18+0x200] ;  /* 0x0002000012137984 */ /* 0x0002a80000000800 */
[----:B------:R-:W-:Y:S04]  /*41d0*/  LDS R16, [R22] ;  /* 0x0000000016107984 */ /* 0x000fe80000000800 */
[----:B------:R-:W3:Y:S01]  /*41e0*/  LDS R23, [R22+0x200] ;  /* 0x0002000016177984 */ /* 0x000ee20000000800 */
[----:B0-----:R-:W-:Y:S01]  /*41f0*/  DMUL R12, R2, -UR8 ;  /* 0x80000008020c7c28 */ /* 0x001fe20008000000 */
[----:B------:R-:W-:Y:S01]  /*4200*/  FFMA R2, R25, R6, -0.0013887860113754868507 ;  /* 0xbab607ed19027423 */ /* 0x000fe20000000006 */
[----:B------:R-:W-:-:S04]  /*4210*/  IMAD.MOV.U32 R3, RZ, RZ, 0x3d2aaabb ;  /* 0x3d2aaabbff037424 */ /* 0x000fc800078e00ff */
[----:B------:R-:W0:Y:S01]  /*4220*/  F2F.F32.F64 R15, R12 ;  /* 0x0000000c000f7310 */ /* 0x000e220000301000 */
[----:B------:R-:W-:Y:S02]  /*4230*/  FSEL R2, R2, -0.00019574658654164522886, !P0 ;  /* 0xb94d415302027808 */ /* 0x000fe40004000000 */
[----:B-1----:R-:W-:Y:S02]  /*4240*/  FSEL R18, R3, 0.0083327032625675201416, !P0 ;  /* 0x3c0885e403127808 */ /* 0x002fe40004000000 */
[----:B------:R-:W-:-:S03]  /*4250*/  FSEL R3, -R11, -0.16666662693023681641, !P0 ;  /* 0xbe2aaaa80b037808 */ /* 0x000fc60004000100 */
[----:B------:R-:W-:Y:S01]  /*4260*/  FFMA R18, R25, R2, R18 ;  /* 0x0000000219127223 */ /* 0x000fe20000000012 */
[----:B------:R-:W-:-:S03]  /*4270*/  FSEL R2, R17, 1, P0 ;  /* 0x3f80000011027808 */ /* 0x000fc60000000000 */
[C---:B------:R-:W-:Y:S02]  /*4280*/  FFMA R3, R25.reuse, R18, R3 ;  /* 0x0000001219037223 */ /* 0x040fe40000000003 */
[----:B------:R-:W-:Y:S01]  /*4290*/  FFMA R25, R25, R2, RZ ;  /* 0x0000000219197223 */ /* 0x000fe200000000ff */
[C---:B0-----:R-:W-:Y:S01]  /*42a0*/  FMUL R20, R15.reuse, 0.63661974668502807617 ;  /* 0x3f22f9830f147820 */ /* 0x041fe20000400000 */
[----:B------:R-:W-:Y:S02]  /*42b0*/  FSETP.GE.AND P0, PT, |R15|, 105615, PT ;  /* 0x47ce47800f00780b */ /* 0x000fe40003f06200 */
[----:B------:R-:W-:Y:S01]  /*42c0*/  FFMA R2, R25, R3, R2 ;  /* 0x0000000319027223 */ /* 0x000fe20000000002 */
[----:B------:R-:W0:Y:S01]  /*42d0*/  F2I.NTZ R12, R20 ;  /* 0x00000014000c7305 */ /* 0x000e220000203100 */
[C-C-:B--2---:R-:W-:Y:S02]  /*42e0*/  FADD R17, R14.reuse, -R19.reuse ;  /* 0x800000130e117221 */ /* 0x144fe40000000000 */
[----:B------:R-:W-:Y:S01]  /*42f0*/  @P1 FADD R2, RZ, -R2 ;  /* 0x80000002ff021221 */ /* 0x000fe20000000000 */
[----:B------:R-:W-:-:S03]  /*4300*/  FADD R3, R14, R19 ;  /* 0x000000130e037221 */ /* 0x000fc60000000000 */
[----:B------:R-:W-:Y:S01]  /*4310*/  FMUL R18, R2, R17 ;  /* 0x0000001102127220 */ /* 0x000fe20000400000 */
[C-C-:B---3--:R-:W-:Y:S01]  /*4320*/  FADD R13, R16.reuse, -R23.reuse ;  /* 0x80000017100d7221 */ /* 0x148fe20000000000 */
[----:B------:R-:W-:-:S03]  /*4330*/  FADD R23, R16, R23 ;  /* 0x0000001710177221 */ /* 0x000fc60000000000 */
[-C--:B------:R-:W-:Y:S01]  /*4340*/  FMUL R2, R2, R13.reuse ;  /* 0x0000000d02027220 */ /* 0x080fe20000400000 */
[C---:B------:R-:W-:Y:S01]  /*4350*/  FFMA R13, R21.reuse, R13, -R18 ;  /* 0x0000000d150d7223 */ /* 0x040fe20000000812 */
[----:B0-----:R-:W-:Y:S01]  /*4360*/  I2FP.F32.S32 R18, R12 ;  /* 0x0000000c00127245 */ /* 0x001fe20000201400 */
[----:B------:R0:W-:Y:S01]  /*4370*/  STS [R4+UR16], R23 ;  /* 0x0000001704007988 */ /* 0x0001e20008000810 */
[----:B------:R-:W-:-:S03]  /*4380*/  FFMA R17, R21, R17, R2 ;  /* 0x0000001115117223 */ /* 0x000fc60000000002 */
[C---:B------:R-:W-:Y:S01]  /*4390*/  FFMA R19, R18.reuse, -1.5707962512969970703, R15 ;  /* 0xbfc90fda12137823 */ /* 0x040fe2000000000f */
[----:B------:R0:W-:Y:S03]  /*43a0*/  STS [R4+UR10], R3 ;  /* 0x0000000304007988 */ /* 0x0001e6000800080a */
[C---:B------:R-:W-:Y:S01]  /*43b0*/  FFMA R19, R18.reuse, -7.5497894158615963534e-08, R19 ;  /* 0xb3a2216812137823 */ /* 0x040fe20000000013 */
[----:B------:R0:W-:Y:S03]  /*43c0*/  STS [R4+UR16+0x1000], R13 ;  /* 0x0010000d04007988 */ /* 0x0001e60008000810 */
[----:B------:R-:W-:Y:S01]  /*43d0*/  FFMA R18, R18, -5.3903029534742383927e-15, R19 ;  /* 0xa7c234c512127823 */ /* 0x000fe20000000013 */
[----:B------:R0:W-:Y:S01]  /*43e0*/  STS [R4+UR10+0x1000], R17 ;  /* 0x0010001104007988 */ /* 0x0001e2000800080a */
[----:B------:R-:W-:-:S02]  /*43f0*/  IMAD.MOV.U32 R19, RZ, RZ, R12 ;  /* 0x000000ffff137224 */ /* 0x000fc400078e000c */
[----:B------:R-:W-:Y:S01]  /*4400*/  IMAD.MOV.U32 R14, RZ, RZ, R18 ;  /* 0x000000ffff0e7224 */ /* 0x000fe200078e0012 */
[----:B------:R-:W-:Y:S06]  /*4410*/  BAR.SYNC.DEFER_BLOCKING 0x0 ;  /* 0x0000000000007b1d */ /* 0x000fec0000010000 */
[----:B------:R-:W-:Y:S05]  /*4420*/  @!P0 BRA `(.L_x_106) ;  /* 0x0000000000d08947 */ /* 0x000fea0003800000 */
[----:B------:R-:W-:-:S13]  /*4430*/  FSETP.NEU.AND P1, PT, |R15|, +INF , PT ;  /* 0x7f8000000f00780b */ /* 0x000fda0003f2d200 */
[----:B------:R-:W-:Y:S01]  /*4440*/  @!P1 FMUL R14, RZ, R15 ;  /* 0x0000000fff0e9220 */ /* 0x000fe20000400000 */
[----:B------:R-:W-:Y:S01]  /*4450*/  @!P1 IMAD.MOV.U32 R12, RZ, RZ, RZ ;  /* 0x000000ffff0c9224 */ /* 0x000fe200078e00ff */
[----:B------:R-:W-:Y:S06]  /*4460*/  @!P1 BRA `(.L_x_106) ;  /* 0x0000000000c09947 */ /* 0x000fec0003800000 */
[----:B0-----:R-:W-:Y:S01]  /*4470*/  IMAD.SHL.U32 R3, R15, 0x100, RZ ;  /* 0x000001000f037824 */ /* 0x001fe200078e00ff */
[----:B------:R-:W0:Y:S01]  /*4480*/  LDCU.64 UR18, c[0x4][URZ] ;  /* 0x01000000ff1277ac */ /* 0x000e220008000a00 */
[----:B------:R-:W-:Y:S02]  /*4490*/  IMAD.MOV.U32 R20, RZ, RZ, RZ ;  /* 0x000000ffff147224 */ /* 0x000fe400078e00ff */
[----:B------:R-:W-:Y:S01]  /*44a0*/  IMAD.MOV.U32 R2, RZ, RZ, R1 ;  /* 0x000000ffff027224 */ /* 0x000fe200078e0001 */
[----:B------:R-:W-:Y:S01]  /*44b0*/  LOP3.LUT R3, R3, 0x80000000, RZ, 0xfc, !PT ;  /* 0x8000000003037812 */ /* 0x000fe200078efcff */
[----:B------:R-:W-:Y:S01]  /*44c0*/  UMOV UR5, URZ ;  /* 0x000000ff00057c82 */ /* 0x000fe20008000000 */
[----:B------:R-:W-:-:S05]  /*44d0*/  UMOV UR4, URZ ;  /* 0x000000ff00047c82 */ /* 0x000fca0008000000 */
.L_x_107:
        /* <DEDUP_REMOVED lines=32> */
[C---:B------:R-:W-:Y:S02]  /*46e0*/  LOP3.LUT R2, R14.reuse, R3, RZ, 0x3c, !PT ;  /* 0x000000030e027212 */ /* 0x040fe400078e3cff */
[----:B------:R-:W-:Y:S02]  /*46f0*/  LOP3.LUT R3, R14, R12, RZ, 0x3c, !PT ;  /* 0x0000000c0e037212 */ /* 0x000fe400078e3cff */
[----:B------:R-:W-:-:S04]  /*4700*/  LOP3.LUT R12, R12, R15, RZ, 0x3c, !PT ;  /* 0x0000000f0c0c7212 */ /* 0x000fc800078e3cff */
[----:B------:R-:W0:Y:S01]  /*4710*/  I2F.F64.S64 R2, R2 ;  /* 0x0000000200027312 */ /* 0x000e220000301c00 */
[----:B------:R-:W-:Y:S01]  /*4720*/  ISETP.GE.AND P1, PT, R12, RZ, PT ;  /* 0x000000ff0c00720c */ /* 0x000fe20003f26270 */
[----:B------:R-:W-:Y:S01]  /*4730*/  IMAD.IADD R12, R14, 0x1, -R13 ;  /* 0x000000010e0c7824 */ /* 0x000fe200078e0a0d */
[----:B0-----:R-:W-:-:S10]  /*4740*/  DMUL R16, R2, UR4 ;  /* 0x0000000402107c28 */ /* 0x001fd40008000000 */
[----:B------:R-:W0:Y:S02]  /*4750*/  F2F.F32.F64 R16, R16 ;  /* 0x0000001000107310 */ /* 0x000e240000301000 */
[----:B01----:R-:W-:-:S07]  /*4760*/  FSEL R14, -R16, R16, !P1 ;  /* 0x00000010100e7208 */ /* 0x003fce0004800100 */
.L_x_106:
[----:B------:R-:W-:Y:S05]  /*4770*/  BSYNC.RECONVERGENT B0 ;  /* 0x0000000000007941 */ /* 0x000fea0003800200 */
.L_x_105:
[----:B0-----:R-:W-:Y:S01]  /*4780*/  FMUL R3, R14, R14 ;  /* 0x0000000e0e037220 */ /* 0x001fe20000400000 */
[C---:B------:R-:W-:Y:S01]  /*4790*/  LOP3.LUT R13, R12.reuse, 0x1, RZ, 0xc0, !PT ;  /* 0x000000010c0d7812 */ /* 0x040fe200078ec0ff */
[----:B------:R-:W-:Y:S02]  /*47a0*/  BSSY.RECONVERGENT B0, `(.L_x_108) ;  /* 0x0000043000007945 */ /* 0x000fe40003800200 */
[----:B------:R-:W-:Y:S01]  /*47b0*/  FFMA R2, R3, R6, -0.0013887860113754868507 ;  /* 0xbab607ed03027423 */ /* 0x000fe20000000006 */
[----:B------:R-:W-:Y:S02]  /*47c0*/  ISETP.NE.U32.AND P1, PT, R13, 0x1, PT ;  /* 0x000000010d00780c */ /* 0x000fe40003f25070 */
[----:B------:R-:W-:Y:S02]  /*47d0*/  IADD3 R13, PT, PT, R12, 0x1, RZ ;  /* 0x000000010c0d7810 */ /* 0x000fe40007ffe0ff */
[----:B------:R-:W-:Y:S02]  /*47e0*/  FSEL R12, R2, -0.00019574658654164522886, P1 ;  /* 0xb94d4153020c7808 */ /* 0x000fe40000800000 */
[----:B------:R-:W-:-:S02]  /*47f0*/  FSEL R16, R8, 0.041666727513074874878, !P1 ;  /* 0x3d2aaabb08107808 */ /* 0x000fc40004800000 */
        /* <DEDUP_REMOVED lines=20> */
.L_x_110:
        /* <DEDUP_REMOVED lines=28> */
[--C-:B------:R-:W-:Y:S02]  /*4b00*/  SHF.R.U32.HI R19, RZ, 0x1e, R12.reuse ;  /* 0x0000001eff137819 */ /* 0x100fe4000001160c */
        /* <DEDUP_REMOVED lines=12> */
.L_x_109:
[----:B------:R-:W-:Y:S05]  /*4bd0*/  BSYNC.RECONVERGENT B0 ;  /* 0x0000000000007941 */ /* 0x000fea0003800200 */
.L_x_108:
        /* <DEDUP_REMOVED lines=40> */
[----:B0-----:R-:W-:Y:S01]  /*4e60*/  I2FP.F32.S32 R18, R12 ;  /* 0x0000000c00127245 */ /* 0x001fe20000201400 */
[C---:B------:R-:W-:Y:S01]  /*4e70*/  FFMA R3, R20.reuse, R3, -R19 ;  /* 0x0000000314037223 */ /* 0x040fe20000000813 */
[----:B------:R0:W-:Y:S01]  /*4e80*/  STS [R4+UR11], R21 ;  /* 0x0000001504007988 */ /* 0x0001e2000800080b */
[----:B------:R-:W-:Y:S02]  /*4e90*/  FFMA R13, R20, R13, R2 ;  /* 0x0000000d140d7223 */ /* 0x000fe40000000002 */
        /* <DEDUP_REMOVED lines=21> */
.L_x_113:
        /* <DEDUP_REMOVED lines=41> */
.L_x_112:
[----:B------:R-:W-:Y:S05]  /*5280*/  BSYNC.RECONVERGENT B0 ;  /* 0x0000000000007941 */ /* 0x000fea0003800200 */
.L_x_111:
        /* <DEDUP_REMOVED lines=28> */
.L_x_116:
        /* <DEDUP_REMOVED lines=41> */
.L_x_115:
[----:B------:R-:W-:Y:S05]  /*56e0*/  BSYNC.RECONVERGENT B0 ;  /* 0x0000000000007941 */ /* 0x000fea0003800200 */
.L_x_114:
        /* <DEDUP_REMOVED lines=65> */
.L_x_119:
        /* <DEDUP_REMOVED lines=41> */
.L_x_118:
[----:B------:R-:W-:Y:S05]  /*5d90*/  BSYNC.RECONVERGENT B0 ;  /* 0x0000000000007941 */ /* 0x000fea0003800200 */
.L_x_117:
        /* <DEDUP_REMOVED lines=28> */
.L_x_122:
        /* <DEDUP_REMOVED lines=41> */
.L_x_121:
[----:B------:R-:W-:Y:S05]  /*61f0*/  BSYNC.RECONVERGENT B0 ;  /* 0x0000000000007941 */ /* 0x000fea0003800200 */
.L_x_120:
        /* <DEDUP_REMOVED lines=65> */
.L_x_125:
        /* <DEDUP_REMOVED lines=41> */
.L_x_124:
[----:B------:R-:W-:Y:S05]  /*68a0*/  BSYNC.RECONVERGENT B0 ;  /* 0x0000000000007941 */ /* 0x000fea0003800200 */
.L_x_123:
        /* <DEDUP_REMOVED lines=28> */
.L_x_128:
[----:B0-----:R-:W-:Y:S01]  /*6a70*/  MOV R18, UR18 ;  /* 0x0000001200127c02 */ /* 0x001fe20008000f00 */
        /* <DEDUP_REMOVED lines=40> */
.L_x_127:
[----:B------:R-:W-:Y:S05]  /*6d00*/  BSYNC.RECONVERGENT B0 ;  /* 0x0000000000007941 */ /* 0x000fea0003800200 */
.L_x_126:
        /* <DEDUP_REMOVED lines=41> */
[----:B------:R1:W-:Y:S02]  /*6fa0*/  STS [R4+UR16], R21 ;  /* 0x0000001504007988 */ /* 0x0003e40008000810 */
[----:B------:R-:W-:Y:S01]  /*6fb0*/  FFMA R13, R20, R13, R2 ;  /* 0x0000000d140d7223 */ /* 0x000fe20000000002 */
[----:B0-----:R-:W-:Y:S01]  /*6fc0*/  I2FP.F32.S32 R20, R12 ;  /* 0x0000000c00147245 */ /* 0x001fe20000201400 */
[----:B------:R1:W-:Y:S04]  /*6fd0*/  STS [R4+UR10], R17 ;  /* 0x0000001104007988 */ /* 0x0003e8000800080a */
[C---:B------:R-:W-:Y:S01]  /*6fe0*/  FFMA R19, R20.reuse, -1.5707962512969970703, R15 ;  /* 0xbfc90fda14137823 */ /* 0x040fe2000000000f */
[----:B------:R1:W-:Y:S03]  /*6ff0*/  STS [R4+UR16+0x1000], R3 ;  /* 0x0010000304007988 */ /* 0x0003e60008000810 */
[C---:B------:R-:W-:Y:S01]  /*7000*/  FFMA R19, R20.reuse, -7.5497894158615963534e-08, R19 ;  /* 0xb3a2216814137823 */ /* 0x040fe20000000013 */
[----:B------:R1:W-:Y:S03]  /*7010*/  STS [R4+UR10+0x1000], R13 ;  /* 0x0010000d04007988 */ /* 0x0003e6000800080a */
[----:B------:R-:W-:Y:S01]  /*7020*/  FFMA R20, R20, -5.3903029534742383927e-15, R19 ;  /* 0xa7c234c514147823 */ /* 0x000fe20000000013 */
[----:B------:R-:W-:-:S03]  /*7030*/  IMAD.MOV.U32 R19, RZ, RZ, R12 ;  /* 0x000000ffff137224 */ /* 0x000fc600078e000c */
        /* <DEDUP_REMOVED lines=14> */
.L_x_131:
        /* <DEDUP_REMOVED lines=35> */
[----:B------:R-:W1:Y:S01]  /*7350*/  I2F.F64.S64 R2, R2 ;  /* 0x0000000200027312 */ /* 0x000e620000301c00 */
[----:B------:R-:W-:Y:S01]  /*7360*/  ISETP.GE.AND P1, PT, R12, RZ, PT ;  /* 0x000000ff0c00720c */ /* 0x000fe20003f26270 */
[----:B------:R-:W-:Y:S01]  /*7370*/  IMAD.IADD R12, R14, 0x1, -R13 ;  /* 0x000000010e0c7824 */ /* 0x000fe200078e0a0d */
[----:B-1----:R-:W-:-:S10]  /*7380*/  DMUL R16, R2, UR4 ;  /* 0x0000000402107c28 */ /* 0x002fd40008000000 */
[----:B------:R-:W1:Y:S02]  /*7390*/  F2F.F32.F64 R16, R16 ;  /* 0x0000001000107310 */ /* 0x000e640000301000 */
[----:B01----:R-:W-:-:S07]  /*73a0*/  FSEL R14, -R16, R16, !P1 ;  /* 0x00000010100e7208 */ /* 0x003fce0004800100 */
.L_x_130:
[----:B------:R-:W-:Y:S05]  /*73b0*/  BSYNC.RECONVERGENT B0 ;  /* 0x0000000000007941 */ /* 0x000fea0003800200 */
.L_x_129:
[----:B-1----:R-:W-:Y:S01]  /*73c0*/  FMUL R3, R14, R14 ;  /* 0x0000000e0e037220 */ /* 0x002fe20000400000 */
        /* <DEDUP_REMOVED lines=27> */
.L_x_134:
[----:B0-----:R-:W-:Y:S01]  /*7580*/  IMAD.U32 R18, RZ, RZ, UR18 ;  /* 0x00000012ff127e24 */ /* 0x001fe2000f8e00ff */
        /* <DEDUP_REMOVED lines=40> */
.L_x_133:
[----:B------:R-:W-:Y:S05]  /*7810*/  BSYNC.RECONVERGENT B0 ;  /* 0x0000000000007941 */ /* 0x000fea0003800200 */
.L_x_132:
[----:B------:R-:W-:Y:S01]  /*7820*/  IMAD.SHL.U32 R2, R0, 0x200, RZ ;  /* 0x0000020000027824 */ /* 0x000fe200078e00ff */
[----:B------:R-:W-:Y:S01]  /*7830*/  LOP3.LUT R3, R10, 0x7f8, RZ, 0xc0, !PT ;  /* 0x000007f80a037812 */ /* 0x000fe200078ec0ff */
[----:B------:R-:W-:Y:S01]  /*7840*/  FMUL R23, R20, R20 ;  /* 0x0000001414177220 */ /* 0x000fe20000400000 */
[----:B------:R-:W-:Y:S01]  /*7850*/  IMAD.MOV.U32 R15, RZ, RZ, 0x3d2aaabb ;  /* 0x3d2aaabbff0f7424 */ /* 0x000fe200078e00ff */
[----:B------:R-:W-:Y:S01]  /*7860*/  LOP3.LUT P1, RZ, R19, 0x2, RZ, 0xc0, !PT ;  /* 0x0000000213ff7812 */ /* 0x000fe2000782c0ff */
[----:B------:R-:W-:Y:S01]  /*7870*/  BSSY.RECONVERGENT B0, `(.L_x_135) ;  /* 0x0000065000007945 */ /* 0x000fe20003800200 */
[----:B------:R-:W-:Y:S01]  /*7880*/  LOP3.LUT R2, R2, 0x200, RZ, 0xc0, !PT ;  /* 0x0000020002027812 */ /* 0x000fe200078ec0ff */
[----:B------:R-:W-:Y:S01]  /*7890*/  FFMA R22, R23, R6, -0.0013887860113754868507 ;  /* 0xbab607ed17167423 */ /* 0x000fe20000000006 */
[----:B------:R-:W-:Y:S02]  /*78a0*/  LOP3.LUT R3, R3, 0x3, R0, 0xf8, !PT ;  /* 0x0000000303037812 */ /* 0x000fe400078ef800 */
[----:B------:R-:W-:-:S02]  /*78b0*/  I2FP.F32.U32 R2, R2 ;  /* 0x0000000200027245 */ /* 0x000fc40000201000 */
[C---:B------:R-:W-:Y:S02]  /*78c0*/  LEA R25, R3.reuse, UR13, 0x2 ;  /* 0x0000000d03197c11 */ /* 0x040fe4000f8e10ff */
[----:B------:R-:W-:Y:S01]  /*78d0*/  LEA R24, R3, UR14, 0x2 ;  /* 0x0000000e03187c11 */ /* 0x000fe2000f8e10ff */
[----:B------:R-:W-:Y:S01]  /*78e0*/  FMUL R26, R2, 0.00048828125 ;  /* 0x3a000000021a7820 */ /* 0x000fe20000400000 */
[----:B------:R-:W-:Y:S01]  /*78f0*/  LOP3.LUT R2, R19, 0x1, RZ, 0xc0, !PT ;  /* 0x0000000113027812 */ /* 0x000fe200078ec0ff */
[----:B------:R-:W-:Y:S02]  /*7900*/  LDS R3, [R25] ;  /* 0x0000000019037984 */ /* 0x000fe40000000800 */
[----:B------:R-:W0:Y:S01]  /*7910*/  F2F.F64.F32 R12, R26 ;  /* 0x0000001a000c7310 */ /* 0x000e220000201800 */
[----:B------:R-:W-:Y:S01]  /*7920*/  ISETP.NE.U32.AND P0, PT, R2, 0x1, PT ;  /* 0x000000010200780c */ /* 0x000fe20003f05070 */
[----:B------:R-:W1:Y:S03]  /*7930*/  LDS R16, [R25+0x10] ;  /* 0x0000100019107984 */ /* 0x000e660000000800 */
[----:B------:R-:W-:Y:S01]  /*7940*/  FSEL R22, R22, -0.00019574658654164522886, !P0 ;  /* 0xb94d415316167808 */ /* 0x000fe20004000000 */
[----:B------:R-:W-:Y:S01]  /*7950*/  LDS R14, [R24] ;  /* 0x00000000180e7984 */ /* 0x000fe20000000800 */
[----:B------:R-:W-:-:S02]  /*7960*/  FSEL R2, R15, 0.0083327032625675201416, !P0 ;  /* 0x3c0885e40f027808 */ /* 0x000fc40004000000 */
[----:B------:R-:W-:Y:S01]  /*7970*/  FSEL R19, -R11, -0.16666662693023681641, !P0 ;  /* 0xbe2aaaa80b137808 */ /* 0x000fe20004000100 */
[----:B------:R-:W2:Y:S02]  /*7980*/  LDS R17, [R24+0x10] ;  /* 0x0000100018117984 */ /* 0x000ea40000000800 */
[C---:B------:R-:W-:Y:S01]  /*7990*/  FFMA R22, R23.reuse, R22, R2 ;  /* 0x0000001617167223 */ /* 0x040fe20000000002 */
[----:B------:R-:W-:Y:S01]  /*79a0*/  FSEL R2, R20, 1, P0 ;  /* 0x3f80000014027808 */ /* 0x000fe20000000000 */
[----:B0-----:R-:W-:Y:S02]  /*79b0*/  DMUL R12, R12, -UR8 ;  /* 0x800000080c0c7c28 */ /* 0x001fe40008000000 */
[C---:B------:R-:W-:Y:S02]  /*79c0*/  FFMA R19, R23.reuse, R22, R19 ;  /* 0x0000001617137223 */ /* 0x040fe40000000013 */
[----:B------:R-:W-:Y:S02]  /*79d0*/  FFMA R23, R23, R2, RZ ;  /* 0x0000000217177223 */ /* 0x000fe400000000ff */
[----:B------:R-:W0:Y:S02]  /*79e0*/  F2F.F32.F64 R18, R12 ;  /* 0x0000000c00127310 */ /* 0x000e240000301000 */
[----:B------:R-:W-:-:S04]  /*79f0*/  FFMA R2, R23, R19, R2 ;  /* 0x0000001317027223 */ /* 0x000fc80000000002 */
[----:B------:R-:W-:Y:S01]  /*7a00*/  @P1 FADD R2, RZ, -R2 ;  /* 0x80000002ff021221 */ /* 0x000fe20000000000 */
[C---:B0-----:R-:W-:Y:S01]  /*7a10*/  FMUL R22, R18.reuse, 0.63661974668502807617 ;  /* 0x3f22f98312167820 */ /* 0x041fe20000400000 */
[----:B------:R-:W-:-:S03]  /*7a20*/  FSETP.GE.AND P0, PT, |R18|, 105615, PT ;  /* 0x47ce47801200780b */ /* 0x000fc60003f06200 */
[----:B------:R-:W0:Y:S01]  /*7a30*/  F2I.NTZ R12, R22 ;  /* 0x00000016000c7305 */ /* 0x000e220000203100 */
[C-C-:B-1----:R-:W-:Y:S01]  /*7a40*/  FADD R19, R3.reuse, -R16.reuse ;  /* 0x8000001003137221 */ /* 0x142fe20000000000 */
[----:B------:R-:W-:-:S03]  /*7a50*/  FADD R3, R3, R16 ;  /* 0x0000001003037221 */ /* 0x000fc60000000000 */
[----:B------:R-:W-:Y:S01]  /*7a60*/  FMUL R20, R2, R19 ;  /* 0x0000001302147220 */ /* 0x000fe20000400000 */
[C-C-:B--2---:R-:W-:Y:S01]  /*7a70*/  FADD R13, R14.reuse, -R17.reuse ;  /* 0x800000110e0d7221 */ /* 0x144fe20000000000 */
[----:B------:R-:W-:-:S03]  /*7a80*/  FADD R17, R14, R17 ;  /* 0x000000110e117221 */ /* 0x000fc60000000000 */
[-C--:B------:R-:W-:Y:S01]  /*7a90*/  FMUL R2, R2, R13.reuse ;  /* 0x0000000d02027220 */ /* 0x080fe20000400000 */
[C---:B------:R-:W-:Y:S01]  /*7aa0*/  FFMA R13, R21.reuse, R13, -R20 ;  /* 0x0000000d150d7223 */ /* 0x040fe20000000814 */
[----:B------:R1:W-:Y:S01]  /*7ab0*/  STS [R4+UR11], R17 ;  /* 0x0000001104007988 */ /* 0x0003e2000800080b */
[----:B0-----:R-:W-:Y:S02]  /*7ac0*/  IMAD.MOV.U32 R20, RZ, RZ, R12 ;  /* 0x000000ffff147224 */ /* 0x001fe400078e000c */
[----:B------:R-:W-:Y:S01]  /*7ad0*/  FFMA R21, R21, R19, R2 ;  /* 0x0000001315157223 */ /* 0x000fe20000000002 */
[----:B------:R-:W-:Y:S01]  /*7ae0*/  I2FP.F32.S32 R19, R12 ;  /* 0x0000000c00137245 */ /* 0x000fe20000201400 */
[----:B------:R1:W-:Y:S04]  /*7af0*/  STS [R4+UR12], R3 ;  /* 0x0000000304007988 */ /* 0x0003e8000800080c */
        /* <DEDUP_REMOVED lines=16> */
[----:B-1----:R-:W-:Y:S01]  /*7c00*/  LOP3.LUT R17, R2, 0x80000000, RZ, 0xfc, !PT ;  /* 0x8000000002117812 */ /* 0x002fe200078efcff */
[----:B------:R-:W-:Y:S01]  /*7c10*/  UMOV UR5, URZ ;  /* 0x000000ff00057c82 */ /* 0x000fe20008000000 */
[----:B------:R-:W-:-:S05]  /*7c20*/  UMOV UR4, URZ ;  /* 0x000000ff00047c82 */ /* 0x000fca0008000000 */
.L_x_137:
        /* <DEDUP_REMOVED lines=41> */
.L_x_136:
[----:B------:R-:W-:Y:S05]  /*7ec0*/  BSYNC.RECONVERGENT B0 ;  /* 0x0000000000007941 */ /* 0x000fea0003800200 */
.L_x_135:
[----:B------:R-:W-:Y:S01]  /*7ed0*/  LOP3.LUT R2, R12, 0x1, RZ, 0xc0, !PT ;  /* 0x000000010c027812 */ /* 0x000fe200078ec0ff */
[----:B-1----:R-:W-:Y:S01]  /*7ee0*/  FMUL R3, R14, R14 ;  /* 0x0000000e0e037220 */ /* 0x002fe20000400000 */
[----:B------:R-:W-:Y:S01]  /*7ef0*/  VIADD R13, R12, 0x1 ;  /* 0x000000010c0d7836 */ /* 0x000fe20000000000 */
[----:B------:R-:W-:Y:S01]  /*7f00*/  BSSY.RECONVERGENT B0, `(.L_x_138) ;  /* 0x0000042000007945 */ /* 0x000fe20003800200 */
[----:B------:R-:W-:Y:S01]  /*7f10*/  ISETP.NE.U32.AND P1, PT, R2, 0x1, PT ;  /* 0x000000010200780c */ /* 0x000fe20003f25070 */
[----:B------:R-:W-:Y:S02]  /*7f20*/  FFMA R2, R3, R6, -0.0013887860113754868507 ;  /* 0xbab607ed03027423 */ /* 0x000fe40000000006 */
[----:B------:R-:W-:Y:S02]  /*7f30*/  LOP3.LUT P2, RZ, R13, 0x2, RZ, 0xc0, !PT ;  /* 0x000000020dff7812 */ /* 0x000fe4000784c0ff */
[----:B------:R-:W-:Y:S02]  /*7f40*/  FSEL R12, R8, 0.041666727513074874878, !P1 ;  /* 0x3d2aaabb080c7808 */ /* 0x000fe40004800000 */
[----:B------:R-:W-:-:S02]  /*7f50*/  FSEL R8, R2, -0.00019574658654164522886, P1 ;  /* 0xb94d415302087808 */ /* 0x000fc40000800000 */
        /* <DEDUP_REMOVED lines=19> */
.L_x_140:
        /* <DEDUP_REMOVED lines=11> */
[----:B0-----:R-:W-:Y:S01]  /*8140*/  IADD3 R2, PT, PT, R2, 0x4, RZ ;  /* 0x0000000402027810 */ /* 0x001fe20007ffe0ff */
        /* <DEDUP_REMOVED lines=20> */
[C---:B------:R-:W-:Y:S02]  /*8290*/  LOP3.LUT R17, R8.reuse, R9, RZ, 0x3c, !PT ;  /* 0x0000000908117212 */ /* 0x040fe400078e3cff */
[----:B------:R-:W-:Y:S02]  /*82a0*/  LOP3.LUT R9, R9, R18, RZ, 0x3c, !PT ;  /* 0x0000001209097212 */ /* 0x000fe400078e3cff */
[----:B------:R-:W-:Y:S02]  /*82b0*/  SHF.R.U32.HI R3, RZ, 0x1e, R2 ;  /* 0x0000001eff037819 */ /* 0x000fe40000011602 */
[----:B------:R-:W1:Y:S01]  /*82c0*/  I2F.F64.S64 R16, R16 ;  /* 0x0000001000107312 */ /* 0x000e620000301c00 */
[----:B------:R-:W-:Y:S02]  /*82d0*/  ISETP.GE.AND P0, PT, R9, RZ, PT ;  /* 0x000000ff0900720c */ /* 0x000fe40003f06270 */
[----:B------:R-:W-:Y:S01]  /*82e0*/  IMAD.IADD R20, R8, 0x1, -R3 ;  /* 0x0000000108147824 */ /* 0x000fe200078e0a03 */
[----:B-1----:R-:W-:-:S10]  /*82f0*/  DMUL R22, R16, UR4 ;  /* 0x0000000410167c28 */ /* 0x002fd40008000000 */
[----:B------:R-:W1:Y:S02]  /*8300*/  F2F.F32.F64 R22, R22 ;  /* 0x0000001600167310 */ /* 0x000e640000301000 */
[----:B01----:R-:W-:-:S07]  /*8310*/  FSEL R19, -R22, R22, !P0 ;  /* 0x0000001616137208 */ /* 0x003fce0004000100 */
.L_x_139:
[----:B------:R-:W-:Y:S05]  /*8320*/  BSYNC.RECONVERGENT B0 ;  /* 0x0000000000007941 */ /* 0x000fea0003800200 */
.L_x_138:
[----:B------:R-:W-:Y:S01]  /*8330*/  LOP3.LUT R3, R10, 0x7fc, RZ, 0xc0, !PT ;  /* 0x000007fc0a037812 */ /* 0x000fe200078ec0ff */
[----:B------:R-:W-:Y:S01]  /*8340*/  FMUL R9, R19, R19 ;  /* 0x0000001313097220 */ /* 0x000fe20000400000 */
[----:B------:R-:W-:Y:S01]  /*8350*/  LOP3.LUT R2, R20, 0x1, RZ, 0xc0, !PT ;  /* 0x0000000114027812 */ /* 0x000fe200078ec0ff */
[----:B------:R-:W-:Y:S01]  /*8360*/  USHF.L.U32 UR4, UR15, 0xb, URZ ;  /* 0x0000000b0f047899 */ /* 0x000fe200080006ff */
[----:B------:R-:W-:Y:S02]  /*8370*/  LOP3.LUT R3, R3, 0x1, R0, 0xf8, !PT ;  /* 0x0000000103037812 */ /* 0x000fe400078ef800 */
[----:B------:R-:W-:Y:S01]  /*8380*/  ISETP.NE.U32.AND P0, PT, R2, 0x1, PT ;  /* 0x000000010200780c */ /* 0x000fe20003f05070 */
[-C--:B------:R-:W-:Y:S01]  /*8390*/  FFMA R2, R9, R6.reuse, -0.0013887860113754868507 ;  /* 0xbab607ed09027423 */ /* 0x080fe20000000006 */
[C---:B------:R-:W-:Y:S01]  /*83a0*/  LEA R16, R3.reuse, UR12, 0x2 ;  /* 0x0000000c03107c11 */ /* 0x040fe2000f8e10ff */
[----:B------:R-:W-:Y:S01]  /*83b0*/  FFMA R6, RZ, R6, -0.0013887860113754868507 ;  /* 0xbab607edff067423 */ /* 0x000fe20000000006 */
[----:B------:R-:W-:-:S02]  /*83c0*/  LEA R12, R3, UR11, 0x2 ;  /* 0x0000000b030c7c11 */ /* 0x000fc4000f8e10ff */
[----:B------:R-:W-:Y:S01]  /*83d0*/  FSEL R10, R15, 0.0083327032625675201416, !P0 ;  /* 0x3c0885e40f0a7808 */ /* 0x000fe20004000000 */
[----:B------:R-:W-:Y:S01]  /*83e0*/  LDS R3, [R16] ;  /* 0x0000000010037984 */ /* 0x000fe20000000800 */
[----:B------:R-:W-:Y:S01]  /*83f0*/  FSEL R2, R2, -0.00019574658654164522886, !P0 ;  /* 0xb94d415302027808 */ /* 0x000fe20004000000 */
[----:B------:R-:W-:Y:S01]  /*8400*/  FFMA R6, RZ, R6, 0.041666727513074874878 ;  /* 0x3d2aaabbff067423 */ /* 0x000fe20000000006 */
[----:B------:R-:W-:Y:S01]  /*8410*/  FSEL R11, -R11, -0.16666662693023681641, !P0 ;  /* 0xbe2aaaa80b0b7808 */ /* 0x000fe20004000100 */
[----:B------:R-:W0:Y:S01]  /*8420*/  LDS R8, [R16+0x8] ;  /* 0x0000080010087984 */ /* 0x000e220000000800 */
[----:B------:R-:W-:Y:S01]  /*8430*/  LOP3.LUT P1, RZ, R20, 0x2, RZ, 0xc0, !PT ;  /* 0x0000000214ff7812 */ /* 0x000fe2000782c0ff */
[----:B------:R-:W-:Y:S01]  /*8440*/  FFMA R10, R9, R2, R10 ;  /* 0x00000002090a7223 */ /* 0x000fe2000000000a */
[----:B------:R-:W-:Y:S01]  /*8450*/  FSEL R2, R19, 1, P0 ;  /* 0x3f80000013027808 */ /* 0x000fe20000000000 */
[----:B------:R-:W-:Y:S01]  /*8460*/  LDS R14, [R12] ;  /* 0x000000000c0e7984 */ /* 0x000fe20000000800 */
[----:B------:R-:W-:Y:S01]  /*8470*/  FFMA R6, RZ, R6, -0.4999999701976776123 ;  /* 0xbeffffffff067423 */ /* 0x000fe20000000006 */
[----:B------:R-:W-:-:S02]  /*8480*/  FFMA R10, R9, R10, R11 ;  /* 0x0000000a090a7223 */ /* 0x000fc4000000000b */
[----:B------:R1:W2:Y:S01]  /*8490*/  LDS R17, [R12+0x8] ;  /* 0x000008000c117984 */ /* 0x0002a20000000800 */
[----:B------:R-:W-:Y:S01]  /*84a0*/  FFMA R9, R9, R2, RZ ;  /* 0x0000000209097223 */ /* 0x000fe200000000ff */
[----:B------:R-:W-:-:S03]  /*84b0*/  FFMA R6, RZ, R6, 1 ;  /* 0x3f800000ff067423 */ /* 0x000fc60000000006 */
[----:B------:R-:W-:-:S04]  /*84c0*/  FFMA R2, R9, R10, R2 ;  /* 0x0000000a09027223 */ /* 0x000fc80000000002 */
[----:B------:R-:W-:Y:S01]  /*84d0*/  @P1 FADD R2, RZ, -R2 ;  /* 0x80000002ff021221 */ /* 0x000fe20000000000 */
[C-C-:B0-----:R-:W-:Y:S01]  /*84e0*/  FADD R10, R3.reuse, -R8.reuse ;  /* 0x80000008030a7221 */ /* 0x141fe20000000000 */
[----:B------:R-:W-:-:S03]  /*84f0*/  FADD R3, R3, R8 ;  /* 0x0000000803037221 */ /* 0x000fc60000000000 */
[----:B-1----:R-:W-:Y:S01]  /*8500*/  FMUL R12, R2, R10 ;  /* 0x0000000a020c7220 */ /* 0x002fe20000400000 */
[C-C-:B--2---:R-:W-:Y:S01]  /*8510*/  FADD R9, R14.reuse, -R17.reuse ;  /* 0x800000110e097221 */ /* 0x144fe20000000000 */
[----:B------:R-:W-:-:S03]  /*8520*/  FADD R17, R14, R17 ;  /* 0x000000110e117221 */ /* 0x000fc60000000000 */
[-C--:B------:R-:W-:Y:S01]  /*8530*/  FMUL R15, R2, R9.reuse ;  /* 0x00000009020f7220 */ /* 0x080fe20000400000 */
[C---:B------:R-:W-:Y:S01]  /*8540*/  FFMA R11, R13.reuse, R9, -R12 ;  /* 0x000000090d0b7223 */ /* 0x040fe2000000080c */
[----:B------:R-:W-:Y:S01]  /*8550*/  STS [R4+UR16], R17 ;  /* 0x0000001104007988 */ /* 0x000fe20008000810 */
[C---:B------:R-:W-:Y:S02]  /*8560*/  IMAD.IADD R12, R4.reuse, 0x1, R7 ;  /* 0x00000001040c7824 */ /* 0x040fe400078e0207 */
[----:B------:R-:W-:Y:S01]  /*8570*/  FFMA R15, R13, R10, R15 ;  /* 0x0000000a0d0f7223 */ /* 0x000fe2000000000f */
[----:B------:R-:W-:Y:S01]  /*8580*/  IMAD.IADD R7, R4, 0x1, R5 ;  /* 0x0000000104077824 */ /* 0x000fe200078e0205 */
[----:B------:R0:W-:Y:S01]  /*8590*/  STS [R4+UR10], R3 ;  /* 0x0000000304007988 */ /* 0x0001e2000800080a */
[----:B------:R-:W1:Y:S01]  /*85a0*/  LDC.64 R8, c[0x0][0x398] ;  /* 0x0000e600ff087b82 */ /* 0x000e620000000a00 */
[----:B------:R-:W-:Y:S02]  /*85b0*/  IMAD.MOV.U32 R5, RZ, RZ, 0x394d4153 ;  /* 0x394d4153ff057424 */ /* 0x000fe400078e00ff */
[----:B------:R-:W-:Y:S02]  /*85c0*/  STS [R4+UR16+0x1000], R11 ;  /* 0x0010000b04007988 */ /* 0x000fe40008000810 */
[----:B------:R-:W-:-:S02]  /*85d0*/  FFMA R5, RZ, -R5, 0.0083327032625675201416 ;  /* 0x3c0885e4ff057423 */ /* 0x000fc40000000805 */
[----:B------:R2:W-:Y:S01]  /*85e0*/  STS [R4+UR10+0x1000], R15 ;  /* 0x0010000f04007988 */ /* 0x0005e2000800080a */
[----:B0-----:R-:W0:Y:S01]  /*85f0*/  LDC.64 R2, c[0x0][0x3a0] ;  /* 0x0000e800ff027b82 */ /* 0x001e220000000a00 */
[----:B------:R-:W-:-:S07]  /*8600*/  FFMA R5, RZ, R5, -0.16666662693023681641 ;  /* 0xbe2aaaa8ff057423 */ /* 0x000fce0000000005 */
[----:B------:R-:W-:Y:S01]  /*8610*/  BAR.SYNC.DEFER_BLOCKING 0x0 ;  /* 0x0000000000007b1d */ /* 0x000fe20000010000 */
[----:B--2---:R-:W-:Y:S01]  /*8620*/  FFMA R4, -RZ, RZ, RZ ;  /* 0x000000ffff047223 */ /* 0x004fe200000001ff */
[----:B------:R-:W-:-:S03]  /*8630*/  LOP3.LUT R15, R0, UR4, RZ, 0xfc, !PT ;  /* 0x00000004000f7c12 */ /* 0x000fc6000f8efcff */
[----:B------:R-:W-:Y:S02]  /*8640*/  FMUL R4, R4, R5 ;  /* 0x0000000504047220 */ /* 0x000fe40000400000 */
[----:B-1----:R-:W-:-:S04]  /*8650*/  IMAD.WIDE.U32 R8, R15, 0x4, R8 ;  /* 0x000000040f087825 */ /* 0x002fc800078e0008 */
[----:B0-----:R-:W-:Y:S01]  /*8660*/  IMAD.WIDE.U32 R2, R15, 0x4, R2 ;  /* 0x000000040f027825 */ /* 0x001fe200078e0002 */
[----:B------:R-:W-:Y:S04]  /*8670*/  LDS R13, [R12] ;  /* 0x000000000c0d7984 */ /* 0x000fe80000000800 */
[----:B------:R-:W0:Y:S04]  /*8680*/  LDS R14, [R12+0x4] ;  /* 0x000004000c0e7984 */ /* 0x000e280000000800 */
[----:B------:R-:W-:Y:S04]  /*8690*/  LDS R10, [R7] ;  /* 0x00000000070a7984 */ /* 0x000fe80000000800 */
[----:B------:R0:W1:Y:S02]  /*86a0*/  LDS R17, [R7+0x4] ;  /* 0x0000040007117984 */ /* 0x0000640000000800 */
[C-C-:B0-----:R-:W-:Y:S01]  /*86b0*/  FADD R7, R13.reuse, -R14.reuse ;  /* 0x8000000e0d077221 */ /* 0x141fe20000000000 */
[----:B------:R-:W-:-:S03]  /*86c0*/  FADD R13, R13, R14 ;  /* 0x0000000e0d0d7221 */ /* 0x000fc60000000000 */
[-C--:B------:R-:W-:Y:S01]  /*86d0*/  FMUL R11, R4, R7.reuse ;  /* 0x00000007040b7220 */ /* 0x080fe20000400000 */
[----:B------:R-:W-:Y:S01]  /*86e0*/  FMUL R7, R6, R7 ;  /* 0x0000000706077220 */ /* 0x000fe20000400000 */
[C-C-:B-1----:R-:W-:Y:S01]  /*86f0*/  FADD R5, R10.reuse, R17.reuse ;  /* 0x000000110a057221 */ /* 0x142fe20000000000 */
[----:B------:R-:W-:-:S04]  /*8700*/  FADD R17, R10, -R17 ;  /* 0x800000110a117221 */ /* 0x000fc80000000000 */
[-C--:B------:R-:W-:Y:S01]  /*8710*/  FFMA R11, R6, R17.reuse, -R11 ;  /* 0x00000011060b7223 */ /* 0x080fe2000000080b */
[----:B------:R-:W-:Y:S01]  /*8720*/  FFMA R7, R4, R17, R7 ;  /* 0x0000001104077223 */ /* 0x000fe20000000007 */
[----:B------:R-:W-:Y:S04]  /*8730*/  STG.E desc[UR6][R8.64], R5 ;  /* 0x0000000508007986 */ /* 0x000fe8000c101906 */
[----:B------:R-:W-:Y:S04]  /*8740*/  STG.E desc[UR6][R2.64], R13 ;  /* 0x0000000d02007986 */ /* 0x000fe8000c101906 */
[----:B------:R-:W-:Y:S04]  /*8750*/  STG.E desc[UR6][R8.64+0x1000], R11 ;  /* 0x0010000b08007986 */ /* 0x000fe8000c101906 */
[----:B------:R-:W-:Y:S01]  /*8760*/  STG.E desc[UR6][R2.64+0x1000], R7 ;  /* 0x0010000702007986 */ /* 0x000fe2000c101906 */
[----:B------:R-:W-:Y:S05]  /*8770*/  EXIT ;  /* 0x000000000000794d */ /* 0x000fea0003800000 */
        .weak           $__internal_3_$__cuda_sm3x_div_rn_noftz_f32_slowpath
        .type           $__internal_3_$__cuda_sm3x_div_rn_noftz_f32_slowpath,@function
        .size           $__internal_3_$__cuda_sm3x_div_rn_noftz_f32_slowpath,(.L_x_481 - $__internal_3_$__cuda_sm3x_div_rn_noftz_f32_slowpath)
$__internal_3_$__cuda_sm3x_div_rn_noftz_f32_slowpath:
[----:B------:R-:W-:Y:S01]  /*8780*/  SHF.R.U32.HI R12, RZ, 0x17, R13 ;  /* 0x00000017ff0c7819 */ /* 0x000fe2000001160d */
[----:B------:R-:W-:Y:S01]  /*8790*/  BSSY.RECONVERGENT B1, `(.L_x_141) ;  /* 0x0000064000017945 */ /* 0x000fe20003800200 */
[----:B------:R-:W-:Y:S01]  /*87a0*/  SHF.R.U32.HI R3, RZ, 0x17, R6 ;  /* 0x00000017ff037819 */ /* 0x000fe20000011606 */
[----:B------:R-:W-:Y:S01]  /*87b0*/  IMAD.MOV.U32 R15, RZ, RZ, 0x44ffe000 ;  /* 0x44ffe000ff0f7424 */ /* 0x000fe200078e00ff */
[----:B------:R-:W-:Y:S02]  /*87c0*/  LOP3.LUT R12, R12, 0xff, RZ, 0xc0, !PT ;  /* 0x000000ff0c0c7812 */ /* 0x000fe400078ec0ff */
[----:B------:R-:W-:-:S03]  /*87d0*/  LOP3.LUT R19, R3, 0xff, RZ, 0xc0, !PT ;  /* 0x000000ff03137812 */ /* 0x000fc600078ec0ff */
[----:B------:R-:W-:Y:S02]  /*87e0*/  VIADD R14, R12, 0xffffffff ;  /* 0xffffffff0c0e7836 */ /* 0x000fe40000000000 */
[----:B------:R-:W-:-:S03]  /*87f0*/  VIADD R17, R19, 0xffffffff ;  /* 0xffffffff13117836 */ /* 0x000fc60000000000 */
[----:B------:R-:W-:-:S04]  /*8800*/  ISETP.GT.U32.AND P0, PT, R14, 0xfd, PT ;  /* 0x000000fd0e00780c */ /* 0x000fc80003f04070 */
[----:B------:R-:W-:-:S13]  /*8810*/  ISETP.GT.U32.OR P0, PT, R17, 0xfd, P0 ;  /* 0x000000fd1100780c */ /* 0x000fda0000704470 */
[----:B------:R-:W-:Y:S01]  /*8820*/  @!P0 IMAD.MOV.U32 R9, RZ, RZ, RZ ;  /* 0x000000ffff098224 */ /* 0x000fe200078e00ff */
[----:B------:R-:W-:Y:S06]  /*8830*/  @!P0 BRA `(.L_x_142) ;  /* 0x0000000000608947 */ /* 0x000fec0003800000 */
[----:B------:R-:W-:Y:S01]  /*8840*/  IMAD.MOV.U32 R3, RZ, RZ, 0x44ffe000 ;  /* 0x44ffe000ff037424 */ /* 0x000fe200078e00ff */
[----:B------:R-:W-:-:S04]  /*8850*/  FSETP.GTU.FTZ.AND P0, PT, |R6|, +INF , PT ;  /* 0x7f8000000600780b */ /* 0x000fc80003f1c200 */
        /* <DEDUP_REMOVED lines=22> */
.L_x_142:
[----:B------:R-:W-:Y:S01]  /*89c0*/  LEA R14, R12, 0xc0800000, 0x17 ;  /* 0xc08000000c0e7811 */ /* 0x000fe200078eb8ff */
[----:B------:R-:W-:Y:S04]  /*89d0*/  BSSY.RECONVERGENT B2, `(.L_x_147) ;  /* 0x0000036000027945 */ /* 0x000fe80003800200 */
[----:B------:R-:W-:Y:S02]  /*89e0*/  IMAD.IADD R14, R15, 0x1, -R14 ;  /* 0x000000010f0e7824 */ /* 0x000fe400078e0a0e */
[----:B------:R-:W-:Y:S02]  /*89f0*/  VIADD R15, R19, 0xffffff81 ;  /* 0xffffff81130f7836 */ /* 0x000fe40000000000 */
[----:B------:R0:W1:Y:S01]  /*8a00*/  MUFU.RCP R17, R14 ;  /* 0x0000000e00117308 */ /* 0x0000620000001000 */
[----:B------:R-:W-:Y:S01]  /*8a10*/  FADD.FTZ R18, -R14, -RZ ;  /* 0x800000ff0e127221 */ /* 0x000fe20000010100 */
[C---:B------:R-:W-:Y:S01]  /*8a20*/  IMAD R3, R15.reuse, -0x800000, R6 ;  /* 0xff8000000f037824 */ /* 0x040fe200078e0206 */
        /* <DEDUP_REMOVED lines=22> */
[CC--:B------:R-:W-:Y:S01]  /*8b90*/  FFMA.RZ R9, R6.reuse, R18.reuse, R19 ;  /* 0x0000001206097223 */ /* 0x0c0fe2000000c013 */
[C---:B------:R-:W-:Y:S01]  /*8ba0*/  VIADD R15, R17.reuse, 0x20 ;  /* 0x00000020110f7836 */ /* 0x040fe20000000000 */
[C---:B------:R-:W-:Y:S01]  /*8bb0*/  ISETP.NE.AND P2, PT, R17.reuse, RZ, PT ;  /* 0x000000ff1100720c */ /* 0x040fe20003f45270 */
[----:B------:R-:W-:Y:S01]  /*8bc0*/  IMAD.MOV R14, RZ, RZ, -R17 ;  /* 0x000000ffff0e7224 */ /* 0x000fe200078e0a11 */
[----:B------:R-:W-:Y:S02]  /*8bd0*/  ISETP.NE.AND P1, PT, R17, RZ, PT ;  /* 0x000000ff1100720c */ /* 0x000fe40003f25270 */
[----:B------:R-:W-:Y:S01]  /*8be0*/  LOP3.LUT R12, R9, 0x7fffff, RZ, 0xc0, !PT ;  /* 0x007fffff090c7812 */ /* 0x000fe200078ec0ff */
[CCC-:B------:R-:W-:Y:S01]  /*8bf0*/  FFMA.RP R9, R6.reuse, R18.reuse, R19.reuse ;  /* 0x0000001206097223 */ /* 0x1c0fe20000008013 */
[----:B------:R-:W-:Y:S02]  /*8c00*/  FFMA.RM R6, R6, R18, R19 ;  /* 0x0000001206067223 */ /* 0x000fe40000004013 */
[----:B------:R-:W-:-:S03]  /*8c10*/  LOP3.LUT R12, R12, 0x800000, RZ, 0xfc, !PT ;  /* 0x008000000c0c7812 */ /* 0x000fc600078efcff */
        /* <DEDUP_REMOVED lines=13> */
.L_x_149:
[----:B------:R-:W-:-:S04]  /*8cf0*/  LOP3.LUT R3, R3, 0x80000000, RZ, 0xc0, !PT ;  /* 0x8000000003037812 */ /* 0x000fc800078ec0ff */
[----:B------:R-:W-:Y:S01]  /*8d00*/  LOP3.LUT R3, R3, 0x7f800000, RZ, 0xfc, !PT ;  /* 0x7f80000003037812 */ /* 0x000fe200078efcff */
[----:B------:R-:W-:Y:S06]  /*8d10*/  BRA `(.L_x_150) ;  /* 0x0000000000047947 */ /* 0x000fec0003800000 */
.L_x_148:
[----:B------:R-:W-:-:S07]  /*8d20*/  IMAD R3, R14, 0x800000, R3 ;  /* 0x008000000e037824 */ /* 0x000fce00078e0203 */
.L_x_150:
[----:B------:R-:W-:Y:S05]  /*8d30*/  BSYNC.RECONVERGENT B2 ;  /* 0x0000000000027941 */ /* 0x000fea0003800200 */
.L_x_147:
[----:B------:R-:W-:Y:S05]  /*8d40*/  BRA `(.L_x_151) ;  /* 0x0000000000207947 */ /* 0x000fea0003800000 */
.L_x_146:
[----:B------:R-:W-:-:S04]  /*8d50*/  LOP3.LUT R3, R15, 0x80000000, R6, 0x48, !PT ;  /* 0x800000000f037812 */ /* 0x000fc800078e4806 */
[----:B------:R-:W-:Y:S01]  /*8d60*/  LOP3.LUT R3, R3, 0x7f800000, RZ, 0xfc, !PT ;  /* 0x7f80000003037812 */ /* 0x000fe200078efcff */
[----:B------:R-:W-:Y:S06]  /*8d70*/  BRA `(.L_x_151) ;  /* 0x0000000000147947 */ /* 0x000fec0003800000 */
.L_x_145:
[----:B------:R-:W-:Y:S01]  /*8d80*/  LOP3.LUT R3, R15, 0x80000000, R6, 0x48, !PT ;  /* 0x800000000f037812 */ /* 0x000fe200078e4806 */
[----:B------:R-:W-:Y:S06]  /*8d90*/  BRA `(.L_x_151) ;  /* 0x00000000000c7947 */ /* 0x000fec0003800000 */
.L_x_144:
[----:B------:R-:W0:Y:S01]  /*8da0*/  MUFU.RSQ R3, -QNAN ;  /* 0xffc0000000037908 */ /* 0x000e220000001400 */
[----:B------:R-:W-:Y:S05]  /*8db0*/  BRA `(.L_x_151) ;  /* 0x0000000000047947 */ /* 0x000fea0003800000 */
.L_x_143:
[----:B------:R-:W-:-:S07]  /*8dc0*/  FADD.FTZ R3, R6, R3 ;  /* 0x0000000306037221 */ /* 0x000fce0000010000 */
.L_x_151:
[----:B------:R-:W-:Y:S05]  /*8dd0*/  BSYNC.RECONVERGENT B1 ;  /* 0x0000000000017941 */ /* 0x000fea0003800200 */
.L_x_141:
[----:B------:R-:W-:-:S04]  /*8de0*/  IMAD.MOV.U32 R9, RZ, RZ, 0x0 ;  /* 0x00000000ff097424 */ /* 0x000fc800078e00ff */
[----:B0-----:R-:W-:Y:S05]  /*8df0*/  RET.REL.NODEC R8 `(_occa_preprocessed_ODW11_STH_STFT_0) ;  /* 0xffffff7008807950 */ /* 0x001fea0003c3ffff */
.L_x_152:
        /* <DEDUP_REMOVED lines=16> */
.L_x_481:


//--------------------- .text._occa_Stockhpotimized11_0 --------------------------
	.section	.text._occa_Stockhpotimized11_0,"ax",@progbits
	.align	128
        .global         _occa_Stockhpotimized11_0
        .type           _occa_Stockhpotimized11_0,@function
        .size           _occa_Stockhpotimized11_0,(.L_x_491 - _occa_Stockhpotimized11_0)
        .other          _occa_Stockhpotimized11_0,@"STO_CUDA_ENTRY STV_DEFAULT"
_occa_Stockhpotimized11_0:
.text._occa_Stockhpotimized11_0:
[----:B------:R-:W-:Y:S01]  /*0000*/  LDC R1, c[0x0][0x37c] ;  /* 0x0000df00ff017b82 */ /* 0x000fe20000000800 */
[----:B------:R-:W0:Y:S01]  /*0010*/  S2R R0, SR_TID.X ;  /* 0x0000000000007919 */ /* 0x000e220000002100 */
[----:B------:R-:W-:Y:S01]  /*0020*/  UMOV UR10, 0x54442d18 ;  /* 0x54442d18000a7882 */ /* 0x000fe20000000000 */
[----:B------:R-:W-:Y:S01]  /*0030*/  UMOV UR11, 0x401921fb ;  /* 0x401921fb000b7882 */ /* 0x000fe20000000000 */
[----:B------:R-:W1:Y:S01]  /*0040*/  LDCU.64 UR6, c[0x0][0x358] ;  /* 0x00006b00ff0677ac */ /* 0x000e620008000a00 */
[----:B------:R-:W-:Y:S01]  /*0050*/  BSSY.RECONVERGENT B0, `(.L_x_153) ;  /* 0x000006e000007945 */ /* 0x000fe20003800200 */
[----:B0-----:R-:W-:-:S05]  /*0060*/  I2FP.F32.U32 R2, R0 ;  /* 0x0000000000027245 */ /* 0x001fca0000201000 */
[----:B------:R-:W-:-:S04]  /*0070*/  FMUL R4, R2, 0.00048828125 ;  /* 0x3a00000002047820 */ /* 0x000fc80000400000 */
[----:B------:R-:W0:Y:S02]  /*0080*/  F2F.F64.F32 R2, R4 ;  /* 0x0000000400027310 */ /* 0x000e240000201800 */
[----:B0-----:R-:W-:-:S06]  /*0090*/  DMUL R2, R2, -UR10 ;  /* 0x8000000a02027c28 */ /* 0x001fcc0008000000 */
[----:B------:R-:W0:Y:S02]  /*00a0*/  F2F.F32.F64 R12, R2 ;  /* 0x00000002000c7310 */ /* 0x000e240000301000 */
[C---:B0-----:R-:W-:Y:S01]  /*00b0*/  FMUL R5, R12.reuse, 0.63661974668502807617 ;  /* 0x3f22f9830c057820 */ /* 0x041fe20000400000 */
[----:B------:R-:W-:-:S05]  /*00c0*/  FSETP.GE.AND P0, PT, |R12|, 105615, PT ;  /* 0x47ce47800c00780b */ /* 0x000fca0003f06200 */
[----:B------:R-:W0:Y:S01]  /*00d0*/  F2I.NTZ R13, R5 ;  /* 0x00000005000d7305 */ /* 0x000e220000203100 */
[----:B------:R-:W-:Y:S02]  /*00e0*/  P2R R2, PR, RZ, 0x1 ;  /* 0x00000001ff027803 */ /* 0x000fe40000000000 */
[----:B0-----:R-:W-:Y:S01]  /*00f0*/  I2FP.F32.S32 R7, R13 ;  /* 0x0000000d00077245 */ /* 0x001fe20000201400 */
[----:B------:R-:W-:-:S04]  /*0100*/  IMAD.MOV.U32 R20, RZ, RZ, R13 ;  /* 0x000000ffff147224 */ /* 0x000fc800078e000d */
[----:B------:R-:W-:-:S04]  /*0110*/  FFMA R6, R7, -1.5707962512969970703, R12 ;  /* 0xbfc90fda07067823 */ /* 0x000fc8000000000c */
[----:B------:R-:W-:-:S04]  /*0120*/  FFMA R6, R7, -7.5497894158615963534e-08, R6 ;  /* 0xb3a2216807067823 */ /* 0x000fc80000000006 */
[----:B------:R-:W-:-:S04]  /*0130*/  FFMA R16, R7, -5.3903029534742383927e-15, R6 ;  /* 0xa7c234c507107823 */ /* 0x000fc80000000006 */
[----:B------:R-:W-:Y:S01]  /*0140*/  IMAD.MOV.U32 R14, RZ, RZ, R16 ;  /* 0x000000ffff0e7224 */ /* 0x000fe200078e0010 */
        /* <DEDUP_REMOVED lines=8> */
[----:B------:R-:W-:Y:S01]  /*01d0*/  IMAD.MOV.U32 R13, RZ, RZ, RZ ;  /* 0x000000ffff0d7224 */ /* 0x000fe200078e00ff */
[----:B------:R-:W-:Y:S01]  /*01e0*/  LOP3.LUT R9, R2, 0x80000000, RZ, 0xfc, !PT ;  /* 0x8000000002097812 */ /* 0x000fe200078efcff */
[----:B------:R-:W-:Y:S01]  /*01f0*/  UMOV UR5, URZ ;  /* 0x000000ff00057c82 */ /* 0x000fe20008000000 */
[----:B------:R-:W-:-:S05]  /*0200*/  UMOV UR4, URZ ;  /* 0x000000ff00047c82 */ /* 0x000fca0008000000 */
.L_x_155:
[----:B0-----:R-:W-:Y:S01]  /*0210*/  IMAD.U32 R14, RZ, RZ, UR8 ;  /* 0x00000008ff0e7e24 */ /* 0x001fe2000f8e00ff */
[----:B------:R-:W-:-:S05]  /*0220*/  MOV R15, UR9 ;  /* 0x00000009000f7c02 */ /* 0x000fca0008000f00 */
[----:B------:R-:W2:Y:S01]  /*0230*/  LDG.E.CONSTANT R10, desc[UR6][R14.64] ;  /* 0x000000060e0a7981 */ /* 0x000ea2000c1e9900 */
[----:B------:R-:W-:Y:S01]  /*0240*/  UIADD3 UR4, UPT, UPT, UR4, 0x1, URZ ;  /* 0x0000000104047890 */ /* 0x000fe2000fffe0ff */
[C---:B------:R-:W-:Y:S01]  /*0250*/  ISETP.EQ.AND P0, PT, R13.reuse, RZ, PT ;  /* 0x000000ff0d00720c */ /* 0x040fe20003f02270 */
[----:B------:R-:W-:Y:S01]  /*0260*/  UIADD3 UR8, UP1, UPT, UR8, 0x4, URZ ;  /* 0x0000000408087890 */ /* 0x000fe2000ff3e0ff */
[C---:B------:R-:W-:Y:S01]  /*0270*/  ISETP.EQ.AND P1, PT, R13.reuse, 0x4, PT ;  /* 0x000000040d00780c */ /* 0x040fe20003f22270 */
[----:B------:R-:W-:Y:S01]  /*0280*/  UISETP.NE.AND UP0, UPT, UR4, 0x6, UPT ;  /* 0x000000060400788c */ /* 0x000fe2000bf05270 */
[C---:B------:R-:W-:Y:S01]  /*0290*/  ISETP.EQ.AND P3, PT, R13.reuse, 0xc, PT ;  /* 0x0000000c0d00780c */ /* 0x040fe20003f62270 */
[----:B------:R-:W-:Y:S01]  /*02a0*/  UIADD3.X UR9, UPT, UPT, URZ, UR9, URZ, UP1, !UPT ;  /* 0x00000009ff097290 */ /* 0x000fe20008ffe4ff */
[C---:B------:R-:W-:Y:S02]  /*02b0*/  ISETP.EQ.AND P4, PT, R13.reuse, 0x10, PT ;  /* 0x000000100d00780c */ /* 0x040fe40003f82270 */
[----:B------:R-:W-:Y:S01]  /*02c0*/  ISETP.EQ.AND P5, PT, R13, 0x14, PT ;  /* 0x000000140d00780c */ /* 0x000fe20003fa2270 */
[----:B--2---:R-:W-:-:S03]  /*02d0*/  IMAD.WIDE.U32 R10, R10, R9, RZ ;  /* 0x000000090a0a7225 */ /* 0x004fc600078e00ff */
[----:B------:R-:W-:-:S04]  /*02e0*/  IADD3 R10, P2, PT, R10, R8, RZ ;  /* 0x000000080a0a7210 */ /* 0x000fc80007f5e0ff */
[----:B------:R-:W-:Y:S01]  /*02f0*/  IADD3.X R8, PT, PT, R11, UR5, RZ, P2, !PT ;  /* 0x000000050b087c10 */ /* 0x000fe200097fe4ff */
[--C-:B------:R-:W-:Y:S01]  /*0300*/  @P0 IMAD.MOV.U32 R2, RZ, RZ, R10.reuse ;  /* 0x000000ffff020224 */ /* 0x100fe200078e000a */
[C---:B------:R-:W-:Y:S01]  /*0310*/  ISETP.EQ.AND P2, PT, R13.reuse, 0x8, PT ;  /* 0x000000080d00780c */ /* 0x040fe20003f42270 */
[--C-:B------:R-:W-:Y:S02]  /*0320*/  @P1 IMAD.MOV.U32 R3, RZ, RZ, R10.reuse ;  /* 0x000000ffff031224 */ /* 0x100fe400078e000a */
[--C-:B------:R-:W-:Y:S02]  /*0330*/  @P3 IMAD.MOV.U32 R5, RZ, RZ, R10.reuse ;  /* 0x000000ffff053224 */ /* 0x100fe400078e000a */
[--C-:B------:R-:W-:Y:S02]  /*0340*/  @P4 IMAD.MOV.U32 R6, RZ, RZ, R10.reuse ;  /* 0x000000ffff064224 */ /* 0x100fe400078e000a */
[----:B------:R-:W-:Y:S02]  /*0350*/  @P5 IMAD.MOV.U32 R7, RZ, RZ, R10 ;  /* 0x000000ffff075224 */ /* 0x000fe400078e000a */
[----:B------:R-:W-:-:S04]  /*0360*/  VIADD R13, R13, 0x4 ;  /* 0x000000040d0d7836 */ /* 0x000fc80000000000 */
[----:B------:R-:W-:Y:S01]  /*0370*/  @P2 IMAD.MOV.U32 R4, RZ, RZ, R10 ;  /* 0x000000ffff042224 */ /* 0x000fe200078e000a */
[----:B------:R-:W-:Y:S06]  /*0380*/  BRA.U UP0, `(.L_x_155) ;  /* 0xfffffffd00a07547 */ /* 0x000fec000b83ffff */
[----:B------:R-:W-:Y:S01]  /*0390*/  SHF.R.U32.HI R9, RZ, 0x17, R12 ;  /* 0x00000017ff097819 */ /* 0x000fe2000001160c */
[----:B------:R-:W-:Y:S03]  /*03a0*/  BSSY.RECONVERGENT B1, `(.L_x_156) ;  /* 0x0000029000017945 */ /* 0x000fe60003800200 */
[C---:B------:R-:W-:Y:S02]  /*03b0*/  LOP3.LUT R10, R9.reuse, 0xe0, RZ, 0xc0, !PT ;  /* 0x000000e0090a7812 */ /* 0x040fe400078ec0ff */
[----:B------:R-:W-:Y:S02]  /*03c0*/  LOP3.LUT P6, RZ, R9, 0x1f, RZ, 0xc0, !PT ;  /* 0x0000001f09ff7812 */ /* 0x000fe400078cc0ff */
[----:B------:R-:W-:-:S04]  /*03d0*/  IADD3 R10, PT, PT, R10, -0x80, RZ ;  /* 0xffffff800a0a7810 */ /* 0x000fc80007ffe0ff */
[----:B------:R-:W-:-:S05]  /*03e0*/  SHF.R.U32.HI R10, RZ, 0x5, R10 ;  /* 0x00000005ff0a7819 */ /* 0x000fca000001160a */
[----:B------:R-:W-:-:S05]  /*03f0*/  IMAD.U32 R13, R10, -0x4, RZ ;  /* 0xfffffffc0a0d7824 */ /* 0x000fca00078e00ff */
[C---:B------:R-:W-:Y:S02]  /*0400*/  ISETP.EQ.AND P3, PT, R13.reuse, -0x18, PT ;  /* 0xffffffe80d00780c */ /* 0x040fe40003f62270 */
[C---:B------:R-:W-:Y:S02]  /*0410*/  ISETP.EQ.AND P4, PT, R13.reuse, -0x14, PT ;  /* 0xffffffec0d00780c */ /* 0x040fe40003f82270 */
[C---:B------:R-:W-:Y:S02]  /*0420*/  ISETP.EQ.AND P0, PT, R13.reuse, -0x10, PT ;  /* 0xfffffff00d00780c */ /* 0x040fe40003f02270 */
[C---:B------:R-:W-:Y:S02]  /*0430*/  ISETP.EQ.AND P1, PT, R13.reuse, -0xc, PT ;  /* 0xfffffff40d00780c */ /* 0x040fe40003f22270 */
[C---:B------:R-:W-:Y:S02]  /*0440*/  ISETP.EQ.AND P2, PT, R13.reuse, -0x8, PT ;  /* 0xfffffff80d00780c */ /* 0x040fe40003f42270 */
[----:B------:R-:W-:-:S03]  /*0450*/  ISETP.EQ.AND P5, PT, R13, 0x4, PT ;  /* 0x000000040d00780c */ /* 0x000fc60003fa2270 */
[--C-:B------:R-:W-:Y:S01]  /*0460*/  @P3 IMAD.MOV.U32 R10, RZ, RZ, R2.reuse ;  /* 0x000000ffff0a3224 */ /* 0x100fe200078e0002 */
[C---:B------:R-:W-:Y:S01]  /*0470*/  ISETP.EQ.AND P3, PT, R13.reuse, -0x4, PT ;  /* 0xfffffffc0d00780c */ /* 0x040fe20003f62270 */
[----:B------:R-:W-:Y:S02]  /*0480*/  @P4 IMAD.MOV.U32 R11, RZ, RZ, R2 ;  /* 0x000000ffff0b4224 */ /* 0x000fe400078e0002 */
[--C-:B------:R-:W-:Y:S01]  /*0490*/  @P4 IMAD.MOV.U32 R10, RZ, RZ, R3.reuse ;  /* 0x000000ffff0a4224 */ /* 0x100fe200078e0003 */
[----:B------:R-:W-:Y:S01]  /*04a0*/  ISETP.EQ.AND P4, PT, R13, RZ, PT ;  /* 0x000000ff0d00720c */ /* 0x000fe20003f82270 */
[----:B------:R-:W-:Y:S01]  /*04b0*/  @P0 IMAD.MOV.U32 R10, RZ, RZ, R4 ;  /* 0x000000ffff0a0224 */ /* 0x000fe200078e0004 */
[----:B------:R-:W-:Y:S01]  /*04c0*/  @P1 MOV R10, R5 ;  /* 0x00000005000a1202 */ /* 0x000fe20000000f00 */
[----:B------:R-:W-:Y:S02]  /*04d0*/  @P2 IMAD.MOV.U32 R10, RZ, RZ, R6 ;  /* 0x000000ffff0a2224 */ /* 0x000fe400078e0006 */
[----:B------:R-:W-:-:S02]  /*04e0*/  @P0 IMAD.MOV.U32 R11, RZ, RZ, R3 ;  /* 0x000000ffff0b0224 */ /* 0x000fc400078e0003 */
[----:B------:R-:W-:Y:S02]  /*04f0*/  @P1 IMAD.MOV.U32 R11, RZ, RZ, R4 ;  /* 0x000000ffff0b1224 */ /* 0x000fe400078e0004 */
[----:B------:R-:W-:Y:S02]  /*0500*/  @P3 IMAD.MOV.U32 R10, RZ, RZ, R7 ;  /* 0x000000ffff0a3224 */ /* 0x000fe400078e0007 */
[----:B------:R-:W-:Y:S02]  /*0510*/  @P2 IMAD.MOV.U32 R11, RZ, RZ, R5 ;  /* 0x000000ffff0b2224 */ /* 0x000fe400078e0005 */
[----:B------:R-:W-:Y:S02]  /*0520*/  @P4 IMAD.MOV.U32 R10, RZ, RZ, R8 ;  /* 0x000000ffff0a4224 */ /* 0x000fe400078e0008 */
[----:B------:R-:W-:Y:S02]  /*0530*/  @P3 IMAD.MOV.U32 R11, RZ, RZ, R6 ;  /* 0x000000ffff0b3224 */ /* 0x000fe400078e0006 */
[----:B------:R-:W-:Y:S01]  /*0540*/  @P4 IMAD.MOV.U32 R11, RZ, RZ, R7 ;  /* 0x000000ffff0b4224 */ /* 0x000fe200078e0007 */
[----:B------:R-:W-:Y:S01]  /*0550*/  MOV R14, R10 ;  /* 0x0000000a000e7202 */ /* 0x000fe20000000f00 */
[----:B------:R-:W-:Y:S01]  /*0560*/  @P5 IMAD.MOV.U32 R11, RZ, RZ, R8 ;  /* 0x000000ffff0b5224 */ /* 0x000fe200078e0008 */
[----:B------:R-:W-:Y:S06]  /*0570*/  @!P6 BRA `(.L_x_157) ;  /* 0x00000000002ce947 */ /* 0x000fec0003800000 */
[----:B------:R-:W-:Y:S01]  /*0580*/  @P0 IMAD.MOV.U32 R10, RZ, RZ, R2 ;  /* 0x000000ffff0a0224 */ /* 0x000fe200078e0002 */
[----:B------:R-:W-:Y:S01]  /*0590*/  ISETP.EQ.AND P0, PT, R13, 0x8, PT ;  /* 0x000000080d00780c */ /* 0x000fe20003f02270 */
[----:B------:R-:W-:Y:S01]  /*05a0*/  @P1 IMAD.MOV.U32 R10, RZ, RZ, R3 ;  /* 0x000000ffff0a1224 */ /* 0x000fe200078e0003 */
[----:B------:R-:W-:Y:S01]  /*05b0*/  LOP3.LUT R9, R9, 0x1f, RZ, 0xc0, !PT ;  /* 0x0000001f09097812 */ /* 0x000fe200078ec0ff */
[----:B------:R-:W-:Y:S02]  /*05c0*/  @P2 IMAD.MOV.U32 R10, RZ, RZ, R4 ;  /* 0x000000ffff0a2224 */ /* 0x000fe400078e0004 */
[----:B------:R-:W-:Y:S01]  /*05d0*/  @P3 IMAD.MOV.U32 R10, RZ, RZ, R5 ;  /* 0x000000ffff0a3224 */ /* 0x000fe200078e0005 */
[----:B------:R-:W-:Y:S01]  /*05e0*/  SHF.L.W.U32.HI R14, R11, R9, R14 ;  /* 0x000000090b0e7219 */ /* 0x000fe20000010e0e */
[----:B------:R-:W-:Y:S02]  /*05f0*/  @P4 IMAD.MOV.U32 R10, RZ, RZ, R6 ;  /* 0x000000ffff0a4224 */ /* 0x000fe400078e0006 */
[----:B------:R-:W-:-:S04]  /*0600*/  @P5 IMAD.MOV.U32 R10, RZ, RZ, R7 ;  /* 0x000000ffff0a5224 */ /* 0x000fc800078e0007 */
[----:B------:R-:W-:-:S05]  /*0610*/  @P0 IMAD.MOV.U32 R10, RZ, RZ, R8 ;  /* 0x000000ffff0a0224 */ /* 0x000fca00078e0008 */
[----:B------:R-:W-:-:S07]  /*0620*/  SHF.L.W.U32.HI R11, R10, R9, R11 ;  /* 0x000000090a0b7219 */ /* 0x000fce0000010e0b */
.L_x_157:
[----:B------:R-:W-:Y:S05]  /*0630*/  BSYNC.RECONVERGENT B1 ;  /* 0x0000000000017941 */ /* 0x000fea0003800200 */
.L_x_156:
[C---:B------:R-:W-:Y:S01]  /*0640*/  SHF.L.W.U32.HI R13, R11.reuse, 0x2, R14 ;  /* 0x000000020b0d7819 */ /* 0x040fe20000010e0e */
[----:B------:R-:W-:Y:S01]  /*0650*/  UMOV UR4, 0x54442d19 ;  /* 0x54442d1900047882 */ /* 0x000fe20000000000 */
[----:B------:R-:W-:Y:S01]  /*0660*/  SHF.L.U32 R11, R11, 0x2, RZ ;  /* 0x000000020b0b7819 */ /* 0x000fe200000006ff */
[----:B------:R-:W-:Y:S01]  /*0670*/  UMOV UR5, 0x3bf921fb ;  /* 0x3bf921fb00057882 */ /* 0x000fe20000000000 */
[----:B------:R-:W-:-:S04]  /*0680*/  SHF.R.S32.HI R18, RZ, 0x1f, R13 ;  /* 0x0000001fff127819 */ /* 0x000fc8000001140d */
[C---:B------:R-:W-:Y:S02]  /*0690*/  LOP3.LUT R10, R18.reuse, R11, RZ, 0x3c, !PT ;  /* 0x0000000b120a7212 */ /* 0x040fe400078e3cff */
[----:B------:R-:W-:Y:S02]  /*06a0*/  LOP3.LUT R11, R18, R13, RZ, 0x3c, !PT ;  /* 0x0000000d120b7212 */ /* 0x000fe400078e3cff */
[----:B------:R-:W-:Y:S02]  /*06b0*/  LOP3.LUT R13, R13, R12, RZ, 0x3c, !PT ;  /* 0x0000000c0d0d7212 */ /* 0x000fe400078e3cff */
[----:B------:R-:W0:Y:S02]  /*06c0*/  I2F.F64.S64 R8, R10 ;  /* 0x0000000a00087312 */ /* 0x000e240000301c00 */
[----:B------:R-:W-:Y:S02]  /*06d0*/  ISETP.GE.AND P0, PT, R13, RZ, PT ;  /* 0x000000ff0d00720c */ /* 0x000fe40003f06270 */
[----:B------:R-:W-:-:S05]  /*06e0*/  SHF.R.U32.HI R13, RZ, 0x1e, R14 ;  /* 0x0000001eff0d7819 */ /* 0x000fca000001160e */
[----:B------:R-:W-:Y:S01]  /*06f0*/  IMAD.IADD R13, R18, 0x1, -R13 ;  /* 0x00000001120d7824 */ /* 0x000fe200078e0a0d */
[----:B0-----:R-:W-:-:S10]  /*0700*/  DMUL R8, R8, UR4 ;  /* 0x0000000408087c28 */ /* 0x001fd40008000000 */
[----:B------:R-:W0:Y:S02]  /*0710*/  F2F.F32.F64 R8, R8 ;  /* 0x0000000800087310 */ /* 0x000e240000301000 */
[----:B0-----:R-:W-:-:S07]  /*0720*/  FSEL R14, -R8, R8, !P0 ;  /* 0x00000008080e7208 */ /* 0x001fce0004000100 */
.L_x_154:
[----:B------:R-:W-:Y:S05]  /*0730*/  BSYNC.RECONVERGENT B0 ;  /* 0x0000000000007941 */ /* 0x000fea0003800200 */
.L_x_153:
[C---:B------:R-:W-:Y:S01]  /*0740*/  LOP3.LUT R9, R13.reuse, 0x1, RZ, 0xc0, !PT ;  /* 0x000000010d097812 */ /* 0x040fe200078ec0ff */
[----:B------:R-:W-:Y:S02]  /*0750*/  IMAD.MOV.U32 R8, RZ, RZ, 0x37cbac00 ;  /* 0x37cbac00ff087424 */ /* 0x000fe400078e00ff */
[----:B------:R-:W-:Y:S01]  /*0760*/  FMUL R15, R14, R14 ;  /* 0x0000000e0e0f7220 */ /* 0x000fe20000400000 */
[----:B------:R-:W-:Y:S01]  /*0770*/  VIADD R13, R13, 0x1 ;  /* 0x000000010d0d7836 */ /* 0x000fe20000000000 */
[----:B------:R-:W-:Y:S01]  /*0780*/  ISETP.NE.U32.AND P0, PT, R9, 0x1, PT ;  /* 0x000000010900780c */ /* 0x000fe20003f05070 */
[----:B------:R-:W-:Y:S02]  /*0790*/  IMAD.MOV.U32 R9, RZ, RZ, 0x3c0885e4 ;  /* 0x3c0885e4ff097424 */ /* 0x000fe400078e00ff */
[----:B------:R-:W-:Y:S01]  /*07a0*/  FFMA R11, R15, R8, -0.0013887860113754868507 ;  /* 0xbab607ed0f0b7423 */ /* 0x000fe20000000008 */
[----:B------:R-:W-:Y:S01]  /*07b0*/  IMAD.MOV.U32 R10, RZ, RZ, 0x3e2aaaa8 ;  /* 0x3e2aaaa8ff0a7424 */ /* 0x000fe200078e00ff */
[----:B------:R-:W-:Y:S01]  /*07c0*/  FSETP.GE.AND P2, PT, |R12|, 105615, PT ;  /* 0x47ce47800c00780b */ /* 0x000fe20003f46200 */
[----:B------:R-:W-:Y:S01]  /*07d0*/  BSSY.RECONVERGENT B0, `(.L_x_158) ;  /* 0x0000068000007945 */ /* 0x000fe20003800200 */
[----:B------:R-:W-:-:S02]  /*07e0*/  FSEL R22, R9, 0.041666727513074874878, !P0 ;  /* 0x3d2aaabb09167808 */ /* 0x000fc40004000000 */
[----:B------:R-:W-:Y:S02]  /*07f0*/  FSEL R18, R11, -0.00019574658654164522886, P0 ;  /* 0xb94d41530b127808 */ /* 0x000fe40000000000 */
        /* <DEDUP_REMOVED lines=14> */
[----:B------:R-:W-:Y:S01]  /*08e0*/  MOV R13, RZ ;  /* 0x000000ff000d7202 */ /* 0x000fe20000000f00 */
[----:B------:R-:W-:Y:S01]  /*08f0*/  IMAD.MOV.U32 R18, RZ, RZ, RZ ;  /* 0x000000ffff127224 */ /* 0x000fe200078e00ff */
[----:B------:R-:W0:Y:S02]  /*0900*/  LDCU.64 UR8, c[0x4][URZ] ;  /* 0x01000000ff0877ac */ /* 0x000e240008000a00 */
[----:B------:R-:W-:Y:S01]  /*0910*/  LOP3.LUT R19, R11, 0x80000000, RZ, 0xfc, !PT ;  /* 0x800000000b137812 */ /* 0x000fe200078efcff */
[----:B------:R-:W-:Y:S01]  /*0920*/  UMOV UR5, URZ ;  /* 0x000000ff00057c82 */ /* 0x000fe20008000000 */
[----:B------:R-:W-:-:S05]  /*0930*/  UMOV UR4, URZ ;  /* 0x000000ff00047c82 */ /* 0x000fca0008000000 */
.L_x_160:
[----:B0-----:R-:W-:Y:S02]  /*0940*/  IMAD.U32 R16, RZ, RZ, UR8 ;  /* 0x00000008ff107e24 */ /* 0x001fe4000f8e00ff */
[----:B------:R-:W-:-:S05]  /*0950*/  IMAD.U32 R17, RZ, RZ, UR9 ;  /* 0x00000009ff117e24 */ /* 0x000fca000f8e00ff */
        /* <DEDUP_REMOVED lines=9> */
[----:B------:R-:W-:-:S02]  /*09f0*/  ISETP.EQ.AND P4, PT, R18, 0x10, PT ;  /* 0x000000101200780c */ /* 0x000fc40003f82270 */
[C---:B------:R-:W-:Y:S01]  /*0a00*/  ISETP.EQ.AND P5, PT, R18.reuse, 0x14, PT ;  /* 0x000000141200780c */ /* 0x040fe20003fa2270 */
[----:B------:R-:W-:Y:S02]  /*0a10*/  VIADD R18, R18, 0x4 ;  /* 0x0000000412127836 */ /* 0x000fe40000000000 */
[----:B--2---:R-:W-:-:S03]  /*0a20*/  IMAD.WIDE.U32 R14, R14, R19, RZ ;  /* 0x000000130e0e7225 */ /* 0x004fc600078e00ff */
[----:B------:R-:W-:-:S04]  /*0a30*/  IADD3 R11, P6, PT, R14, R13, RZ ;  /* 0x0000000d0e0b7210 */ /* 0x000fc80007fde0ff */
[----:B------:R-:W-:Y:S01]  /*0a40*/  IADD3.X R13, PT, PT, R15, UR5, RZ, P6, !PT ;  /* 0x000000050f0d7c10 */ /* 0x000fe2000b7fe4ff */
[--C-:B------:R-:W-:Y:S01]  /*0a50*/  @P0 IMAD.MOV.U32 R2, RZ, RZ, R11.reuse ;  /* 0x000000ffff020224 */ /* 0x100fe200078e000b */
[----:B------:R-:W-:Y:S01]  /*0a60*/  @P4 MOV R6, R11 ;  /* 0x0000000b00064202 */ /* 0x000fe20000000f00 */
[--C-:B------:R-:W-:Y:S02]  /*0a70*/  @P1 IMAD.MOV.U32 R3, RZ, RZ, R11.reuse ;  /* 0x000000ffff031224 */ /* 0x100fe400078e000b */
[--C-:B------:R-:W-:Y:S02]  /*0a80*/  @P2 IMAD.MOV.U32 R4, RZ, RZ, R11.reuse ;  /* 0x000000ffff042224 */ /* 0x100fe400078e000b */
[--C-:B------:R-:W-:Y:S02]  /*0a90*/  @P3 IMAD.MOV.U32 R5, RZ, RZ, R11.reuse ;  /* 0x000000ffff053224 */ /* 0x100fe400078e000b */
[----:B------:R-:W-:Y:S01]  /*0aa0*/  @P5 IMAD.MOV.U32 R7, RZ, RZ, R11 ;  /* 0x000000ffff075224 */ /* 0x000fe200078e000b */
[----:B------:R-:W-:Y:S06]  /*0ab0*/  BRA.U UP0, `(.L_x_160) ;  /* 0xfffffffd00a07547 */ /* 0x000fec000b83ffff */
[----:B------:R-:W-:Y:S01]  /*0ac0*/  SHF.R.U32.HI R16, RZ, 0x17, R12 ;  /* 0x00000017ff107819 */ /* 0x000fe2000001160c */
[----:B------:R-:W-:Y:S03]  /*0ad0*/  BSSY.RECONVERGENT B1, `(.L_x_161) ;  /* 0x0000028000017945 */ /* 0x000fe60003800200 */
[C---:B------:R-:W-:Y:S02]  /*0ae0*/  LOP3.LUT R11, R16.reuse, 0xe0, RZ, 0xc0, !PT ;  /* 0x000000e0100b7812 */ /* 0x040fe400078ec0ff */
[----:B------:R-:W-:-:S03]  /*0af0*/  LOP3.LUT P6, RZ, R16, 0x1f, RZ, 0xc0, !PT ;  /* 0x0000001f10ff7812 */ /* 0x000fc600078cc0ff */
[----:B------:R-:W-:-:S05]  /*0b00*/  VIADD R11, R11, 0xffffff80 ;  /* 0xffffff800b0b7836 */ /* 0x000fca0000000000 */
[----:B------:R-:W-:-:S05]  /*0b10*/  SHF.R.U32.HI R11, RZ, 0x5, R11 ;  /* 0x00000005ff0b7819 */ /* 0x000fca000001160b */
[----:B------:R-:W-:-:S05]  /*0b20*/  IMAD.U32 R17, R11, -0x4, RZ ;  /* 0xfffffffc0b117824 */ /* 0x000fca00078e00ff */
[C---:B------:R-:W-:Y:S02]  /*0b30*/  ISETP.EQ.AND P3, PT, R17.reuse, -0x18, PT ;  /* 0xffffffe81100780c */ /* 0x040fe40003f62270 */
[C---:B------:R-:W-:Y:S02]  /*0b40*/  ISETP.EQ.AND P4, PT, R17.reuse, -0x14, PT ;  /* 0xffffffec1100780c */ /* 0x040fe40003f82270 */
[C---:B------:R-:W-:Y:S02]  /*0b50*/  ISETP.EQ.AND P2, PT, R17.reuse, -0x10, PT ;  /* 0xfffffff01100780c */ /* 0x040fe40003f42270 */
[C---:B------:R-:W-:Y:S02]  /*0b60*/  ISETP.EQ.AND P1, PT, R17.reuse, -0xc, PT ;  /* 0xfffffff41100780c */ /* 0x040fe40003f22270 */
[C---:B------:R-:W-:Y:S02]  /*0b70*/  ISETP.EQ.AND P0, PT, R17.reuse, -0x8, PT ;  /* 0xfffffff81100780c */ /* 0x040fe40003f02270 */
[----:B------:R-:W-:-:S03]  /*0b80*/  ISETP.EQ.AND P5, PT, R17, RZ, PT ;  /* 0x000000ff1100720c */ /* 0x000fc60003fa2270 */
[--C-:B------:R-:W-:Y:S01]  /*0b90*/  @P3 IMAD.MOV.U32 R11, RZ, RZ, R2.reuse ;  /* 0x000000ffff0b3224 */ /* 0x100fe200078e0002 */
[C---:B------:R-:W-:Y:S01]  /*0ba0*/  ISETP.EQ.AND P3, PT, R17.reuse, -0x4, PT ;  /* 0xfffffffc1100780c */ /* 0x040fe20003f62270 */
[----:B------:R-:W-:Y:S02]  /*0bb0*/  @P4 IMAD.MOV.U32 R14, RZ, RZ, R2 ;  /* 0x000000ffff0e4224 */ /* 0x000fe400078e0002 */
[----:B------:R-:W-:Y:S01]  /*0bc0*/  @P4 IMAD.MOV.U32 R11, RZ, RZ, R3 ;  /* 0x000000ffff0b4224 */ /* 0x000fe200078e0003 */
[----:B------:R-:W-:Y:S01]  /*0bd0*/  ISETP.EQ.AND P4, PT, R17, 0x4, PT ;  /* 0x000000041100780c */ /* 0x000fe20003f82270 */
[--C-:B------:R-:W-:Y:S01]  /*0be0*/  @P2 IMAD.MOV.U32 R11, RZ, RZ, R4.reuse ;  /* 0x000000ffff0b2224 */ /* 0x100fe200078e0004 */
[----:B------:R-:W-:Y:S01]  /*0bf0*/  @P2 MOV R14, R3 ;  /* 0x00000003000e2202 */ /* 0x000fe20000000f00 */
[----:B------:R-:W-:Y:S02]  /*0c00*/  @P1 IMAD.MOV.U32 R14, RZ, RZ, R4 ;  /* 0x000000ffff0e1224 */ /* 0x000fe400078e0004 */
[----:B------:R-:W-:-:S02]  /*0c10*/  @P1 IMAD.MOV.U32 R11, RZ, RZ, R5 ;  /* 0x000000ffff0b1224 */ /* 0x000fc400078e0005 */
[----:B------:R-:W-:Y:S02]  /*0c20*/  @P0 IMAD.MOV.U32 R14, RZ, RZ, R5 ;  /* 0x000000ffff0e0224 */ /* 0x000fe400078e0005 */
[--C-:B------:R-:W-:Y:S02]  /*0c30*/  @P0 IMAD.MOV.U32 R11, RZ, RZ, R6.reuse ;  /* 0x000000ffff0b0224 */ /* 0x100fe400078e0006 */
[----:B------:R-:W-:Y:S01]  /*0c40*/  @P3 IMAD.MOV.U32 R14, RZ, RZ, R6 ;  /* 0x000000ffff0e3224 */ /* 0x000fe200078e0006 */
[----:B------:R-:W-:Y:S01]  /*0c50*/  @P5 MOV R14, R7 ;  /* 0x00000007000e5202 */ /* 0x000fe20000000f00 */
[----:B------:R-:W-:Y:S02]  /*0c60*/  @P3 IMAD.MOV.U32 R11, RZ, RZ, R7 ;  /* 0x000000ffff0b3224 */ /* 0x000fe400078e0007 */
[--C-:B------:R-:W-:Y:S02]  /*0c70*/  @P5 IMAD.MOV.U32 R11, RZ, RZ, R13.reuse ;  /* 0x000000ffff0b5224 */ /* 0x100fe400078e000d */
[----:B------:R-:W-:Y:S01]  /*0c80*/  @P4 IMAD.MOV.U32 R14, RZ, RZ, R13 ;  /* 0x000000ffff0e4224 */ /* 0x000fe200078e000d */
[----:B------:R-:W-:Y:S06]  /*0c90*/  @!P6 BRA `(.L_x_162) ;  /* 0x00000000002ce947 */ /* 0x000fec0003800000 */
[----:B------:R-:W-:Y:S01]  /*0ca0*/  @P2 IMAD.MOV.U32 R15, RZ, RZ, R2 ;  /* 0x000000ffff0f2224 */ /* 0x000fe200078e0002 */
[----:B------:R-:W-:Y:S01]  /*0cb0*/  LOP3.LUT R16, R16, 0x1f, RZ, 0xc0, !PT ;  /* 0x0000001f10107812 */ /* 0x000fe200078ec0ff */
[----:B------:R-:W-:Y:S02]  /*0cc0*/  @P1 IMAD.MOV.U32 R15, RZ, RZ, R3 ;  /* 0x000000ffff0f1224 */ /* 0x000fe400078e0003 */
[----:B------:R-:W-:Y:S01]  /*0cd0*/  @P0 IMAD.MOV.U32 R15, RZ, RZ, R4 ;  /* 0x000000ffff0f0224 */ /* 0x000fe200078e0004 */
[----:B------:R-:W-:Y:S01]  /*0ce0*/  ISETP.EQ.AND P0, PT, R17, 0x8, PT ;  /* 0x000000081100780c */ /* 0x000fe20003f02270 */
[----:B------:R-:W-:Y:S01]  /*0cf0*/  @P3 IMAD.MOV.U32 R15, RZ, RZ, R5 ;  /* 0x000000ffff0f3224 */ /* 0x000fe200078e0005 */
[----:B------:R-:W-:Y:S01]  /*0d00*/  SHF.L.W.U32.HI R11, R14, R16, R11 ;  /* 0x000000100e0b7219 */ /* 0x000fe20000010e0b */
[----:B------:R-:W-:Y:S01]  /*0d10*/  @P5 IMAD.MOV.U32 R15, RZ, RZ, R6 ;  /* 0x000000ffff0f5224 */ /* 0x000fe200078e0006 */
[----:B------:R-:W-:-:S09]  /*0d20*/  @P4 MOV R15, R7 ;  /* 0x00000007000f4202 */ /* 0x000fd20000000f00 */
[----:B------:R-:W-:-:S05]  /*0d30*/  @P0 IMAD.MOV.U32 R15, RZ, RZ, R13 ;  /* 0x000000ffff0f0224 */ /* 0x000fca00078e000d */
[----:B------:R-:W-:-:S07]  /*0d40*/  SHF.L.W.U32.HI R14, R15, R16, R14 ;  /* 0x000000100f0e7219 */ /* 0x000fce0000010e0e */
.L_x_162:
[----:B------:R-:W-:Y:S05]  /*0d50*/  BSYNC.RECONVERGENT B1 ;  /* 0x0000000000017941 */ /* 0x000fea0003800200 */
.L_x_161:
[C---:B------:R-:W-:Y:S01]  /*0d60*/  SHF.L.W.U32.HI R13, R14.reuse, 0x2, R11 ;  /* 0x000000020e0d7819 */ /* 0x040fe20000010e0b */
[----:B------:R-:W-:Y:S01]  /*0d70*/  IMAD.SHL.U32 R14, R14, 0x4, RZ ;  /* 0x000000040e0e7824 */ /* 0x000fe200078e00ff */
[----:B------:R-:W-:Y:S01]  /*0d80*/  UMOV UR4, 0x54442d19 ;  /* 0x54442d1900047882 */ /* 0x000fe20000000000 */
[----:B------:R-:W-:Y:S01]  /*0d90*/  UMOV UR5, 0x3bf921fb ;  /* 0x3bf921fb00057882 */ /* 0x000fe20000000000 */
[----:B------:R-:W-:Y:S02]  /*0da0*/  SHF.R.S32.HI R20, RZ, 0x1f, R13 ;  /* 0x0000001fff147819 */ /* 0x000fe4000001140d */
[----:B------:R-:W-:Y:S02]  /*0db0*/  LOP3.LUT R12, R13, R12, RZ, 0x3c, !PT ;  /* 0x0000000c0d0c7212 */ /* 0x000fe400078e3cff */
[C---:B------:R-:W-:Y:S02]  /*0dc0*/  LOP3.LUT R14, R20.reuse, R14, RZ, 0x3c, !PT ;  /* 0x0000000e140e7212 */ /* 0x040fe400078e3cff */
[----:B------:R-:W-:-:S02]  /*0dd0*/  LOP3.LUT R15, R20, R13, RZ, 0x3c, !PT ;  /* 0x0000000d140f7212 */ /* 0x000fc400078e3cff */
[----:B------:R-:W-:Y:S02]  /*0de0*/  SHF.R.U32.HI R11, RZ, 0x1e, R11 ;  /* 0x0000001eff0b7819 */ /* 0x000fe4000001160b */
[----:B------:R-:W-:Y:S02]  /*0df0*/  ISETP.GE.AND P0, PT, R12, RZ, PT ;  /* 0x000000ff0c00720c */ /* 0x000fe40003f06270 */
[----:B------:R-:W0:Y:S01]  /*0e00*/  I2F.F64.S64 R14, R14 ;  /* 0x0000000e000e7312 */ /* 0x000e220000301c00 */
[----:B------:R-:W-:Y:S01]  /*0e10*/  IMAD.IADD R20, R20, 0x1, -R11 ;  /* 0x0000000114147824 */ /* 0x000fe200078e0a0b */
[----:B0-----:R-:W-:-:S10]  /*0e20*/  DMUL R18, R14, UR4 ;  /* 0x000000040e127c28 */ /* 0x001fd40008000000 */
[----:B------:R-:W0:Y:S02]  /*0e30*/  F2F.F32.F64 R18, R18 ;  /* 0x0000001200127310 */ /* 0x000e240000301000 */
[----:B0-----:R-:W-:-:S07]  /*0e40*/  FSEL R16, -R18, R18, !P0 ;  /* 0x0000001212107208 */ /* 0x001fce0004000100 */
.L_x_159:
[----:B------:R-:W-:Y:S05]  /*0e50*/  BSYNC.RECONVERGENT B0 ;  /* 0x0000000000007941 */ /* 0x000fea0003800200 */
.L_x_158:
[----:B------:R-:W0:Y:S08]  /*0e60*/  S2UR UR4, SR_CTAID.X ;  /* 0x00000000000479c3 */ /* 0x000e300000002500 */
[----:B------:R-:W1:Y:S08]  /*0e70*/  LDC.64 R14, c[0x0][0x380] ;  /* 0x0000e000ff0e7b82 */ /* 0x000e700000000a00 */
[----:B------:R-:W2:Y:S01]  /*0e80*/  LDC.64 R12, c[0x0][0x388] ;  /* 0x0000e200ff0c7b82 */ /* 0x000ea20000000a00 */
[----:B0-----:R-:W-:-:S06]  /*0e90*/  USHF.L.U32 UR4, UR4, 0xb, URZ ;  /* 0x0000000b04047899 */ /* 0x001fcc00080006ff */
[----:B------:R-:W-:-:S05]  /*0ea0*/  LOP3.LUT R11, R0, UR4, RZ, 0xfc, !PT ;  /* 0x00000004000b7c12 */ /* 0x000fca000f8efcff */
[----:B-1----:R-:W-:-:S04]  /*0eb0*/  IMAD.WIDE.U32 R14, R11, 0x4, R14 ;  /* 0x000000040b0e7825 */ /* 0x002fc800078e000e */
[----:B--2---:R-:W-:Y:S01]  /*0ec0*/  IMAD.WIDE.U32 R12, R11, 0x4, R12 ;  /* 0x000000040b0c7825 */ /* 0x004fe200078e000c */
[----:B------:R-:W2:Y:S04]  /*0ed0*/  LDG.E R23, desc[UR6][R14.64] ;  /* 0x000000060e177981 */ /* 0x000ea8000c1e1900 */
[----:B------:R-:W2:Y:S04]  /*0ee0*/  LDG.E R24, desc[UR6][R14.64+0x1000] ;  /* 0x001000060e187981 */ /* 0x000ea8000c1e1900 */
[----:B------:R-:W3:Y:S04]  /*0ef0*/  LDG.E R25, desc[UR6][R12.64] ;  /* 0x000000060c197981 */ /* 0x000ee8000c1e1900 */
[----:B------:R-:W3:Y:S01]  /*0f00*/  LDG.E R26, desc[UR6][R12.64+0x1000] ;  /* 0x001000060c1a7981 */ /* 0x000ee2000c1e1900 */
[----:B------:R-:W-:Y:S01]  /*0f10*/  LOP3.LUT R11, R20, 0x1, RZ, 0xc0, !PT ;  /* 0x00000001140b7812 */ /* 0x000fe200078ec0ff */
[----:B------:R-:W-:Y:S01]  /*0f20*/  FMUL R17, R16, R16 ;  /* 0x0000001010117220 */ /* 0x000fe20000400000 */
[----:B------:R-:W0:Y:S01]  /*0f30*/  S2UR UR12, SR_CgaCtaId ;  /* 0x00000000000c79c3 */ /* 0x000e220000008800 */
[----:B------:R-:W-:Y:S01]  /*0f40*/  BSSY.RECONVERGENT B0, `(.L_x_163) ;  /* 0x0000091000007945 */ /* 0x000fe20003800200 */
[----:B------:R-:W-:Y:S01]  /*0f50*/  ISETP.NE.U32.AND P0, PT, R11, 0x1, PT ;  /* 0x000000010b00780c */ /* 0x000fe20003f05070 */
[----:B------:R-:W-:Y:S01]  /*0f60*/  FFMA R18, R17, R8, -0.0013887860113754868507 ;  /* 0xbab607ed11127423 */ /* 0x000fe20000000008 */
[----:B------:R-:W-:-:S02]  /*0f70*/  IMAD.MOV.U32 R11, RZ, RZ, 0x3d2aaabb ;  /* 0x3d2aaabbff0b7424 */ /* 0x000fc400078e00ff */
[----:B------:R-:W-:Y:S02]  /*0f80*/  FSEL R16, R16, 1, P0 ;  /* 0x3f80000010107808 */ /* 0x000fe40000000000 */
[----:B------:R-:W-:Y:S02]  /*0f90*/  FSEL R18, R18, -0.00019574658654164522886, !P0 ;  /* 0xb94d415312127808 */ /* 0x000fe40004000000 */
[----:B------:R-:W-:-:S05]  /*0fa0*/  FSEL R28, R11, 0.0083327032625675201416, !P0 ;  /* 0x3c0885e40b1c7808 */ /* 0x000fca0004000000 */
[----:B------:R-:W-:Y:S01]  /*0fb0*/  FFMA R28, R17, R18, R28 ;  /* 0x00000012111c7223 */ /* 0x000fe2000000001c */
[----:B------:R-:W-:-:S05]  /*0fc0*/  IMAD.MOV.U32 R18, RZ, RZ, 0x3effffff ;  /* 0x3effffffff127424 */ /* 0x000fca00078e00ff */
[----:B------:R-:W-:Y:S02]  /*0fd0*/  FSEL R19, -R18, -0.16666662693023681641, !P0 ;  /* 0xbe2aaaa812137808 */ /* 0x000fe40004000100 */
[----:B------:R-:W-:-:S03]  /*0fe0*/  LOP3.LUT P0, RZ, R20, 0x2, RZ, 0xc0, !PT ;  /* 0x0000000214ff7812 */ /* 0x000fc6000780c0ff */
[C---:B------:R-:W-:Y:S01]  /*0ff0*/  FFMA R19, R17.reuse, R28, R19 ;  /* 0x0000001c11137223 */ /* 0x040fe20000000013 */
[----:B------:R-:W-:-:S04]  /*1000*/  FFMA R17, R17, R16, RZ ;  /* 0x0000001011117223 */ /* 0x000fc800000000ff */
[----:B------:R-:W-:Y:S01]  /*1010*/  FFMA R27, R17, R19, R16 ;  /* 0x00000013111b7223 */ /* 0x000fe20000000010 */
[----:B------:R-:W-:-:S04]  /*1020*/  IMAD.SHL.U32 R19, R0, 0x2, RZ ;  /* 0x0000000200137824 */ /* 0x000fc800078e00ff */
[----:B------:R-:W-:Y:S01]  /*1030*/  @P0 FADD R27, RZ, -R27 ;  /* 0x8000001bff1b0221 */ /* 0x000fe20000000000 */
[----:B------:R-:W-:-:S04]  /*1040*/  LOP3.LUT R16, R19, 0x3fe, RZ, 0xc0, !PT ;  /* 0x000003fe13107812 */ /* 0x000fc800078ec0ff */
[----:B------:R-:W-:-:S05]  /*1050*/  I2FP.F32.U32 R16, R16 ;  /* 0x0000001000107245 */ /* 0x000fca0000201000 */
[----:B------:R-:W-:-:S04]  /*1060*/  FMUL R28, R16, 0.00048828125 ;  /* 0x3a000000101c7820 */ /* 0x000fc80000400000 */
[----:B------:R-:W1:Y:S02]  /*1070*/  F2F.F64.F32 R16, R28 ;  /* 0x0000001c00107310 */ /* 0x000e640000201800 */
[----:B-1----:R-:W-:Y:S01]  /*1080*/  DMUL R16, R16, -UR10 ;  /* 0x8000000a10107c28 */ /* 0x002fe20008000000 */
[----:B------:R-:W-:Y:S02]  /*1090*/  UMOV UR10, 0x400 ;  /* 0x00000400000a7882 */ /* 0x000fe40000000000 */
[----:B------:R-:W-:Y:S02]  /*10a0*/  UIADD3 UR8, UPT, UPT, UR10, 0x4000, URZ ;  /* 0x000040000a087890 */ /* 0x000fe4000fffe0ff */
[----:B------:R-:W-:Y:S01]  /*10b0*/  UIADD3 UR9, UPT, UPT, UR10, 0x6000, URZ ;  /* 0x000060000a097890 */ /* 0x000fe2000fffe0ff */
[----:B------:R-:W1:Y:S01]  /*10c0*/  F2F.F32.F64 R21, R16 ;  /* 0x0000001000157310 */ /* 0x000e620000301000 */
[----:B0-----:R-:W-:Y:S02]  /*10d0*/  ULEA UR8, UR12, UR8, 0x18 ;  /* 0x000000080c087291 */ /* 0x001fe4000f8ec0ff */
[----:B------:R-:W-:Y:S01]  /*10e0*/  ULEA UR9, UR12, UR9, 0x18 ;  /* 0x000000090c097291 */ /* 0x000fe2000f8ec0ff */
[----:B-1----:R-:W-:Y:S01]  /*10f0*/  FSETP.GE.AND P1, PT, |R21|, 105615, PT ;  /* 0x47ce47801500780b */ /* 0x002fe20003f26200 */
[C-C-:B--2---:R-:W-:Y:S01]  /*1100*/  FADD R29, R23.reuse, R24.reuse ;  /* 0x00000018171d7221 */ /* 0x144fe20000000000 */
[----:B------:R-:W-:Y:S01]  /*1110*/  FADD R20, R23, -R24 ;  /* 0x8000001817147221 */ /* 0x000fe20000000000 */
[C-C-:B---3--:R-:W-:Y:S01]  /*1120*/  FADD R23, R25.reuse, -R26.reuse ;  /* 0x8000001a19177221 */ /* 0x148fe20000000000 */
[----:B------:R-:W-:-:S02]  /*1130*/  FADD R24, R25, R26 ;  /* 0x0000001a19187221 */ /* 0x000fc40000000000 */
[CC--:B------:R-:W-:Y:S01]  /*1140*/  FMUL R26, R27.reuse, R20.reuse ;  /* 0x000000141b1a7220 */ /* 0x0c0fe20000400000 */
[-C--:B------:R-:W-:Y:S01]  /*1150*/  FMUL R25, R27, R23.reuse ;  /* 0x000000171b197220 */ /* 0x080fe20000400000 */
[----:B------:R-:W-:Y:S02]  /*1160*/  FMUL R27, R21, 0.63661974668502807617 ;  /* 0x3f22f983151b7820 */ /* 0x000fe40000400000 */
[C---:B------:R-:W-:Y:S01]  /*1170*/  FFMA R23, R22.reuse, R23, R26 ;  /* 0x0000001716177223 */ /* 0x040fe2000000001a */
[----:B------:R-:W-:Y:S01]  /*1180*/  FFMA R17, R22, R20, -R25 ;  /* 0x0000001416117223 */ /* 0x000fe20000000819 */
[----:B------:R-:W-:Y:S02]  /*1190*/  IMAD.SHL.U32 R20, R0, 0x4, RZ ;  /* 0x0000000400147824 */ /* 0x000fe400078e00ff */
[----:B------:R-:W0:Y:S03]  /*11a0*/  F2I.NTZ R27, R27 ;  /* 0x0000001b001b7305 */ /* 0x000e260000203100 */
[----:B------:R1:W-:Y:S04]  /*11b0*/  STS [R20+UR8], R29 ;  /* 0x0000001d14007988 */ /* 0x0003e80008000808 */
[----:B------:R1:W-:Y:S04]  /*11c0*/  STS [R20+UR9], R24 ;  /* 0x0000001814007988 */ /* 0x0003e80008000809 */
[----:B------:R1:W-:Y:S01]  /*11d0*/  STS [R20+UR8+0x1000], R17 ;  /* 0x0010001114007988 */ /* 0x0003e20008000808 */
[----:B0-----:R-:W-:-:S03]  /*11e0*/  I2FP.F32.S32 R16, R27 ;  /* 0x0000001b00107245 */ /* 0x001fc60000201400 */
[----:B------:R1:W-:Y:S01]  /*11f0*/  STS [R20+UR9+0x1000], R23 ;  /* 0x0010001714007988 */ /* 0x0003e20008000809 */
[----:B------:R-:W-:Y:S01]  /*1200*/  MOV R26, R27 ;  /* 0x0000001b001a7202 */ /* 0x000fe20000000f00 */
[----:B------:R-:W-:-:S04]  /*1210*/  FFMA R25, R16, -1.5707962512969970703, R21 ;  /* 0xbfc90fda10197823 */ /* 0x000fc80000000015 */
[----:B------:R-:W-:-:S04]  /*1220*/  FFMA R25, R16, -7.5497894158615963534e-08, R25 ;  /* 0xb3a2216810197823 */ /* 0x000fc80000000019 */
[----:B------:R-:W-:Y:S01]  /*1230*/  FFMA R25, R16, -5.3903029534742383927e-15, R25 ;  /* 0xa7c234c510197823 */ /* 0x000fe20000000019 */
[----:B------:R-:W-:-:S03]  /*1240*/  P2R R16, PR, RZ, 0x2 ;  /* 0x00000002ff107803 */ /* 0x000fc60000000000 */
[----:B------:R-:W-:Y:S01]  /*1250*/  IMAD.MOV.U32 R28, RZ, RZ, R25 ;  /* 0x000000ffff1c7224 */ /* 0x000fe200078e0019 */
[----:B------:R-:W-:Y:S06]  /*1260*/  BAR.SYNC.DEFER_BLOCKING 0x0 ;  /* 0x0000000000007b1d */ /* 0x000fec0000010000 */
[----:B-1----:R-:W-:Y:S05]  /*1270*/  @!P1 BRA `(.L_x_164) ;  /* 0x0000000400749947 */ /* 0x002fea0003800000 */
        /* <DEDUP_REMOVED lines=11> */
.L_x_165:
[----:B0-----:R-:W-:Y:S02]  /*1330*/  IMAD.U32 R17, RZ, RZ, UR15 ;  /* 0x0000000fff117e24 */ /* 0x001fe4000f8e00ff */
[----:B------:R-:W-:-:S05]  /*1340*/  IMAD.U32 R16, RZ, RZ, UR14 ;  /* 0x0000000eff107e24 */ /* 0x000fca000f8e00ff */
[----:B------:R-:W2:Y:S01]  /*1350*/  LDG.E.CONSTANT R17, desc[UR6][R16.64] ;  /* 0x0000000610117981 */ /* 0x000ea2000c1e9900 */
[----:B------:R-:W-:Y:S01]  /*1360*/  UIADD3 UR4, UPT, UPT, UR4, 0x1, URZ ;  /* 0x0000000104047890 */ /* 0x000fe2000fffe0ff */
[C---:B------:R-:W-:Y:S01]  /*1370*/  ISETP.EQ.AND P1, PT, R28.reuse, 0x4, PT ;  /* 0x000000041c00780c */ /* 0x040fe20003f22270 */
        /* <DEDUP_REMOVED lines=11> */
[C---:B------:R-:W-:Y:S01]  /*1430*/  ISETP.EQ.AND P0, PT, R28.reuse, RZ, PT ;  /* 0x000000ff1c00720c */ /* 0x040fe20003f02270 */
[--C-:B------:R-:W-:Y:S02]  /*1440*/  @P2 IMAD.MOV.U32 R4, RZ, RZ, R22.reuse ;  /* 0x000000ffff042224 */ /* 0x100fe400078e0016 */
[--C-:B------:R-:W-:Y:S02]  /*1450*/  @P3 IMAD.MOV.U32 R5, RZ, RZ, R22.reuse ;  /* 0x000000ffff053224 */ /* 0x100fe400078e0016 */
[--C-:B------:R-:W-:Y:S02]  /*1460*/  @P4 IMAD.MOV.U32 R6, RZ, RZ, R22.reuse ;  /* 0x000000ffff064224 */ /* 0x100fe400078e0016 */
[----:B------:R-:W-:Y:S02]  /*1470*/  @P5 IMAD.MOV.U32 R7, RZ, RZ, R22 ;  /* 0x000000ffff075224 */ /* 0x000fe400078e0016 */
[----:B------:R-:W-:-:S04]  /*1480*/  VIADD R28, R28, 0x4 ;  /* 0x000000041c1c7836 */ /* 0x000fc80000000000 */
[----:B------:R-:W-:Y:S01]  /*1490*/  @P0 MOV R2, R22 ;  /* 0x0000001600020202 */ /* 0x000fe20000000f00 */
[----:B------:R-:W-:Y:S06]  /*14a0*/  BRA.U UP0, `(.L_x_165) ;  /* 0xfffffffd00a07547 */ /* 0x000fec000b83ffff */
[----:B------:R-:W-:Y:S01]  /*14b0*/  SHF.R.U32.HI R16, RZ, 0x17, R21 ;  /* 0x00000017ff107819 */ /* 0x000fe20000011615 */
[----:B------:R-:W-:Y:S03]  /*14c0*/  BSSY.RECONVERGENT B1, `(.L_x_166) ;  /* 0x0000029000017945 */ /* 0x000fe60003800200 */
[C---:B------:R-:W-:Y:S02]  /*14d0*/  LOP3.LUT R17, R16.reuse, 0xe0, RZ, 0xc0, !PT ;  /* 0x000000e010117812 */ /* 0x040fe400078ec0ff */
[----:B------:R-:W-:-:S03]  /*14e0*/  LOP3.LUT P6, RZ, R16, 0x1f, RZ, 0xc0, !PT ;  /* 0x0000001f10ff7812 */ /* 0x000fc600078cc0ff */
[----:B------:R-:W-:-:S05]  /*14f0*/  VIADD R17, R17, 0xffffff80 ;  /* 0xffffff8011117836 */ /* 0x000fca0000000000 */
[----:B------:R-:W-:-:S04]  /*1500*/  SHF.R.U32.HI R17, RZ, 0x5, R17 ;  /* 0x00000005ff117819 */ /* 0x000fc80000011611 */
[----:B------:R-:W-:-:S04]  /*1510*/  LEA R23, -R17, RZ, 0x2 ;  /* 0x000000ff11177211 */ /* 0x000fc800078e11ff */
        /* <DEDUP_REMOVED lines=11> */
[----:B------:R-:W-:Y:S02]  /*15d0*/  @P0 IMAD.MOV.U32 R17, RZ, RZ, R3 ;  /* 0x000000ffff110224 */ /* 0x000fe400078e0003 */
[--C-:B------:R-:W-:Y:S01]  /*15e0*/  @P1 IMAD.MOV.U32 R17, RZ, RZ, R4.reuse ;  /* 0x000000ffff111224 */ /* 0x100fe200078e0004 */
[----:B------:R-:W-:Y:S01]  /*15f0*/  @P2 MOV R17, R5 ;  /* 0x0000000500112202 */ /* 0x000fe20000000f00 */
[----:B------:R-:W-:-:S02]  /*1600*/  @P0 IMAD.MOV.U32 R28, RZ, RZ, R4 ;  /* 0x000000ffff1c0224 */ /* 0x000fc400078e0004 */
[----:B------:R-:W-:Y:S02]  /*1610*/  @P1 IMAD.MOV.U32 R28, RZ, RZ, R5 ;  /* 0x000000ffff1c1224 */ /* 0x000fe400078e0005 */
[--C-:B------:R-:W-:Y:S02]  /*1620*/  @P3 IMAD.MOV.U32 R17, RZ, RZ, R6.reuse ;  /* 0x000000ffff113224 */ /* 0x100fe400078e0006 */
[----:B------:R-:W-:Y:S02]  /*1630*/  @P2 IMAD.MOV.U32 R28, RZ, RZ, R6 ;  /* 0x000000ffff1c2224 */ /* 0x000fe400078e0006 */
[----:B------:R-:W-:Y:S02]  /*1640*/  @P4 IMAD.MOV.U32 R17, RZ, RZ, R7 ;  /* 0x000000ffff114224 */ /* 0x000fe400078e0007 */
[----:B------:R-:W-:Y:S02]  /*1650*/  @P5 IMAD.MOV.U32 R17, RZ, RZ, R27 ;  /* 0x000000ffff115224 */ /* 0x000fe400078e001b */
[----:B------:R-:W-:-:S02]  /*1660*/  @P3 IMAD.MOV.U32 R28, RZ, RZ, R7 ;  /* 0x000000ffff1c3224 */ /* 0x000fc400078e0007 */
[----:B------:R-:W-:Y:S02]  /*1670*/  @P4 IMAD.MOV.U32 R28, RZ, RZ, R27 ;  /* 0x000000ffff1c4224 */ /* 0x000fe400078e001b */
[----:B------:R-:W-:Y:S01]  /*1680*/  IMAD.MOV.U32 R22, RZ, RZ, R17 ;  /* 0x000000ffff167224 */ /* 0x000fe200078e0011 */
[----:B------:R-:W-:Y:S06]  /*1690*/  @!P6 BRA `(.L_x_167) ;  /* 0x00000000002ce947 */ /* 0x000fec0003800000 */
[----:B------:R-:W-:Y:S02]  /*16a0*/  ISETP.EQ.AND P6, PT, R23, 0x8, PT ;  /* 0x000000081700780c */ /* 0x000fe40003fc2270 */
[----:B------:R-:W-:Y:S01]  /*16b0*/  @P0 MOV R23, R2 ;  /* 0x0000000200170202 */ /* 0x000fe20000000f00 */
[----:B------:R-:W-:Y:S01]  /*16c0*/  @P1 IMAD.MOV.U32 R23, RZ, RZ, R3 ;  /* 0x000000ffff171224 */ /* 0x000fe200078e0003 */
[----:B------:R-:W-:Y:S01]  /*16d0*/  LOP3.LUT R17, R16, 0x1f, RZ, 0xc0, !PT ;  /* 0x0000001f10117812 */ /* 0x000fe200078ec0ff */
[----:B------:R-:W-:Y:S02]  /*16e0*/  @P2 IMAD.MOV.U32 R23, RZ, RZ, R4 ;  /* 0x000000ffff172224 */ /* 0x000fe400078e0004 */
[----:B------:R-:W-:Y:S01]  /*16f0*/  @P3 IMAD.MOV.U32 R23, RZ, RZ, R5 ;  /* 0x000000ffff173224 */ /* 0x000fe200078e0005 */
[----:B------:R-:W-:Y:S01]  /*1700*/  SHF.L.W.U32.HI R28, R22, R17, R28 ;  /* 0x00000011161c7219 */ /* 0x000fe20000010e1c */
[----:B------:R-:W-:Y:S02]  /*1710*/  @P4 IMAD.MOV.U32 R23, RZ, RZ, R6 ;  /* 0x000000ffff174224 */ /* 0x000fe400078e0006 */
[----:B------:R-:W-:-:S02]  /*1720*/  @P5 IMAD.MOV.U32 R23, RZ, RZ, R7 ;  /* 0x000000ffff175224 */ /* 0x000fc400078e0007 */
[----:B------:R-:W-:-:S05]  /*1730*/  @P6 IMAD.MOV.U32 R23, RZ, RZ, R27 ;  /* 0x000000ffff176224 */ /* 0x000fca00078e001b */
[----:B------:R-:W-:-:S07]  /*1740*/  SHF.L.W.U32.HI R22, R23, R17, R22 ;  /* 0x0000001117167219 */ /* 0x000fce0000010e16 */
.L_x_167:
[----:B------:R-:W-:Y:S05]  /*1750*/  BSYNC.RECONVERGENT B1 ;  /* 0x0000000000017941 */ /* 0x000fea0003800200 */
.L_x_166:
[C---:B------:R-:W-:Y:S01]  /*1760*/  SHF.L.W.U32.HI R24, R22.reuse, 0x2, R28 ;  /* 0x0000000216187819 */ /* 0x040fe20000010e1c */
[----:B------:R-:W-:Y:S01]  /*1770*/  IMAD.SHL.U32 R16, R22, 0x4, RZ ;  /* 0x0000000416107824 */ /* 0x000fe200078e00ff */
[----:B------:R-:W-:Y:S01]  /*1780*/  UMOV UR4, 0x54442d19 ;  /* 0x54442d1900047882 */ /* 0x000fe20000000000 */
[----:B------:R-:W-:Y:S01]  /*1790*/  UMOV UR5, 0x3bf921fb ;  /* 0x3bf921fb00057882 */ /* 0x000fe20000000000 */
[----:B------:R-:W-:Y:S02]  /*17a0*/  SHF.R.S32.HI R27, RZ, 0x1f, R24 ;  /* 0x0000001fff1b7819 */ /* 0x000fe40000011418 */
[----:B------:R-:W-:Y:S02]  /*17b0*/  SHF.R.U32.HI R28, RZ, 0x1e, R28 ;  /* 0x0000001eff1c7819 */ /* 0x000fe4000001161c */
[C---:B------:R-:W-:Y:S02]  /*17c0*/  LOP3.LUT R16, R27.reuse, R16, RZ, 0x3c, !PT ;  /* 0x000000101b107212 */ /* 0x040fe400078e3cff */
[----:B------:R-:W-:-:S02]  /*17d0*/  LOP3.LUT R17, R27, R24, RZ, 0x3c, !PT ;  /* 0x000000181b117212 */ /* 0x000fc400078e3cff */
[----:B------:R-:W-:Y:S02]  /*17e0*/  LOP3.LUT R24, R24, R21, RZ, 0x3c, !PT ;  /* 0x0000001518187212 */ /* 0x000fe400078e3cff */
[----:B------:R-:W-:Y:S02]  /*17f0*/  IADD3 R27, PT, PT, -R28, R27, RZ ;  /* 0x0000001b1c1b7210 */ /* 0x000fe40007ffe1ff */
[----:B------:R-:W0:Y:S01]  /*1800*/  I2F.F64.S64 R16, R16 ;  /* 0x0000001000107312 */ /* 0x000e220000301c00 */
[----:B------:R-:W-:Y:S01]  /*1810*/  ISETP.GE.AND P0, PT, R24, RZ, PT ;  /* 0x000000ff1800720c */ /* 0x000fe20003f06270 */
[----:B0-----:R-:W-:-:S10]  /*1820*/  DMUL R22, R16, UR4 ;  /* 0x0000000410167c28 */ /* 0x001fd40008000000 */
[----:B------:R-:W0:Y:S02]  /*1830*/  F2F.F32.F64 R22, R22 ;  /* 0x0000001600167310 */ /* 0x000e240000301000 */
[----:B0-----:R-:W-:-:S07]  /*1840*/  FSEL R28, -R22, R22, !P0 ;  /* 0x00000016161c7208 */ /* 0x001fce0004000100 */
.L_x_164:
[----:B------:R-:W-:Y:S05]  /*1850*/  BSYNC.RECONVERGENT B0 ;  /* 0x0000000000007941 */ /* 0x000fea0003800200 */
.L_x_163:
[C---:B------:R-:W-:Y:S01]  /*1860*/  LOP3.LUT R16, R27.reuse, 0x1, RZ, 0xc0, !PT ;  /* 0x000000011b107812 */ /* 0x040fe200078ec0ff */
[----:B------:R-:W-:Y:S01]  /*1870*/  FMUL R17, R28, R28 ;  /* 0x0000001c1c117220 */ /* 0x000fe20000400000 */
[----:B------:R-:W-:Y:S01]  /*1880*/  VIADD R23, R27, 0x1 ;  /* 0x000000011b177836 */ /* 0x000fe20000000000 */
[----:B------:R-:W-:Y:S01]  /*1890*/  FSETP.GE.AND P2, PT, |R21|, 105615, PT ;  /* 0x47ce47801500780b */ /* 0x000fe20003f46200 */
[----:B------:R-:W-:Y:S01]  /*18a0*/  BSSY.RECONVERGENT B0, `(.L_x_168) ;  /* 0x000006a000007945 */ /* 0x000fe20003800200 */
[----:B------:R-:W-:Y:S01]  /*18b0*/  ISETP.NE.U32.AND P0, PT, R16, 0x1, PT ;  /* 0x000000011000780c */ /* 0x000fe20003f05070 */
[----:B------:R-:W-:Y:S01]  /*18c0*/  FFMA R16, R17, R8, -0.0013887860113754868507 ;  /* 0xbab607ed11107423 */ /* 0x000fe20000000008 */
[----:B------:R-:W-:Y:S02]  /*18d0*/  LOP3.LUT P1, RZ, R23, 0x2, RZ, 0xc0, !PT ;  /* 0x0000000217ff7812 */ /* 0x000fe4000782c0ff */
[----:B------:R-:W-:Y:S02]  /*18e0*/  FSEL R22, R9, 0.041666727513074874878, !P0 ;  /* 0x3d2aaabb09167808 */ /* 0x000fe40004000000 */
[----:B------:R-:W-:-:S02]  /*18f0*/  FSEL R16, R16, -0.00019574658654164522886, P0 ;  /* 0xb94d415310107808 */ /* 0x000fc40000000000 */
[----:B------:R-:W-:Y:S02]  /*1900*/  FSEL R23, -R10, -0.4999999701976776123, !P0 ;  /* 0xbeffffff0a177808 */ /* 0x000fe40004000100 */
[----:B------:R-:W-:Y:S01]  /*1910*/  FSEL R24, R28, 1, !P0 ;  /* 0x3f8000001c187808 */ /* 0x000fe20004000000 */
[----:B------:R-:W-:-:S04]  /*1920*/  FFMA R16, R17, R16, R22 ;  /* 0x0000001011107223 */ /* 0x000fc80000000016 */
[C---:B------:R-:W-:Y:S01]  /*1930*/  FFMA R16, R17.reuse, R16, R23 ;  /* 0x0000001011107223 */ /* 0x040fe20000000017 */
[----:B------:R-:W-:-:S04]  /*1940*/  FFMA R17, R17, R24, RZ ;  /* 0x0000001811117223 */ /* 0x000fc800000000ff */
        /* <DEDUP_REMOVED lines=14> */
.L_x_170:
        /* <DEDUP_REMOVED lines=40> */
[--C-:B------:R-:W-:Y:S01]  /*1cb0*/  @P4 IMAD.MOV.U32 R25, RZ, RZ, R3.reuse ;  /* 0x000000ffff194224 */ /* 0x100fe200078e0003 */
[----:B------:R-:W-:Y:S01]  /*1cc0*/  ISETP.EQ.AND P4, PT, R23, 0x4, PT ;  /* 0x000000041700780c */ /* 0x000fe20003f82270 */
[----:B------:R-:W-:Y:S02]  /*1cd0*/  @P2 IMAD.MOV.U32 R17, RZ, RZ, R3 ;  /* 0x000000ffff112224 */ /* 0x000fe400078e0003 */
[--C-:B------:R-:W-:Y:S02]  /*1ce0*/  @P2 IMAD.MOV.U32 R25, RZ, RZ, R4.reuse ;  /* 0x000000ffff192224 */ /* 0x100fe400078e0004 */
[----:B------:R-:W-:Y:S01]  /*1cf0*/  @P1 IMAD.MOV.U32 R17, RZ, RZ, R4 ;  /* 0x000000ffff111224 */ /* 0x000fe200078e0004 */
[----:B------:R-:W-:Y:S01]  /*1d00*/  @P0 MOV R17, R5 ;  /* 0x0000000500110202 */ /* 0x000fe20000000f00 */
[----:B------:R-:W-:-:S02]  /*1d10*/  @P1 IMAD.MOV.U32 R25, RZ, RZ, R5 ;  /* 0x000000ffff191224 */ /* 0x000fc400078e0005 */
[--C-:B------:R-:W-:Y:S02]  /*1d20*/  @P0 IMAD.MOV.U32 R25, RZ, RZ, R6.reuse ;  /* 0x000000ffff190224 */ /* 0x100fe400078e0006 */
[----:B------:R-:W-:Y:S02]  /*1d30*/  @P3 IMAD.MOV.U32 R17, RZ, RZ, R6 ;  /* 0x000000ffff113224 */ /* 0x000fe400078e0006 */
[--C-:B------:R-:W-:Y:S02]  /*1d40*/  @P3 IMAD.MOV.U32 R25, RZ, RZ, R7.reuse ;  /* 0x000000ffff193224 */ /* 0x100fe400078e0007 */
[----:B------:R-:W-:Y:S02]  /*1d50*/  @P5 IMAD.MOV.U32 R17, RZ, RZ, R7 ;  /* 0x000000ffff115224 */ /* 0x000fe400078e0007 */
[--C-:B------:R-:W-:Y:S02]  /*1d60*/  @P5 IMAD.MOV.U32 R25, RZ, RZ, R27.reuse ;  /* 0x000000ffff195224 */ /* 0x100fe400078e001b */
[----:B------:R-:W-:Y:S01]  /*1d70*/  @P4 IMAD.MOV.U32 R17, RZ, RZ, R27 ;  /* 0x000000ffff114224 */ /* 0x000fe200078e001b */
[----:B------:R-:W-:Y:S06]  /*1d80*/  @!P6 BRA `(.L_x_172) ;  /* 0x00000000002ce947 */ /* 0x000fec0003800000 */
[----:B------:R-:W-:Y:S01]  /*1d90*/  @P2 IMAD.MOV.U32 R22, RZ, RZ, R2 ;  /* 0x000000ffff162224 */ /* 0x000fe200078e0002 */
[----:B------:R-:W-:Y:S01]  /*1da0*/  @P1 MOV R22, R3 ;  /* 0x0000000300161202 */ /* 0x000fe20000000f00 */
[----:B------:R-:W-:Y:S01]  /*1db0*/  @P0 IMAD.MOV.U32 R22, RZ, RZ, R4 ;  /* 0x000000ffff160224 */ /* 0x000fe200078e0004 */
[----:B------:R-:W-:Y:S01]  /*1dc0*/  ISETP.EQ.AND P0, PT, R23, 0x8, PT ;  /* 0x000000081700780c */ /* 0x000fe20003f02270 */
[----:B------:R-:W-:Y:S01]  /*1dd0*/  @P3 IMAD.MOV.U32 R22, RZ, RZ, R5 ;  /* 0x000000ffff163224 */ /* 0x000fe200078e0005 */
[----:B------:R-:W-:Y:S01]  /*1de0*/  LOP3.LUT R16, R16, 0x1f, RZ, 0xc0, !PT ;  /* 0x0000001f10107812 */ /* 0x000fe200078ec0ff */
[----:B------:R-:W-:Y:S02]  /*1df0*/  @P5 IMAD.MOV.U32 R22, RZ, RZ, R6 ;  /* 0x000000ffff165224 */ /* 0x000fe400078e0006 */
[----:B------:R-:W-:Y:S01]  /*1e00*/  @P4 IMAD.MOV.U32 R22, RZ, RZ, R7 ;  /* 0x000000ffff164224 */ /* 0x000fe200078e0007 */
[----:B------:R-:W-:-:S07]  /*1e10*/  SHF.L.W.U32.HI R25, R17, R16, R25 ;  /* 0x0000001011197219 */ /* 0x000fce0000010e19 */
[----:B------:R-:W-:-:S05]  /*1e20*/  @P0 IMAD.MOV.U32 R22, RZ, RZ, R27 ;  /* 0x000000ffff160224 */ /* 0x000fca00078e001b */
[----:B------:R-:W-:-:S07]  /*1e30*/  SHF.L.W.U32.HI R17, R22, R16, R17 ;  /* 0x0000001016117219 */ /* 0x000fce0000010e11 */
.L_x_172:
[----:B------:R-:W-:Y:S05]  /*1e40*/  BSYNC.RECONVERGENT B1 ;  /* 0x0000000000017941 */ /* 0x000fea0003800200 */
.L_x_171:
        /* <DEDUP_REMOVED lines=15> */
.L_x_169:
[----:B------:R-:W-:Y:S05]  /*1f40*/  BSYNC.RECONVERGENT B0 ;  /* 0x0000000000007941 */ /* 0x000fea0003800200 */
.L_x_168:
[----:B------:R-:W-:Y:S01]  /*1f50*/  FMUL R17, R25, R25 ;  /* 0x0000001919117220 */ /* 0x000fe20000400000 */
[C---:B------:R-:W-:Y:S01]  /*1f60*/  LOP3.LUT R21, R26.reuse, 0x1, RZ, 0xc0, !PT ;  /* 0x000000011a157812 */ /* 0x040fe200078ec0ff */
[----:B------:R-:W-:Y:S01]  /*1f70*/  UMOV UR4, 0x54442d18 ;  /* 0x54442d1800047882 */ /* 0x000fe20000000000 */
[----:B------:R-:W-:Y:S01]  /*1f80*/  LOP3.LUT P1, RZ, R26, 0x2, RZ, 0xc0, !PT ;  /* 0x000000021aff7812 */ /* 0x000fe2000782c0ff */
[----:B------:R-:W-:Y:S01]  /*1f90*/  FFMA R16, R17, R8, -0.0013887860113754868507 ;  /* 0xbab607ed11107423 */ /* 0x000fe20000000008 */
[----:B------:R-:W-:Y:S01]  /*1fa0*/  ISETP.NE.U32.AND P0, PT, R21, 0x1, PT ;  /* 0x000000011500780c */ /* 0x000fe20003f05070 */
[----:B------:R-:W-:Y:S01]  /*1fb0*/  UMOV UR5, 0x401921fb ;  /* 0x401921fb00057882 */ /* 0x000fe20000000000 */
[----:B------:R-:W-:Y:S01]  /*1fc0*/  LOP3.LUT R21, R19, 0x400, RZ, 0xc0, !PT ;  /* 0x0000040013157812 */ /* 0x000fe200078ec0ff */
[----:B------:R-:W-:Y:S01]  /*1fd0*/  UIADD3 UR11, UPT, UPT, UR10, 0x2000, URZ ;  /* 0x000020000a0b7890 */ /* 0x000fe2000fffe0ff */
[----:B------:R-:W-:Y:S01]  /*1fe0*/  FSEL R16, R16, -0.00019574658654164522886, !P0 ;  /* 0xb94d415310107808 */ /* 0x000fe20004000000 */
[----:B------:R-:W-:Y:S01]  /*1ff0*/  ULEA UR10, UR12, UR10, 0x18 ;  /* 0x0000000a0c0a7291 */ /* 0x000fe2000f8ec0ff */
[----:B------:R-:W-:Y:S01]  /*2000*/  FSEL R22, R11, 0.0083327032625675201416, !P0 ;  /* 0x3c0885e40b167808 */ /* 0x000fe20004000000 */
[----:B------:R-:W-:Y:S01]  /*2010*/  ULEA UR11, UR12, UR11, 0x18 ;  /* 0x0000000b0c0b7291 */ /* 0x000fe2000f8ec0ff */
[----:B------:R-:W-:Y:S01]  /*2020*/  LOP3.LUT R21, R21, 0x1ff, R0, 0xf8, !PT ;  /* 0x000001ff15157812 */ /* 0x000fe200078ef800 */
[----:B------:R-:W-:Y:S01]  /*2030*/  BSSY.RECONVERGENT B0, `(.L_x_173) ;  /* 0x000008a000007945 */ /* 0x000fe20003800200 */
[----:B------:R-:W-:Y:S01]  /*2040*/  FSEL R26, -R18, -0.16666662693023681641, !P0 ;  /* 0xbe2aaaa8121a7808 */ /* 0x000fe20004000100 */
[----:B------:R-:W-:Y:S01]  /*2050*/  FFMA R16, R17, R16, R22 ;  /* 0x0000001011107223 */ /* 0x000fe20000000016 */
[----:B------:R-:W-:-:S02]  /*2060*/  LEA R28, R21, UR9, 0x2 ;  /* 0x00000009151c7c11 */ /* 0x000fc4000f8e10ff */
[----:B------:R-:W-:Y:S01]  /*2070*/  LEA R27, R21, UR8, 0x2 ;  /* 0x00000008151b7c11 */ /* 0x000fe2000f8e10ff */
[----:B------:R-:W-:Y:S01]  /*2080*/  FFMA R26, R17, R16, R26 ;  /* 0x00000010111a7223 */ /* 0x000fe2000000001a */
[----:B------:R-:W-:Y:S01]  /*2090*/  FSEL R25, R25, 1, P0 ;  /* 0x3f80000019197808 */ /* 0x000fe20000000000 */
[----:B------:R-:W-:Y:S04]  /*20a0*/  LDS R21, [R28] ;  /* 0x000000001c157984 */ /* 0x000fe80000000800 */
[----:B------:R0:W1:Y:S04]  /*20b0*/  LDS R16, [R28+0x800] ;  /* 0x000800001c107984 */ /* 0x0000680000000800 */
[----:B------:R-:W-:Y:S04]  /*20c0*/  LDS R22, [R27] ;  /* 0x000000001b167984 */ /* 0x000fe80000000800 */
[----:B------:R2:W3:Y:S01]  /*20d0*/  LDS R23, [R27+0x800] ;  /* 0x000800001b177984 */ /* 0x0004e20000000800 */
[----:B0-----:R-:W-:-:S04]  /*20e0*/  FFMA R28, R17, R25, RZ ;  /* 0x00000019111c7223 */ /* 0x001fc800000000ff */
[----:B------:R-:W-:-:S04]  /*20f0*/  FFMA R17, R28, R26, R25 ;  /* 0x0000001a1c117223 */ /* 0x000fc80000000019 */
[----:B------:R-:W-:Y:S01]  /*2100*/  @P1 FADD R17, RZ, -R17 ;  /* 0x80000011ff111221 */ /* 0x000fe20000000000 */
[C-C-:B-1----:R-:W-:Y:S01]  /*2110*/  FADD R29, R21.reuse, R16.reuse ;  /* 0x00000010151d7221 */ /* 0x142fe20000000000 */
[----:B------:R-:W-:Y:S01]  /*2120*/  FADD R16, R21, -R16 ;  /* 0x8000001015107221 */ /* 0x000fe20000000000 */
[----:B------:R-:W-:-:S03]  /*2130*/  LOP3.LUT R21, R20, 0x3fc, RZ, 0xc0, !PT ;  /* 0x000003fc14157812 */ /* 0x000fc600078ec0ff */
[----:B--2---:R-:W-:Y:S01]  /*2140*/  FMUL R27, R17, R16 ;  /* 0x00000010111b7220 */ /* 0x004fe20000400000 */
[----:B------:R-:W-:Y:S01]  /*2150*/  I2FP.F32.U32 R21, R21 ;  /* 0x0000001500157245 */ /* 0x000fe20000201000 */
[C-C-:B---3--:R-:W-:Y:S01]  /*2160*/  FADD R25, R22.reuse, R23.reuse ;  /* 0x0000001716197221 */ /* 0x148fe20000000000 */
[----:B------:R-:W-:-:S03]  /*2170*/  FADD R22, R22, -R23 ;  /* 0x8000001716167221 */ /* 0x000fc60000000000 */
[----:B------:R-:W-:Y:S01]  /*2180*/  FMUL R21, R21, 0.00048828125 ;  /* 0x3a00000015157820 */ /* 0x000fe20000400000 */
[-C--:B------:R-:W-:Y:S01]  /*2190*/  FMUL R17, R17, R22.reuse ;  /* 0x0000001611117220 */ /* 0x080fe20000400000 */
[C---:B------:R-:W-:Y:S01]  /*21a0*/  FFMA R27, R24.reuse, R22, -R27 ;  /* 0x00000016181b7223 */ /* 0x040fe2000000081b */
[----:B------:R0:W-:Y:S01]  /*21b0*/  STS [R20+UR10], R25 ;  /* 0x0000001914007988 */ /* 0x0001e2000800080a */
[----:B------:R-:W1:Y:S01]  /*21c0*/  F2F.F64.F32 R22, R21 ;  /* 0x0000001500167310 */ /* 0x000e620000201800 */
[----:B------:R-:W-:Y:S02]  /*21d0*/  FFMA R17, R24, R16, R17 ;  /* 0x0000001018117223 */ /* 0x000fe40000000011 */
[----:B------:R2:W-:Y:S04]  /*21e0*/  STS [R20+UR11], R29 ;  /* 0x0000001d14007988 */ /* 0x0005e8000800080b */
[----:B------:R3:W-:Y:S04]  /*21f0*/  STS [R20+UR10+0x1000], R27 ;  /* 0x0010001b14007988 */ /* 0x0007e8000800080a */
[----:B------:R3:W-:Y:S01]  /*2200*/  STS [R20+UR11+0x1000], R17 ;  /* 0x0010001114007988 */ /* 0x0007e2000800080b */
[----:B-1----:R-:W-:-:S10]  /*2210*/  DMUL R22, R22, -UR4 ;  /* 0x8000000416167c28 */ /* 0x002fd40008000000 */
[----:B------:R1:W4:Y:S02]  /*2220*/  F2F.F32.F64 R22, R22 ;  /* 0x0000001600167310 */ /* 0x0003240000301000 */
[----:B-1----:R-:W-:Y:S02]  /*2230*/  VIADD R23, R20, UR11 ;  /* 0x0000000b14177c36 */ /* 0x002fe40008000000 */
[C---:B----4-:R-:W-:Y:S01]  /*2240*/  FMUL R28, R22.reuse, 0.63661974668502807617 ;  /* 0x3f22f983161c7820 */ /* 0x050fe20000400000 */
[----:B------:R-:W-:Y:S01]  /*2250*/  BAR.SYNC.DEFER_BLOCKING 0x0 ;  /* 0x0000000000007b1d */ /* 0x000fe20000010000 */
[----:B------:R-:W-:-:S05]  /*2260*/  FSETP.GE.AND P2, PT, |R22|, 105615, PT ;  /* 0x47ce47801600780b */ /* 0x000fca0003f46200 */
[----:B------:R-:W1:Y:S02]  /*2270*/  F2I.NTZ R28, R28 ;  /* 0x0000001c001c7305 */ /* 0x000e640000203100 */
[----:B-1----:R-:W-:Y:S01]  /*2280*/  I2FP.F32.S32 R21, R28 ;  /* 0x0000001c00157245 */ /* 0x002fe20000201400 */
[----:B0-----:R-:W-:-:S04]  /*2290*/  IMAD.MOV.U32 R25, RZ, RZ, R28 ;  /* 0x000000ffff197224 */ /* 0x001fc800078e001c */
[----:B------:R-:W-:-:S04]  /*22a0*/  FFMA R16, R21, -1.5707962512969970703, R22 ;  /* 0xbfc90fda15107823 */ /* 0x000fc80000000016 */
[----:B------:R-:W-:-:S04]  /*22b0*/  FFMA R16, R21, -7.5497894158615963534e-08, R16 ;  /* 0xb3a2216815107823 */ /* 0x000fc80000000010 */
[----:B------:R-:W-:Y:S01]  /*22c0*/  FFMA R24, R21, -5.3903029534742383927e-15, R16 ;  /* 0xa7c234c515187823 */ /* 0x000fe20000000010 */
[----:B------:R-:W-:Y:S02]  /*22d0*/  IADD3 R21, PT, PT, R20, UR10, RZ ;  /* 0x0000000a14157c10 */ /* 0x000fe4000fffe0ff */
[----:B------:R-:W-:Y:S01]  /*22e0*/  P2R R16, PR, RZ, 0x4 ;  /* 0x00000004ff107803 */ /* 0x000fe20000000000 */
[----:B--2---:R-:W-:Y:S01]  /*22f0*/  IMAD.MOV.U32 R29, RZ, RZ, R24 ;  /* 0x000000ffff1d7224 */ /* 0x004fe200078e0018 */
[----:B---3--:R-:W-:Y:S06]  /*2300*/  @!P2 BRA `(.L_x_174) ;  /* 0x000000040070a947 */ /* 0x008fec0003800000 */
        /* <DEDUP_REMOVED lines=11> */
.L_x_175:
[----:B0-----:R-:W-:Y:S01]  /*23c0*/  IMAD.U32 R17, RZ, RZ, UR13 ;  /* 0x0000000dff117e24 */ /* 0x001fe2000f8e00ff */
[----:B------:R-:W-:-:S05]  /*23d0*/  MOV R16, UR12 ;  /* 0x0000000c00107c02 */ /* 0x000fca0008000f00 */
        /* <DEDUP_REMOVED lines=15> */
[--C-:B------:R-:W-:Y:S01]  /*24d0*/  @P2 IMAD.MOV.U32 R4, RZ, RZ, R29.reuse ;  /* 0x000000ffff042224 */ /* 0x100fe200078e001d */
[----:B------:R-:W-:Y:S01]  /*24e0*/  IADD3 R27, PT, PT, R27, 0x4, RZ ;  /* 0x000000041b1b7810 */ /* 0x000fe20007ffe0ff */
[--C-:B------:R-:W-:Y:S02]  /*24f0*/  @P3 IMAD.MOV.U32 R5, RZ, RZ, R29.reuse ;  /* 0x000000ffff053224 */ /* 0x100fe400078e001d */
[--C-:B------:R-:W-:Y:S02]  /*2500*/  @P4 IMAD.MOV.U32 R6, RZ, RZ, R29.reuse ;  /* 0x000000ffff064224 */ /* 0x100fe400078e001d */
[----:B------:R-:W-:-:S06]  /*2510*/  @P5 IMAD.MOV.U32 R7, RZ, RZ, R29 ;  /* 0x000000ffff075224 */ /* 0x000fcc00078e001d */
        /* <DEDUP_REMOVED lines=25> */
[--C-:B------:R-:W-:Y:S02]  /*26b0*/  @P2 IMAD.MOV.U32 R17, RZ, RZ, R6.reuse ;  /* 0x000000ffff112224 */ /* 0x100fe400078e0006 */
[----:B------:R-:W-:Y:S02]  /*26c0*/  @P3 IMAD.MOV.U32 R16, RZ, RZ, R6 ;  /* 0x000000ffff103224 */ /* 0x000fe400078e0006 */
[--C-:B------:R-:W-:Y:S02]  /*26d0*/  @P3 IMAD.MOV.U32 R17, RZ, RZ, R7.reuse ;  /* 0x000000ffff113224 */ /* 0x100fe400078e0007 */
[----:B------:R-:W-:Y:S01]  /*26e0*/  @P4 IMAD.MOV.U32 R16, RZ, RZ, R7 ;  /* 0x000000ffff104224 */ /* 0x000fe200078e0007 */
[----:B------:R-:W-:Y:S01]  /*26f0*/  @P5 MOV R16, R28 ;  /* 0x0000001c00105202 */ /* 0x000fe20000000f00 */
[----:B------:R-:W-:Y:S01]  /*2700*/  @P4 IMAD.MOV.U32 R17, RZ, RZ, R28 ;  /* 0x000000ffff114224 */ /* 0x000fe200078e001c */
[----:B------:R-:W-:Y:S06]  /*2710*/  @!P6 BRA `(.L_x_177) ;  /* 0x00000000002ce947 */ /* 0x000fec0003800000 */
[----:B------:R-:W-:Y:S01]  /*2720*/  ISETP.EQ.AND P6, PT, R27, 0x8, PT ;  /* 0x000000081b00780c */ /* 0x000fe20003fc2270 */
[----:B------:R-:W-:Y:S01]  /*2730*/  @P0 IMAD.MOV.U32 R29, RZ, RZ, R2 ;  /* 0x000000ffff1d0224 */ /* 0x000fe200078e0002 */
[----:B------:R-:W-:Y:S01]  /*2740*/  LOP3.LUT R27, R26, 0x1f, RZ, 0xc0, !PT ;  /* 0x0000001f1a1b7812 */ /* 0x000fe200078ec0ff */
[----:B------:R-:W-:Y:S02]  /*2750*/  @P1 IMAD.MOV.U32 R29, RZ, RZ, R3 ;  /* 0x000000ffff1d1224 */ /* 0x000fe400078e0003 */
[----:B------:R-:W-:Y:S01]  /*2760*/  @P2 IMAD.MOV.U32 R29, RZ, RZ, R4 ;  /* 0x000000ffff1d2224 */ /* 0x000fe200078e0004 */
[----:B------:R-:W-:Y:S01]  /*2770*/  SHF.L.W.U32.HI R17, R16, R27, R17 ;  /* 0x0000001b10117219 */ /* 0x000fe20000010e11 */
[----:B------:R-:W-:Y:S02]  /*2780*/  @P3 IMAD.MOV.U32 R29, RZ, RZ, R5 ;  /* 0x000000ffff1d3224 */ /* 0x000fe400078e0005 */
[----:B------:R-:W-:Y:S02]  /*2790*/  @P4 IMAD.MOV.U32 R29, RZ, RZ, R6 ;  /* 0x000000ffff1d4224 */ /* 0x000fe400078e0006 */
[----:B------:R-:W-:-:S02]  /*27a0*/  @P5 IMAD.MOV.U32 R29, RZ, RZ, R7 ;  /* 0x000000ffff1d5224 */ /* 0x000fc400078e0007 */
[----:B------:R-:W-:-:S05]  /*27b0*/  @P6 IMAD.MOV.U32 R29, RZ, RZ, R28 ;  /* 0x000000ffff1d6224 */ /* 0x000fca00078e001c */
[----:B------:R-:W-:-:S07]  /*27c0*/  SHF.L.W.U32.HI R16, R29, R27, R16 ;  /* 0x0000001b1d107219 */ /* 0x000fce0000010e10 */
.L_x_177:
[----:B------:R-:W-:Y:S05]  /*27d0*/  BSYNC.RECONVERGENT B1 ;  /* 0x0000000000017941 */ /* 0x000fea0003800200 */
.L_x_176:
[C-C-:B------:R-:W-:Y:S01]  /*27e0*/  SHF.L.W.U32.HI R27, R16.reuse, 0x2, R17.reuse ;  /* 0x00000002101b7819 */ /* 0x140fe20000010e11 */
[----:B------:R-:W-:Y:S01]  /*27f0*/  UMOV UR4, 0x54442d19 ;  /* 0x54442d1900047882 */ /* 0x000fe20000000000 */
[----:B------:R-:W-:Y:S01]  /*2800*/  SHF.R.U32.HI R17, RZ, 0x1e, R17 ;  /* 0x0000001eff117819 */ /* 0x000fe20000011611 */
[----:B------:R-:W-:Y:S01]  /*2810*/  UMOV UR5, 0x3bf921fb ;  /* 0x3bf921fb00057882 */ /* 0x000fe20000000000 */
[----:B------:R-:W-:Y:S02]  /*2820*/  LOP3.LUT R26, R27, R22, RZ, 0x3c, !PT ;  /* 0x000000161b1a7212 */ /* 0x000fe400078e3cff */
[----:B------:R-:W-:Y:S02]  /*2830*/  SHF.L.U32 R29, R16, 0x2, RZ ;  /* 0x00000002101d7819 */ /* 0x000fe400000006ff */
[----:B------:R-:W-:Y:S02]  /*2840*/  ISETP.GE.AND P0, PT, R26, RZ, PT ;  /* 0x000000ff1a00720c */ /* 0x000fe40003f06270 */
[----:B------:R-:W-:-:S04]  /*2850*/  SHF.R.S32.HI R26, RZ, 0x1f, R27 ;  /* 0x0000001fff1a7819 */ /* 0x000fc8000001141b */
[C---:B------:R-:W-:Y:S01]  /*2860*/  LOP3.LUT R16, R26.reuse, R29, RZ, 0x3c, !PT ;  /* 0x0000001d1a107212 */ /* 0x040fe200078e3cff */
[C---:B------:R-:W-:Y:S01]  /*2870*/  IMAD.IADD R28, R26.reuse, 0x1, -R17 ;  /* 0x000000011a1c7824 */ /* 0x040fe200078e0a11 */
[----:B------:R-:W-:-:S06]  /*2880*/  LOP3.LUT R17, R26, R27, RZ, 0x3c, !PT ;  /* 0x0000001b1a117212 */ /* 0x000fcc00078e3cff */
[----:B------:R-:W0:Y:S02]  /*2890*/  I2F.F64.S64 R16, R16 ;  /* 0x0000001000107312 */ /* 0x000e240000301c00 */
[----:B0-----:R-:W-:-:S10]  /*28a0*/  DMUL R26, R16, UR4 ;  /* 0x00000004101a7c28 */ /* 0x001fd40008000000 */
[----:B------:R-:W0:Y:S02]  /*28b0*/  F2F.F32.F64 R26, R26 ;  /* 0x0000001a001a7310 */ /* 0x000e240000301000 */
[----:B0-----:R-:W-:-:S07]  /*28c0*/  FSEL R29, -R26, R26, !P0 ;  /* 0x0000001a1a1d7208 */ /* 0x001fce0004000100 */
.L_x_174:
[----:B------:R-:W-:Y:S05]  /*28d0*/  BSYNC.RECONVERGENT B0 ;  /* 0x0000000000007941 */ /* 0x000fea0003800200 */
.L_x_173:
[C---:B------:R-:W-:Y:S01]  /*28e0*/  LOP3.LUT R17, R28.reuse, 0x1, RZ, 0xc0, !PT ;  /* 0x000000011c117812 */ /* 0x040fe200078ec0ff */
[----:B------:R-:W-:Y:S01]  /*28f0*/  VIADD R16, R28, 0x1 ;  /* 0x000000011c107836 */ /* 0x000fe20000000000 */
[----:B------:R-:W-:Y:S01]  /*2900*/  FSETP.GE.AND P2, PT, |R22|, 105615, PT ;  /* 0x47ce47801600780b */ /* 0x000fe20003f46200 */
[----:B------:R-:W-:Y:S01]  /*2910*/  BSSY.RECONVERGENT B0, `(.L_x_178) ;  /* 0x000006b000007945 */ /* 0x000fe20003800200 */
[----:B------:R-:W-:Y:S01]  /*2920*/  ISETP.NE.U32.AND P0, PT, R17, 0x1, PT ;  /* 0x000000011100780c */ /* 0x000fe20003f05070 */
[----:B------:R-:W-:Y:S01]  /*2930*/  FMUL R17, R29, R29 ;  /* 0x0000001d1d117220 */ /* 0x000fe20000400000 */
[----:B------:R-:W-:Y:S02]  /*2940*/  LOP3.LUT P1, RZ, R16, 0x2, RZ, 0xc0, !PT ;  /* 0x0000000210ff7812 */ /* 0x000fe4000782c0ff */
[----:B------:R-:W-:Y:S01]  /*2950*/  FSEL R27, R9, 0.041666727513074874878, !P0 ;  /* 0x3d2aaabb091b7808 */ /* 0x000fe20004000000 */
[----:B------:R-:W-:Y:S01]  /*2960*/  FFMA R16, R17, R8, -0.0013887860113754868507 ;  /* 0xbab607ed11107423 */ /* 0x000fe20000000008 */
[----:B------:R-:W-:-:S04]  /*2970*/  FSEL R28, R29, 1, !P0 ;  /* 0x3f8000001d1c7808 */ /* 0x000fc80004000000 */
[----:B------:R-:W-:-:S05]  /*2980*/  FSEL R16, R16, -0.00019574658654164522886, P0 ;  /* 0xb94d415310107808 */ /* 0x000fca0000000000 */
[----:B------:R-:W-:Y:S01]  /*2990*/  FFMA R16, R17, R16, R27 ;  /* 0x0000001011107223 */ /* 0x000fe2000000001b */
[----:B------:R-:W-:-:S05]  /*29a0*/  FSEL R27, -R10, -0.4999999701976776123, !P0 ;  /* 0xbeffffff0a1b7808 */ /* 0x000fca0004000100 */
        /* <DEDUP_REMOVED lines=16> */
.L_x_180:
        /* <DEDUP_REMOVED lines=18> */
[----:B------:R-:W-:Y:S01]  /*2bd0*/  @P5 MOV R7, R24 ;  /* 0x0000001800075202 */ /* 0x000fe20000000f00 */
[--C-:B------:R-:W-:Y:S02]  /*2be0*/  @P3 IMAD.MOV.U32 R5, RZ, RZ, R24.reuse ;  /* 0x000000ffff053224 */ /* 0x100fe400078e0018 */
[----:B------:R-:W-:Y:S02]  /*2bf0*/  @P4 IMAD.MOV.U32 R6, RZ, RZ, R24 ;  /* 0x000000ffff064224 */ /* 0x000fe400078e0018 */
[----:B------:R-:W-:-:S05]  /*2c00*/  VIADD R29, R29, 0x4 ;  /* 0x000000041d1d7836 */ /* 0x000fca0000000000 */
        /* <DEDUP_REMOVED lines=25> */
[--C-:B------:R-:W-:Y:S01]  /*2da0*/  @P0 IMAD.MOV.U32 R24, RZ, RZ, R6.reuse ;  /* 0x000000ffff180224 */ /* 0x100fe200078e0006 */
[----:B------:R-:W-:Y:S01]  /*2db0*/  @P3 MOV R24, R7 ;  /* 0x0000000700183202 */ /* 0x000fe20000000f00 */
[----:B------:R-:W-:Y:S02]  /*2dc0*/  @P3 IMAD.MOV.U32 R17, RZ, RZ, R6 ;  /* 0x000000ffff113224 */ /* 0x000fe400078e0006 */
[----:B------:R-:W-:Y:S02]  /*2dd0*/  @P5 IMAD.MOV.U32 R17, RZ, RZ, R7 ;  /* 0x000000ffff115224 */ /* 0x000fe400078e0007 */
[--C-:B------:R-:W-:Y:S02]  /*2de0*/  @P5 IMAD.MOV.U32 R24, RZ, RZ, R27.reuse ;  /* 0x000000ffff185224 */ /* 0x100fe400078e001b */
[----:B------:R-:W-:Y:S01]  /*2df0*/  @P4 IMAD.MOV.U32 R17, RZ, RZ, R27 ;  /* 0x000000ffff114224 */ /* 0x000fe200078e001b */
[----:B------:R-:W-:Y:S06]  /*2e00*/  @!P6 BRA `(.L_x_182) ;  /* 0x00000000002ce947 */ /* 0x000fec0003800000 */
[----:B------:R-:W-:Y:S01]  /*2e10*/  ISETP.EQ.AND P6, PT, R25, 0x8, PT ;  /* 0x000000081900780c */ /* 0x000fe20003fc2270 */
[----:B------:R-:W-:Y:S01]  /*2e20*/  @P2 IMAD.MOV.U32 R26, RZ, RZ, R2 ;  /* 0x000000ffff1a2224 */ /* 0x000fe200078e0002 */
[----:B------:R-:W-:Y:S01]  /*2e30*/  LOP3.LUT R16, R16, 0x1f, RZ, 0xc0, !PT ;  /* 0x0000001f10107812 */ /* 0x000fe200078ec0ff */
[----:B------:R-:W-:Y:S02]  /*2e40*/  @P1 IMAD.MOV.U32 R26, RZ, RZ, R3 ;  /* 0x000000ffff1a1224 */ /* 0x000fe400078e0003 */
[----:B------:R-:W-:Y:S01]  /*2e50*/  @P0 IMAD.MOV.U32 R26, RZ, RZ, R4 ;  /* 0x000000ffff1a0224 */ /* 0x000fe200078e0004 */
[----:B------:R-:W-:Y:S01]  /*2e60*/  @P3 MOV R26, R5 ;  /* 0x00000005001a3202 */ /* 0x000fe20000000f00 */
[----:B------:R-:W-:Y:S01]  /*2e70*/  @P5 IMAD.MOV.U32 R26, RZ, RZ, R6 ;  /* 0x000000ffff1a5224 */ /* 0x000fe200078e0006 */
[----:B------:R-:W-:Y:S01]  /*2e80*/  SHF.L.W.U32.HI R24, R17, R16, R24 ;  /* 0x0000001011187219 */ /* 0x000fe20000010e18 */
[----:B------:R-:W-:-:S04]  /*2e90*/  @P4 IMAD.MOV.U32 R26, RZ, RZ, R7 ;  /* 0x000000ffff1a4224 */ /* 0x000fc800078e0007 */
[----:B------:R-:W-:-:S05]  /*2ea0*/  @P6 IMAD.MOV.U32 R26, RZ, RZ, R27 ;  /* 0x000000ffff1a6224 */ /* 0x000fca00078e001b */
[----:B------:R-:W-:-:S07]  /*2eb0*/  SHF.L.W.U32.HI R17, R26, R16, R17 ;  /* 0x000000101a117219 */ /* 0x000fce0000010e11 */
.L_x_182:
[----:B------:R-:W-:Y:S05]  /*2ec0*/  BSYNC.RECONVERGENT B1 ;  /* 0x0000000000017941 */ /* 0x000fea0003800200 */
.L_x_181:
        /* <DEDUP_REMOVED lines=15> */
.L_x_179:
[----:B------:R-:W-:Y:S05]  /*2fc0*/  BSYNC.RECONVERGENT B0 ;  /* 0x0000000000007941 */ /* 0x000fea0003800200 */
.L_x_178:
[C---:B------:R-:W-:Y:S01]  /*2fd0*/  LOP3.LUT R16, R25.reuse, 0x1, RZ, 0xc0, !PT ;  /* 0x0000000119107812 */ /* 0x040fe200078ec0ff */
[----:B------:R-:W-:Y:S01]  /*2fe0*/  FMUL R17, R24, R24 ;  /* 0x0000001818117220 */ /* 0x000fe20000400000 */
[----:B------:R-:W-:Y:S01]  /*2ff0*/  LOP3.LUT P1, RZ, R25, 0x2, RZ, 0xc0, !PT ;  /* 0x0000000219ff7812 */ /* 0x000fe2000782c0ff */
[----:B------:R-:W-:Y:S01]  /*3000*/  UMOV UR4, 0x54442d18 ;  /* 0x54442d1800047882 */ /* 0x000fe20000000000 */
[----:B------:R-:W-:Y:S01]  /*3010*/  ISETP.NE.U32.AND P0, PT, R16, 0x1, PT ;  /* 0x000000011000780c */ /* 0x000fe20003f05070 */
[----:B------:R-:W-:Y:S01]  /*3020*/  FFMA R16, R17, R8, -0.0013887860113754868507 ;  /* 0xbab607ed11107423 */ /* 0x000fe20000000008 */
[----:B------:R-:W-:Y:S01]  /*3030*/  LOP3.LUT R25, R19, 0x600, RZ, 0xc0, !PT ;  /* 0x0000060013197812 */ /* 0x000fe200078ec0ff */
[----:B------:R-:W-:Y:S01]  /*3040*/  UMOV UR5, 0x401921fb ;  /* 0x401921fb00057882 */ /* 0x000fe20000000000 */
[----:B------:R-:W-:Y:S01]  /*3050*/  FSEL R22, R11, 0.0083327032625675201416, !P0 ;  /* 0x3c0885e40b167808 */ /* 0x000fe20004000000 */
[----:B------:R-:W-:Y:S01]  /*3060*/  BSSY.RECONVERGENT B0, `(.L_x_183) ;  /* 0x000008b000007945 */ /* 0x000fe20003800200 */
[----:B------:R-:W-:-:S02]  /*3070*/  FSEL R16, R16, -0.00019574658654164522886, !P0 ;  /* 0xb94d415310107808 */ /* 0x000fc40004000000 */
[----:B------:R-:W-:Y:S02]  /*3080*/  FSEL R26, -R18, -0.16666662693023681641, !P0 ;  /* 0xbe2aaaa8121a7808 */ /* 0x000fe40004000100 */
[----:B------:R-:W-:Y:S01]  /*3090*/  FSEL R24, R24, 1, P0 ;  /* 0x3f80000018187808 */ /* 0x000fe20000000000 */
[----:B------:R-:W-:Y:S01]  /*30a0*/  FFMA R22, R17, R16, R22 ;  /* 0x0000001011167223 */ /* 0x000fe20000000016 */
[----:B------:R-:W-:-:S03]  /*30b0*/  LOP3.LUT R16, R25, 0xff, R0, 0xf8, !PT ;  /* 0x000000ff19107812 */ /* 0x000fc600078ef800 */
[C---:B------:R-:W-:Y:S01]  /*30c0*/  FFMA R22, R17.reuse, R22, R26 ;  /* 0x0000001611167223 */ /* 0x040fe2000000001a */
[----:B------:R-:W-:Y:S01]  /*30d0*/  FFMA R17, R17, R24, RZ ;  /* 0x0000001811117223 */ /* 0x000fe200000000ff */
[C---:B------:R-:W-:Y:S02]  /*30e0*/  LEA R25, R16.reuse, UR10, 0x2 ;  /* 0x0000000a10197c11 */ /* 0x040fe4000f8e10ff */
[----:B------:R-:W-:Y:S01]  /*30f0*/  LEA R16, R16, UR11, 0x2 ;  /* 0x0000000b10107c11 */ /* 0x000fe2000f8e10ff */
[----:B------:R-:W-:Y:S02]  /*3100*/  FFMA R24, R17, R22, R24 ;  /* 0x0000001611187223 */ /* 0x000fe40000000018 */
[----:B------:R-:W-:Y:S02]  /*3110*/  LDS R29, [R25] ;  /* 0x00000000191d7984 */ /* 0x000fe40000000800 */
[----:B------:R-:W-:Y:S02]  /*3120*/  @P1 FADD R24, RZ, -R24 ;  /* 0x80000018ff181221 */ /* 0x000fe40000000000 */
[----:B------:R-:W0:Y:S04]  /*3130*/  LDS R22, [R25+0x400] ;  /* 0x0004000019167984 */ /* 0x000e280000000800 */
[----:B------:R-:W-:Y:S01]  /*3140*/  LDS R27, [R16] ;  /* 0x00000000101b7984 */ /* 0x000fe20000000800 */
[C-C-:B0-----:R-:W-:Y:S01]  /*3150*/  FADD R17, R29.reuse, R22.reuse ;  /* 0x000000161d117221 */ /* 0x141fe20000000000 */
[----:B------:R-:W-:-:S02]  /*3160*/  FADD R29, R29, -R22 ;  /* 0x800000161d1d7221 */ /* 0x000fc40000000000 */
[----:B------:R-:W0:Y:S02]  /*3170*/  LDS R22, [R16+0x400] ;  /* 0x0004000010167984 */ /* 0x000e240000000800 */
[----:B------:R-:W-:Y:S02]  /*3180*/  FMUL R25, R24, R29 ;  /* 0x0000001d18197220 */ /* 0x000fe40000400000 */
[----:B------:R0:W-:Y:S02]  /*3190*/  STS [R20+UR8], R17 ;  /* 0x0000001114007988 */ /* 0x0001e40008000808 */
[C-C-:B0-----:R-:W-:Y:S01]  /*31a0*/  FADD R17, R27.reuse, -R22.reuse ;  /* 0x800000161b117221 */ /* 0x141fe20000000000 */
[----:B------:R-:W-:-:S03]  /*31b0*/  FADD R27, R27, R22 ;  /* 0x000000161b1b7221 */ /* 0x000fc60000000000 */
[-C--:B------:R-:W-:Y:S01]  /*31c0*/  FMUL R22, R24, R17.reuse ;  /* 0x0000001118167220 */ /* 0x080fe20000400000 */
[C---:B------:R-:W-:Y:S01]  /*31d0*/  FFMA R26, R28.reuse, R17, R25 ;  /* 0x000000111c1a7223 */ /* 0x040fe20000000019 */
[----:B------:R0:W-:Y:S02]  /*31e0*/  STS [R20+UR9], R27 ;  /* 0x0000001b14007988 */ /* 0x0001e40008000809 */
[----:B------:R-:W-:Y:S01]  /*31f0*/  FFMA R29, R28, R29, -R22 ;  /* 0x0000001d1c1d7223 */ /* 0x000fe20000000816 */
[----:B------:R-:W-:-:S04]  /*3200*/  IMAD.SHL.U32 R22, R0, 0x8, RZ ;  /* 0x0000000800167824 */ /* 0x000fc800078e00ff */
[----:B------:R0:W-:Y:S01]  /*3210*/  STS [R20+UR8+0x1000], R29 ;  /* 0x0010001d14007988 */ /* 0x0001e20008000808 */
[----:B------:R-:W-:-:S03]  /*3220*/  LOP3.LUT R22, R22, 0x3f8, RZ, 0xc0, !PT ;  /* 0x000003f816167812 */ /* 0x000fc600078ec0ff */
[----:B------:R0:W-:Y:S01]  /*3230*/  STS [R20+UR9+0x1000], R26 ;  /* 0x0010001a14007988 */ /* 0x0001e20008000809 */
[----:B------:R-:W-:-:S05]  /*3240*/  I2FP.F32.U32 R22, R22 ;  /* 0x0000001600167245 */ /* 0x000fca0000201000 */
[----:B------:R-:W-:-:S04]  /*3250*/  FMUL R24, R22, 0.00048828125 ;  /* 0x3a00000016187820 */ /* 0x000fc80000400000 */
[----:B------:R-:W1:Y:S02]  /*3260*/  F2F.F64.F32 R16, R24 ;  /* 0x0000001800107310 */ /* 0x000e640000201800 */
[----:B-1----:R-:W-:-:S06]  /*3270*/  DMUL R16, R16, -UR4 ;  /* 0x8000000410107c28 */ /* 0x002fcc0008000000 */
[----:B------:R-:W1:Y:S02]  /*3280*/  F2F.F32.F64 R22, R16 ;  /* 0x0000001000167310 */ /* 0x000e640000301000 */
[C---:B-1----:R-:W-:Y:S01]  /*3290*/  FMUL R28, R22.reuse, 0.63661974668502807617 ;  /* 0x3f22f983161c7820 */ /* 0x042fe20000400000 */
[----:B------:R-:W-:Y:S01]  /*32a0*/  BAR.SYNC.DEFER_BLOCKING 0x0 ;  /* 0x0000000000007b1d */ /* 0x000fe20000010000 */
[----:B------:R-:W-:-:S04]  /*32b0*/  FSETP.GE.AND P2, PT, |R22|, 105615, PT ;  /* 0x47ce47801600780b */ /* 0x000fc80003f46200 */
[----:B------:R-:W-:Y:S01]  /*32c0*/  P2R R17, PR, RZ, 0x4 ;  /* 0x00000004ff117803 */ /* 0x000fe20000000000 */
[----:B------:R-:W1:Y:S02]  /*32d0*/  F2I.NTZ R28, R28 ;  /* 0x0000001c001c7305 */ /* 0x000e640000203100 */
[----:B-1----:R-:W-:-:S05]  /*32e0*/  I2FP.F32.S32 R25, R28 ;  /* 0x0000001c00197245 */ /* 0x002fca0000201400 */
[----:B------:R-:W-:-:S04]  /*32f0*/  FFMA R24, R25, -1.5707962512969970703, R22 ;  /* 0xbfc90fda19187823 */ /* 0x000fc80000000016 */
[----:B------:R-:W-:-:S04]  /*3300*/  FFMA R24, R25, -7.5497894158615963534e-08, R24 ;  /* 0xb3a2216819187823 */ /* 0x000fc80000000018 */
[----:B------:R-:W-:Y:S01]  /*3310*/  FFMA R24, R25, -5.3903029534742383927e-15, R24 ;  /* 0xa7c234c519187823 */ /* 0x000fe20000000018 */
[----:B------:R-:W-:-:S03]  /*3320*/  MOV R25, R28 ;  /* 0x0000001c00197202 */ /* 0x000fc60000000f00 */
[----:B------:R-:W-:Y:S01]  /*3330*/  IMAD.MOV.U32 R16, RZ, RZ, R24 ;  /* 0x000000ffff107224 */ /* 0x000fe200078e0018 */
[----:B0-----:R-:W-:Y:S06]  /*3340*/  @!P2 BRA `(.L_x_184) ;  /* 0x000000040070a947 */ /* 0x001fec0003800000 */
        /* <DEDUP_REMOVED lines=11> */
.L_x_185:
[----:B0-----:R-:W-:Y:S01]  /*3400*/  MOV R17, UR13 ;  /* 0x0000000d00117c02 */ /* 0x001fe20008000f00 */
        /* <DEDUP_REMOVED lines=48> */
[----:B------:R-:W-:Y:S01]  /*3710*/  @P3 IMAD.MOV.U32 R17, RZ, RZ, R7 ;  /* 0x000000ffff113224 */ /* 0x000fe200078e0007 */
[----:B------:R-:W-:Y:S01]  /*3720*/  @P4 MOV R16, R7 ;  /* 0x0000000700104202 */ /* 0x000fe20000000f00 */
        /* <DEDUP_REMOVED lines=9> */
[----:B------:R-:W-:Y:S01]  /*37c0*/  @P3 IMAD.MOV.U32 R29, RZ, RZ, R5 ;  /* 0x000000ffff1d3224 */ /* 0x000fe200078e0005 */
[----:B------:R-:W-:Y:S01]  /*37d0*/  @P4 MOV R29, R6 ;  /* 0x00000006001d4202 */ /* 0x000fe20000000f00 */
[----:B------:R-:W-:-:S04]  /*37e0*/  @P5 IMAD.MOV.U32 R29, RZ, RZ, R7 ;  /* 0x000000ffff1d5224 */ /* 0x000fc800078e0007 */
[----:B------:R-:W-:-:S05]  /*37f0*/  @P6 IMAD.MOV.U32 R29, RZ, RZ, R28 ;  /* 0x000000ffff1d6224 */ /* 0x000fca00078e001c */
[----:B------:R-:W-:-:S07]  /*3800*/  SHF.L.W.U32.HI R16, R29, R27, R16 ;  /* 0x0000001b1d107219 */ /* 0x000fce0000010e10 */
.L_x_187:
[----:B------:R-:W-:Y:S05]  /*3810*/  BSYNC.RECONVERGENT B1 ;  /* 0x0000000000017941 */ /* 0x000fea0003800200 */
.L_x_186:
[C-C-:B------:R-:W-:Y:S01]  /*3820*/  SHF.L.W.U32.HI R27, R16.reuse, 0x2, R17.reuse ;  /* 0x00000002101b7819 */ /* 0x140fe20000010e11 */
[----:B------:R-:W-:Y:S01]  /*3830*/  IMAD.SHL.U32 R29, R16, 0x4, RZ ;  /* 0x00000004101d7824 */ /* 0x000fe200078e00ff */
[----:B------:R-:W-:Y:S01]  /*3840*/  SHF.R.U32.HI R17, RZ, 0x1e, R17 ;  /* 0x0000001eff117819 */ /* 0x000fe20000011611 */
[----:B------:R-:W-:Y:S01]  /*3850*/  UMOV UR4, 0x54442d19 ;  /* 0x54442d1900047882 */ /* 0x000fe20000000000 */
[----:B------:R-:W-:Y:S01]  /*3860*/  LOP3.LUT R26, R27, R22, RZ, 0x3c, !PT ;  /* 0x000000161b1a7212 */ /* 0x000fe200078e3cff */
[----:B------:R-:W-:-:S03]  /*3870*/  UMOV UR5, 0x3bf921fb ;  /* 0x3bf921fb00057882 */ /* 0x000fc60000000000 */
        /* <DEDUP_REMOVED lines=9> */
.L_x_184:
[----:B------:R-:W-:Y:S05]  /*3910*/  BSYNC.RECONVERGENT B0 ;  /* 0x0000000000007941 */ /* 0x000fea0003800200 */
.L_x_183:
[C---:B------:R-:W-:Y:S01]  /*3920*/  VIADD R17, R28.reuse, 0x1 ;  /* 0x000000011c117836 */ /* 0x040fe20000000000 */
[----:B------:R-:W-:Y:S01]  /*3930*/  LOP3.LUT R26, R28, 0x1, RZ, 0xc0, !PT ;  /* 0x000000011c1a7812 */ /* 0x000fe200078ec0ff */
[----:B------:R-:W-:Y:S01]  /*3940*/  BSSY.RECONVERGENT B0, `(.L_x_188) ;  /* 0x000006c000007945 */ /* 0x000fe20003800200 */
[----:B------:R-:W-:Y:S02]  /*3950*/  FSETP.GE.AND P2, PT, |R22|, 105615, PT ;  /* 0x47ce47801600780b */ /* 0x000fe40003f46200 */
[----:B------:R-:W-:Y:S01]  /*3960*/  LOP3.LUT P1, RZ, R17, 0x2, RZ, 0xc0, !PT ;  /* 0x0000000211ff7812 */ /* 0x000fe2000782c0ff */
[----:B------:R-:W-:Y:S01]  /*3970*/  FMUL R17, R16, R16 ;  /* 0x0000001010117220 */ /* 0x000fe20000400000 */
[----:B------:R-:W-:-:S03]  /*3980*/  ISETP.NE.U32.AND P0, PT, R26, 0x1, PT ;  /* 0x000000011a00780c */ /* 0x000fc60003f05070 */
[----:B------:R-:W-:Y:S01]  /*3990*/  FFMA R26, R17, R8, -0.0013887860113754868507 ;  /* 0xbab607ed111a7423 */ /* 0x000fe20000000008 */
[----:B------:R-:W-:Y:S02]  /*39a0*/  FSEL R27, R9, 0.041666727513074874878, !P0 ;  /* 0x3d2aaabb091b7808 */ /* 0x000fe40004000000 */
[----:B------:R-:W-:Y:S02]  /*39b0*/  FSEL R28, R16, 1, !P0 ;  /* 0x3f800000101c7808 */ /* 0x000fe40004000000 */
        /* <DEDUP_REMOVED lines=15> */
[----:B------:R-:W-:Y:S01]  /*3ab0*/  IMAD.MOV.U32 R29, RZ, RZ, RZ ;  /* 0x000000ffff1d7224 */ /* 0x000fe200078e00ff */
[----:B------:R-:W-:Y:S01]  /*3ac0*/  LOP3.LUT R26, R26, 0x80000000, RZ, 0xfc, !PT ;  /* 0x800000001a1a7812 */ /* 0x000fe200078efcff */
[----:B------:R-:W-:Y:S01]  /*3ad0*/  UMOV UR5, URZ ;  /* 0x000000ff00057c82 */ /* 0x000fe20008000000 */
[----:B------:R-:W-:-:S05]  /*3ae0*/  UMOV UR4, URZ ;  /* 0x000000ff00047c82 */ /* 0x000fca0008000000 */
.L_x_190:
        /* <DEDUP_REMOVED lines=18> */
[----:B------:R-:W-:Y:S01]  /*3c10*/  @P2 MOV R4, R24 ;  /* 0x0000001800042202 */ /* 0x000fe20000000f00 */
[--C-:B------:R-:W-:Y:S02]  /*3c20*/  @P4 IMAD.MOV.U32 R6, RZ, RZ, R24.reuse ;  /* 0x000000ffff064224 */ /* 0x100fe400078e0018 */
[----:B------:R-:W-:Y:S02]  /*3c30*/  @P5 IMAD.MOV.U32 R7, RZ, RZ, R24 ;  /* 0x000000ffff075224 */ /* 0x000fe400078e0018 */
[----:B------:R-:W-:-:S06]  /*3c40*/  VIADD R29, R29, 0x4 ;  /* 0x000000041d1d7836 */ /* 0x000fcc0000000000 */
        /* <DEDUP_REMOVED lines=15> */
[----:B------:R-:W-:Y:S02]  /*3d40*/  @P3 MOV R24, R2 ;  /* 0x0000000200183202 */ /* 0x000fe40000000f00 */
        /* <DEDUP_REMOVED lines=27> */
.L_x_192:
[----:B------:R-:W-:Y:S05]  /*3f00*/  BSYNC.RECONVERGENT B1 ;  /* 0x0000000000017941 */ /* 0x000fea0003800200 */
.L_x_191:
[C---:B------:R-:W-:Y:S01]  /*3f10*/  SHF.L.W.U32.HI R16, R17.reuse, 0x2, R24 ;  /* 0x0000000211107819 */ /* 0x040fe20000010e18 */
[----:B------:R-:W-:Y:S01]  /*3f20*/  UMOV UR4, 0x54442d19 ;  /* 0x54442d1900047882 */ /* 0x000fe20000000000 */
[----:B------:R-:W-:Y:S01]  /*3f30*/  SHF.L.U32 R26, R17, 0x2, RZ ;  /* 0x00000002111a7819 */ /* 0x000fe200000006ff */
        /* <DEDUP_REMOVED lines=12> */
.L_x_189:
[----:B------:R-:W-:Y:S05]  /*4000*/  BSYNC.RECONVERGENT B0 ;  /* 0x0000000000007941 */ /* 0x000fea0003800200 */
.L_x_188:
        /* <DEDUP_REMOVED lines=53> */
[----:B------:R-:W-:-:S03]  /*4360*/  IMAD.MOV.U32 R25, RZ, RZ, R28 ;  /* 0x000000ffff197224 */ /* 0x000fc600078e001c */
[----:B------:R-:W-:Y:S01]  /*4370*/  IMAD.MOV.U32 R16, RZ, RZ, R24 ;  /* 0x000000ffff107224 */ /* 0x000fe200078e0018 */
[----:B0-----:R-:W-:Y:S06]  /*4380*/  @!P2 BRA `(.L_x_194) ;  /* 0x000000040070a947 */ /* 0x001fec0003800000 */
[----:B------:R-:W-:-:S13]  /*4390*/  FSETP.NEU.AND P0, PT, |R22|, +INF , PT ;  /* 0x7f8000001600780b */ /* 0x000fda0003f0d200 */
[----:B------:R-:W-:Y:S01]  /*43a0*/  @!P0 FMUL R16, RZ, R22 ;  /* 0x00000016ff108220 */ /* 0x000fe20000400000 */
[----:B------:R-:W-:Y:S01]  /*43b0*/  @!P0 IMAD.MOV.U32 R28, RZ, RZ, RZ ;  /* 0x000000ffff1c8224 */ /* 0x000fe200078e00ff */
[----:B------:R-:W-:Y:S06]  /*43c0*/  @!P0 BRA `(.L_x_194) ;  /* 0x0000000400608947 */ /* 0x000fec0003800000 */
[----:B------:R-:W-:Y:S02]  /*43d0*/  IMAD.SHL.U32 R26, R22, 0x100, RZ ;  /* 0x00000100161a7824 */ /* 0x000fe400078e00ff */
[----:B------:R-:W-:Y:S02]  /*43e0*/  HFMA2 R28, -RZ, RZ, 0, 0 ;  /* 0x00000000ff1c7431 */ /* 0x000fe400000001ff */
[----:B------:R-:W-:Y:S01]  /*43f0*/  IMAD.MOV.U32 R27, RZ, RZ, RZ ;  /* 0x000000ffff1b7224 */ /* 0x000fe200078e00ff */
[----:B------:R-:W0:Y:S01]  /*4400*/  LDCU.64 UR12, c[0x4][URZ] ;  /* 0x01000000ff0c77ac */ /* 0x000e220008000a00 */
[----:B------:R-:W-:Y:S01]  /*4410*/  LOP3.LUT R26, R26, 0x80000000, RZ, 0xfc, !PT ;  /* 0x800000001a1a7812 */ /* 0x000fe200078efcff */
[----:B------:R-:W-:Y:S01]  /*4420*/  UMOV UR5, URZ ;  /* 0x000000ff00057c82 */ /* 0x000fe20008000000 */
[----:B------:R-:W-:-:S05]  /*4430*/  UMOV UR4, URZ ;  /* 0x000000ff00047c82 */ /* 0x000fca0008000000 */
.L_x_195:
        /* <DEDUP_REMOVED lines=37> */
[----:B------:R-:W-:Y:S01]  /*4690*/  @P3 IMAD.MOV.U32 R17, RZ, RZ, R2 ;  /* 0x000000ffff113224 */ /* 0x000fe200078e0002 */
[C---:B------:R-:W-:Y:S01]  /*46a0*/  ISETP.EQ.AND P3, PT, R27.reuse, -0x4, PT ;  /* 0xfffffffc1b00780c */ /* 0x040fe20003f62270 */
[--C-:B------:R-:W-:Y:S01]  /*46b0*/  @P4 IMAD.MOV.U32 R17, RZ, RZ, R3.reuse ;  /* 0x000000ffff114224 */ /* 0x100fe200078e0003 */
[----:B------:R-:W-:Y:S01]  /*46c0*/  @P4 MOV R16, R2 ;  /* 0x0000000200104202 */ /* 0x000fe20000000f00 */
[----:B------:R-:W-:Y:S01]  /*46d0*/  @P0 IMAD.MOV.U32 R16, RZ, RZ, R3 ;  /* 0x000000ffff100224 */ /* 0x000fe200078e0003 */
[----:B------:R-:W-:Y:S01]  /*46e0*/  ISETP.EQ.AND P4, PT, R27, RZ, PT ;  /* 0x000000ff1b00720c */ /* 0x000fe20003f82270 */
[--C-:B------:R-:W-:Y:S02]  /*46f0*/  @P0 IMAD.MOV.U32 R17, RZ, RZ, R4.reuse ;  /* 0x000000ffff110224 */ /* 0x100fe400078e0004 */
[----:B------:R-:W-:Y:S02]  /*4700*/  @P1 IMAD.MOV.U32 R16, RZ, RZ, R4 ;  /* 0x000000ffff101224 */ /* 0x000fe400078e0004 */
[--C-:B------:R-:W-:Y:S01]  /*4710*/  @P1 IMAD.MOV.U32 R17, RZ, RZ, R5.reuse ;  /* 0x000000ffff111224 */ /* 0x100fe200078e0005 */
[----:B------:R-:W-:Y:S01]  /*4720*/  @P2 MOV R17, R6 ;  /* 0x0000000600112202 */ /* 0x000fe20000000f00 */
[----:B------:R-:W-:-:S02]  /*4730*/  @P2 IMAD.MOV.U32 R16, RZ, RZ, R5 ;  /* 0x000000ffff102224 */ /* 0x000fc400078e0005 */
[----:B------:R-:W-:Y:S02]  /*4740*/  @P3 IMAD.MOV.U32 R16, RZ, RZ, R6 ;  /* 0x000000ffff103224 */ /* 0x000fe400078e0006 */
[--C-:B------:R-:W-:Y:S02]  /*4750*/  @P3 IMAD.MOV.U32 R17, RZ, RZ, R7.reuse ;  /* 0x000000ffff113224 */ /* 0x100fe400078e0007 */
[----:B------:R-:W-:Y:S02]  /*4760*/  @P4 IMAD.MOV.U32 R16, RZ, RZ, R7 ;  /* 0x000000ffff104224 */ /* 0x000fe400078e0007 */
[--C-:B------:R-:W-:Y:S02]  /*4770*/  @P4 IMAD.MOV.U32 R17, RZ, RZ, R28.reuse ;  /* 0x000000ffff114224 */ /* 0x100fe400078e001c */
[----:B------:R-:W-:Y:S01]  /*4780*/  @P5 IMAD.MOV.U32 R16, RZ, RZ, R28 ;  /* 0x000000ffff105224 */ /* 0x000fe200078e001c */
[----:B------:R-:W-:Y:S06]  /*4790*/  @!P6 BRA `(.L_x_197) ;  /* 0x00000000002ce947 */ /* 0x000fec0003800000 */
[----:B------:R-:W-:Y:S01]  /*47a0*/  ISETP.EQ.AND P6, PT, R27, 0x8, PT ;  /* 0x000000081b00780c */ /* 0x000fe20003fc2270 */
[----:B------:R-:W-:Y:S01]  /*47b0*/  @P0 IMAD.MOV.U32 R29, RZ, RZ, R2 ;  /* 0x000000ffff1d0224 */ /* 0x000fe200078e0002 */
[----:B------:R-:W-:Y:S01]  /*47c0*/  @P1 MOV R29, R3 ;  /* 0x00000003001d1202 */ /* 0x000fe20000000f00 */
[----:B------:R-:W-:Y:S01]  /*47d0*/  @P2 IMAD.MOV.U32 R29, RZ, RZ, R4 ;  /* 0x000000ffff1d2224 */ /* 0x000fe200078e0004 */
[----:B------:R-:W-:Y:S01]  /*47e0*/  LOP3.LUT R27, R26, 0x1f, RZ, 0xc0, !PT ;  /* 0x0000001f1a1b7812 */ /* 0x000fe200078ec0ff */
[----:B------:R-:W-:Y:S02]  /*47f0*/  @P3 IMAD.MOV.U32 R29, RZ, RZ, R5 ;  /* 0x000000ffff1d3224 */ /* 0x000fe400078e0005 */
[----:B------:R-:W-:Y:S01]  /*4800*/  @P4 IMAD.MOV.U32 R29, RZ, RZ, R6 ;  /* 0x000000ffff1d4224 */ /* 0x000fe200078e0006 */
[----:B------:R-:W-:Y:S01]  /*4810*/  SHF.L.W.U32.HI R17, R16, R27, R17 ;  /* 0x0000001b10117219 */ /* 0x000fe20000010e11 */
[----:B------:R-:W-:-:S04]  /*4820*/  @P5 IMAD.MOV.U32 R29, RZ, RZ, R7 ;  /* 0x000000ffff1d5224 */ /* 0x000fc800078e0007 */
[----:B------:R-:W-:-:S05]  /*4830*/  @P6 IMAD.MOV.U32 R29, RZ, RZ, R28 ;  /* 0x000000ffff1d6224 */ /* 0x000fca00078e001c */
[----:B------:R-:W-:-:S07]  /*4840*/  SHF.L.W.U32.HI R16, R29, R27, R16 ;  /* 0x0000001b1d107219 */ /* 0x000fce0000010e10 */
.L_x_197:
[----:B------:R-:W-:Y:S05]  /*4850*/  BSYNC.RECONVERGENT B1 ;  /* 0x0000000000017941 */ /* 0x000fea0003800200 */
.L_x_196:
        /* <DEDUP_REMOVED lines=8> */
[----:B------:R-:W-:Y:S02]  /*48e0*/  IADD3 R28, PT, PT, -R17, R26, RZ ;  /* 0x0000001a111c7210 */ /* 0x000fe40007ffe1ff */
[C---:B------:R-:W-:Y:S02]  /*48f0*/  LOP3.LUT R17, R26.reuse, R27, RZ, 0x3c, !PT ;  /* 0x0000001b1a117212 */ /* 0x040fe400078e3cff */
[----:B------:R-:W-:-:S06]  /*4900*/  LOP3.LUT R16, R26, R29, RZ, 0x3c, !PT ;  /* 0x0000001d1a107212 */ /* 0x000fcc00078e3cff */
[----:B------:R-:W0:Y:S02]  /*4910*/  I2F.F64.S64 R16, R16 ;  /* 0x0000001000107312 */ /* 0x000e240000301c00 */
[----:B0-----:R-:W-:-:S10]  /*4920*/  DMUL R26, R16, UR4 ;  /* 0x00000004101a7c28 */ /* 0x001fd40008000000 */
[----:B------:R-:W0:Y:S02]  /*4930*/  F2F.F32.F64 R26, R26 ;  /* 0x0000001a001a7310 */ /* 0x000e240000301000 */
[----:B0-----:R-:W-:-:S07]  /*4940*/  FSEL R16, -R26, R26, !P0 ;  /* 0x0000001a1a107208 */ /* 0x001fce0004000100 */
.L_x_194:
[----:B------:R-:W-:Y:S05]  /*4950*/  BSYNC.RECONVERGENT B0 ;  /* 0x0000000000007941 */ /* 0x000fea0003800200 */
.L_x_193:
        /* <DEDUP_REMOVED lines=29> */
.L_x_200:
        /* <DEDUP_REMOVED lines=42> */
[----:B------:R-:W-:Y:S01]  /*4dd0*/  @P2 IMAD.MOV.U32 R17, RZ, RZ, R3 ;  /* 0x000000ffff112224 */ /* 0x000fe200078e0003 */
        /* <DEDUP_REMOVED lines=22> */
.L_x_202:
[----:B------:R-:W-:Y:S05]  /*4f40*/  BSYNC.RECONVERGENT B1 ;  /* 0x0000000000017941 */ /* 0x000fea0003800200 */
.L_x_201:
        /* <DEDUP_REMOVED lines=15> */
.L_x_199:
[----:B------:R-:W-:Y:S05]  /*5040*/  BSYNC.RECONVERGENT B0 ;  /* 0x0000000000007941 */ /* 0x000fea0003800200 */
.L_x_198:
        /* <DEDUP_REMOVED lines=53> */
[----:B------:R-:W-:-:S04]  /*53a0*/  IMAD.MOV.U32 R25, RZ, RZ, R28 ;  /* 0x000000ffff197224 */ /* 0x000fc800078e001c */
[----:B------:R-:W-:Y:S01]  /*53b0*/  MOV R16, R24 ;  /* 0x0000001800107202 */ /* 0x000fe20000000f00 */
        /* <DEDUP_REMOVED lines=12> */
.L_x_205:
        /* <DEDUP_REMOVED lines=49> */
[--C-:B------:R-:W-:Y:S01]  /*5790*/  @P3 IMAD.MOV.U32 R17, RZ, RZ, R7.reuse ;  /* 0x000000ffff113224 */ /* 0x100fe200078e0007 */
[----:B------:R-:W-:Y:S01]  /*57a0*/  @P4 MOV R17, R28 ;  /* 0x0000001c00114202 */ /* 0x000fe20000000f00 */
[----:B------:R-:W-:Y:S02]  /*57b0*/  @P4 IMAD.MOV.U32 R16, RZ, RZ, R7 ;  /* 0x000000ffff104224 */ /* 0x000fe400078e0007 */
        /* <DEDUP_REMOVED lines=9> */
[----:B------:R-:W-:Y:S01]  /*5850*/  @P4 IMAD.MOV.U32 R29, RZ, RZ, R6 ;  /* 0x000000ffff1d4224 */ /* 0x000fe200078e0006 */
[----:B------:R-:W-:-:S03]  /*5860*/  @P5 MOV R29, R7 ;  /* 0x00000007001d5202 */ /* 0x000fc60000000f00 */
[----:B------:R-:W-:-:S05]  /*5870*/  @P6 IMAD.MOV.U32 R29, RZ, RZ, R28 ;  /* 0x000000ffff1d6224 */ /* 0x000fca00078e001c */
[----:B------:R-:W-:-:S07]  /*5880*/  SHF.L.W.U32.HI R16, R29, R27, R16 ;  /* 0x0000001b1d107219 */ /* 0x000fce0000010e10 */
.L_x_207:
[----:B------:R-:W-:Y:S05]  /*5890*/  BSYNC.RECONVERGENT B1 ;  /* 0x0000000000017941 */ /* 0x000fea0003800200 */
.L_x_206:
        /* <DEDUP_REMOVED lines=15> */
.L_x_204:
[----:B------:R-:W-:Y:S05]  /*5990*/  BSYNC.RECONVERGENT B0 ;  /* 0x0000000000007941 */ /* 0x000fea0003800200 */
.L_x_203:
        /* <DEDUP_REMOVED lines=29> */
.L_x_210:
        /* <DEDUP_REMOVED lines=37> */
[----:B------:R-:W-:Y:S01]  /*5dc0*/  @P3 IMAD.MOV.U32 R24, RZ, RZ, R2 ;  /* 0x000000ffff183224 */ /* 0x000fe200078e0002 */
[C---:B------:R-:W-:Y:S01]  /*5dd0*/  ISETP.EQ.AND P3, PT, R25.reuse, -0x4, PT ;  /* 0xfffffffc1900780c */ /* 0x040fe20003f62270 */
[--C-:B------:R-:W-:Y:S01]  /*5de0*/  @P4 IMAD.MOV.U32 R24, RZ, RZ, R3.reuse ;  /* 0x000000ffff184224 */ /* 0x100fe200078e0003 */
[----:B------:R-:W-:Y:S01]  /*5df0*/  @P4 MOV R17, R2 ;  /* 0x0000000200114202 */ /* 0x000fe20000000f00 */
[----:B------:R-:W-:Y:S01]  /*5e00*/  @P2 IMAD.MOV.U32 R17, RZ, RZ, R3 ;  /* 0x000000ffff112224 */ /* 0x000fe200078e0003 */
[----:B------:R-:W-:Y:S01]  /*5e10*/  ISETP.EQ.AND P4, PT, R25, 0x4, PT ;  /* 0x000000041900780c */ /* 0x000fe20003f82270 */
        /* <DEDUP_REMOVED lines=22> */
.L_x_212:
[----:B------:R-:W-:Y:S05]  /*5f80*/  BSYNC.RECONVERGENT B1 ;  /* 0x0000000000017941 */ /* 0x000fea0003800200 */
.L_x_211:
        /* <DEDUP_REMOVED lines=11> */
[----:B------:R-:W-:Y:S01]  /*6040*/  IADD3 R25, PT, PT, -R24, R25, RZ ;  /* 0x0000001918197210 */ /* 0x000fe20007ffe1ff */
[----:B0-----:R-:W-:-:S10]  /*6050*/  DMUL R26, R16, UR4 ;  /* 0x00000004101a7c28 */ /* 0x001fd40008000000 */
[----:B------:R-:W0:Y:S02]  /*6060*/  F2F.F32.F64 R26, R26 ;  /* 0x0000001a001a7310 */ /* 0x000e240000301000 */
[----:B0-----:R-:W-:-:S07]  /*6070*/  FSEL R24, -R26, R26, !P0 ;  /* 0x0000001a1a187208 */ /* 0x001fce0004000100 */
.L_x_209:
[----:B------:R-:W-:Y:S05]  /*6080*/  BSYNC.RECONVERGENT B0 ;  /* 0x0000000000007941 */ /* 0x000fea0003800200 */
.L_x_208:
        /* <DEDUP_REMOVED lines=67> */
.L_x_215:
        /* <DEDUP_REMOVED lines=39> */
[----:B------:R-:W-:Y:S01]  /*6730*/  @P4 IMAD.MOV.U32 R16, RZ, RZ, R2 ;  /* 0x000000ffff104224 */ /* 0x000fe200078e0002 */
[----:B------:R-:W-:Y:S01]  /*6740*/  @P4 MOV R17, R3 ;  /* 0x0000000300114202 */ /* 0x000fe20000000f00 */
[----:B------:R-:W-:Y:S01]  /*6750*/  @P0 IMAD.MOV.U32 R16, RZ, RZ, R3 ;  /* 0x000000ffff100224 */ /* 0x000fe200078e0003 */
[----:B------:R-:W-:Y:S01]  /*6760*/  ISETP.EQ.AND P4, PT, R27, RZ, PT ;  /* 0x000000ff1b00720c */ /* 0x000fe20003f82270 */
[--C-:B------:R-:W-:Y:S02]  /*6770*/  @P0 IMAD.MOV.U32 R17, RZ, RZ, R4.reuse ;  /* 0x000000ffff110224 */ /* 0x100fe400078e0004 */
[----:B------:R-:W-:Y:S02]  /*6780*/  @P1 IMAD.MOV.U32 R16, RZ, RZ, R4 ;  /* 0x000000ffff101224 */ /* 0x000fe400078e0004 */
[----:B------:R-:W-:-:S02]  /*6790*/  @P1 IMAD.MOV.U32 R17, RZ, RZ, R5 ;  /* 0x000000ffff111224 */ /* 0x000fc400078e0005 */
[----:B------:R-:W-:Y:S02]  /*67a0*/  @P2 IMAD.MOV.U32 R16, RZ, RZ, R5 ;  /* 0x000000ffff102224 */ /* 0x000fe400078e0005 */
[----:B------:R-:W-:Y:S01]  /*67b0*/  @P2 IMAD.MOV.U32 R17, RZ, RZ, R6 ;  /* 0x000000ffff112224 */ /* 0x000fe200078e0006 */
[----:B------:R-:W-:Y:S01]  /*67c0*/  @P3 MOV R16, R6 ;  /* 0x0000000600103202 */ /* 0x000fe20000000f00 */
[--C-:B------:R-:W-:Y:S02]  /*67d0*/  @P3 IMAD.MOV.U32 R17, RZ, RZ, R7.reuse ;  /* 0x000000ffff113224 */ /* 0x100fe400078e0007 */
[----:B------:R-:W-:Y:S02]  /*67e0*/  @P4 IMAD.MOV.U32 R16, RZ, RZ, R7 ;  /* 0x000000ffff104224 */ /* 0x000fe400078e0007 */
[--C-:B------:R-:W-:Y:S02]  /*67f0*/  @P4 IMAD.MOV.U32 R17, RZ, RZ, R28.reuse ;  /* 0x000000ffff114224 */ /* 0x100fe400078e001c */
[----:B------:R-:W-:Y:S01]  /*6800*/  @P5 IMAD.MOV.U32 R16, RZ, RZ, R28 ;  /* 0x000000ffff105224 */ /* 0x000fe200078e001c */
[----:B------:R-:W-:Y:S06]  /*6810*/  @!P6 BRA `(.L_x_217) ;  /* 0x00000000002ce947 */ /* 0x000fec0003800000 */
[----:B------:R-:W-:Y:S01]  /*6820*/  ISETP.EQ.AND P6, PT, R27, 0x8, PT ;  /* 0x000000081b00780c */ /* 0x000fe20003fc2270 */
[----:B------:R-:W-:Y:S01]  /*6830*/  @P0 IMAD.MOV.U32 R29, RZ, RZ, R2 ;  /* 0x000000ffff1d0224 */ /* 0x000fe200078e0002 */
[----:B------:R-:W-:Y:S01]  /*6840*/  LOP3.LUT R27, R26, 0x1f, RZ, 0xc0, !PT ;  /* 0x0000001f1a1b7812 */ /* 0x000fe200078ec0ff */
[----:B------:R-:W-:Y:S01]  /*6850*/  @P1 IMAD.MOV.U32 R29, RZ, RZ, R3 ;  /* 0x000000ffff1d1224 */ /* 0x000fe200078e0003 */
[----:B------:R-:W-:Y:S01]  /*6860*/  @P2 MOV R29, R4 ;  /* 0x00000004001d2202 */ /* 0x000fe20000000f00 */
[----:B------:R-:W-:Y:S01]  /*6870*/  @P3 IMAD.MOV.U32 R29, RZ, RZ, R5 ;  /* 0x000000ffff1d3224 */ /* 0x000fe200078e0005 */
[----:B------:R-:W-:Y:S01]  /*6880*/  SHF.L.W.U32.HI R17, R16, R27, R17 ;  /* 0x0000001b10117219 */ /* 0x000fe20000010e11 */
[----:B------:R-:W-:Y:S02]  /*6890*/  @P4 IMAD.MOV.U32 R29, RZ, RZ, R6 ;  /* 0x000000ffff1d4224 */ /* 0x000fe400078e0006 */
[----:B------:R-:W-:-:S04]  /*68a0*/  @P5 IMAD.MOV.U32 R29, RZ, RZ, R7 ;  /* 0x000000ffff1d5224 */ /* 0x000fc800078e0007 */
[----:B------:R-:W-:-:S05]  /*68b0*/  @P6 IMAD.MOV.U32 R29, RZ, RZ, R28 ;  /* 0x000000ffff1d6224 */ /* 0x000fca00078e001c */
[----:B------:R-:W-:-:S07]  /*68c0*/  SHF.L.W.U32.HI R16, R29, R27, R16 ;  /* 0x0000001b1d107219 */ /* 0x000fce0000010e10 */
.L_x_217:
[----:B------:R-:W-:Y:S05]  /*68d0*/  BSYNC.RECONVERGENT B1 ;  /* 0x0000000000017941 */ /* 0x000fea0003800200 */
.L_x_216:
        /* <DEDUP_REMOVED lines=15> */
.L_x_214:
[----:B------:R-:W-:Y:S05]  /*69d0*/  BSYNC.RECONVERGENT B0 ;  /* 0x0000000000007941 */ /* 0x000fea0003800200 */
.L_x_213:
[C---:B------:R-:W-:Y:S01]  /*69e0*/  IADD3 R17, PT, PT, R28.reuse, 0x1, RZ ;  /* 0x000000011c117810 */ /* 0x040fe20007ffe0ff */
[----:B------:R-:W-:Y:S01]  /*69f0*/  BSSY.RECONVERGENT B0, `(.L_x_218) ;  /* 0x000006d000007945 */ /* 0x000fe20003800200 */
[----:B------:R-:W-:Y:S02]  /*6a00*/  LOP3.LUT R26, R28, 0x1, RZ, 0xc0, !PT ;  /* 0x000000011c1a7812 */ /* 0x000fe400078ec0ff */
[----:B------:R-:W-:Y:S01]  /*6a10*/  LOP3.LUT P1, RZ, R17, 0x2, RZ, 0xc0, !PT ;  /* 0x0000000211ff7812 */ /* 0x000fe2000782c0ff */
[----:B------:R-:W-:Y:S01]  /*6a20*/  FMUL R17, R16, R16 ;  /* 0x0000001010117220 */ /* 0x000fe20000400000 */
[----:B------:R-:W-:Y:S02]  /*6a30*/  ISETP.NE.U32.AND P0, PT, R26, 0x1, PT ;  /* 0x000000011a00780c */ /* 0x000fe40003f05070 */
[----:B------:R-:W-:Y:S01]  /*6a40*/  FSETP.GE.AND P2, PT, |R22|, 105615, PT ;  /* 0x47ce47801600780b */ /* 0x000fe20003f46200 */
[----:B------:R-:W-:Y:S01]  /*6a50*/  FFMA R26, R17, R8, -0.0013887860113754868507 ;  /* 0xbab607ed111a7423 */ /* 0x000fe20000000008 */
[----:B------:R-:W-:-:S02]  /*6a60*/  FSEL R27, R9, 0.041666727513074874878, !P0 ;  /* 0x3d2aaabb091b7808 */ /* 0x000fc40004000000 */
        /* <DEDUP_REMOVED lines=20> */
.L_x_220:
        /* <DEDUP_REMOVED lines=65> */
.L_x_222:
[----:B------:R-:W-:Y:S05]  /*6fc0*/  BSYNC.RECONVERGENT B1 ;  /* 0x0000000000017941 */ /* 0x000fea0003800200 */
.L_x_221:
        /* <DEDUP_REMOVED lines=15> */
.L_x_219:
[----:B------:R-:W-:Y:S05]  /*70c0*/  BSYNC.RECONVERGENT B0 ;  /* 0x0000000000007941 */ /* 0x000fea0003800200 */
.L_x_218:
        /* <DEDUP_REMOVED lines=58> */
[----:B------:R-:W-:Y:S01]  /*7470*/  @!P0 MOV R28, RZ ;  /* 0x000000ff001c8202 */ /* 0x000fe20000000f00 */
        /* <DEDUP_REMOVED lines=8> */
.L_x_225:
        /* <DEDUP_REMOVED lines=63> */
[----:B------:R-:W-:-:S04]  /*78f0*/  @P6 MOV R29, R28 ;  /* 0x0000001c001d6202 */ /* 0x000fc80000000f00 */
[----:B------:R-:W-:-:S07]  /*7900*/  SHF.L.W.U32.HI R16, R29, R27, R16 ;  /* 0x0000001b1d107219 */ /* 0x000fce0000010e10 */
.L_x_227:
[----:B------:R-:W-:Y:S05]  /*7910*/  BSYNC.RECONVERGENT B1 ;  /* 0x0000000000017941 */ /* 0x000fea0003800200 */
.L_x_226:
        /* <DEDUP_REMOVED lines=15> */
.L_x_224:
[----:B------:R-:W-:Y:S05]  /*7a10*/  BSYNC.RECONVERGENT B0 ;  /* 0x0000000000007941 */ /* 0x000fea0003800200 */
.L_x_223:
        /* <DEDUP_REMOVED lines=29> */
.L_x_230:
        /* <DEDUP_REMOVED lines=39> */
[----:B------:R-:W-:Y:S01]  /*7e60*/  @P4 IMAD.MOV.U32 R17, RZ, RZ, R2 ;  /* 0x000000ffff114224 */ /* 0x000fe200078e0002 */
[----:B------:R-:W-:Y:S01]  /*7e70*/  @P4 MOV R24, R3 ;  /* 0x0000000300184202 */ /* 0x000fe20000000f00 */
[----:B------:R-:W-:Y:S01]  /*7e80*/  @P2 IMAD.MOV.U32 R17, RZ, RZ, R3 ;  /* 0x000000ffff112224 */ /* 0x000fe200078e0003 */
[----:B------:R-:W-:Y:S01]  /*7e90*/  ISETP.EQ.AND P4, PT, R25, 0x4, PT ;  /* 0x000000041900780c */ /* 0x000fe20003f82270 */
        /* <DEDUP_REMOVED lines=22> */
.L_x_232:
[----:B------:R-:W-:Y:S05]  /*8000*/  BSYNC.RECONVERGENT B1 ;  /* 0x0000000000017941 */ /* 0x000fea0003800200 */
.L_x_231:
        /* <DEDUP_REMOVED lines=15> */
.L_x_229:
[----:B------:R-:W-:Y:S05]  /*8100*/  BSYNC.RECONVERGENT B0 ;  /* 0x0000000000007941 */ /* 0x000fea0003800200 */
.L_x_228:
        /* <DEDUP_REMOVED lines=35> */
[----:B------:R-:W-:-:S04]  /*8340*/  SHF.L.U32 R22, R0, 0x8, RZ ;  /* 0x0000000800167819 */ /* 0x000fc800000006ff */
[----:B------:R-:W-:Y:S01]  /*8350*/  LOP3.LUT R22, R22, 0x300, RZ, 0xc0, !PT ;  /* 0x0000030016167812 */ /* 0x000fe200078ec0ff */
[----:B------:R0:W-:Y:S03]  /*8360*/  STS [R20+UR10+0x1000], R29 ;  /* 0x0010001d14007988 */ /* 0x0001e6000800080a */
[----:B------:R-:W-:Y:S01]  /*8370*/  I2FP.F32.U32 R22, R22 ;  /* 0x0000001600167245 */ /* 0x000fe20000201000 */
[----:B------:R0:W-:Y:S04]  /*8380*/  STS [R20+UR11+0x1000], R26 ;  /* 0x0010001a14007988 */ /* 0x0001e8000800080b */
        /* <DEDUP_REMOVED lines=27> */
.L_x_235:
        /* <DEDUP_REMOVED lines=40> */
[----:B------:R-:W-:Y:S01]  /*87c0*/  @P4 IMAD.MOV.U32 R17, RZ, RZ, R3 ;  /* 0x000000ffff114224 */ /* 0x000fe200078e0003 */
[----:B------:R-:W-:Y:S01]  /*87d0*/  ISETP.EQ.AND P4, PT, R27, RZ, PT ;  /* 0x000000ff1b00720c */ /* 0x000fe20003f82270 */
        /* <DEDUP_REMOVED lines=23> */
.L_x_237:
[----:B------:R-:W-:Y:S05]  /*8950*/  BSYNC.RECONVERGENT B1 ;  /* 0x0000000000017941 */ /* 0x000fea0003800200 */
.L_x_236:
        /* <DEDUP_REMOVED lines=15> */
.L_x_234:
[----:B------:R-:W-:Y:S05]  /*8a50*/  BSYNC.RECONVERGENT B0 ;  /* 0x0000000000007941 */ /* 0x000fea0003800200 */
.L_x_233:
        /* <DEDUP_REMOVED lines=29> */
.L_x_240:
        /* <DEDUP_REMOVED lines=65> */
.L_x_242:
[----:B------:R-:W-:Y:S05]  /*9040*/  BSYNC.RECONVERGENT B1 ;  /* 0x0000000000017941 */ /* 0x000fea0003800200 */
.L_x_241:
        /* <DEDUP_REMOVED lines=15> */
.L_x_239:
[----:B------:R-:W-:Y:S05]  /*9140*/  BSYNC.RECONVERGENT B0 ;  /* 0x0000000000007941 */ /* 0x000fea0003800200 */
.L_x_238:
        /* <DEDUP_REMOVED lines=67> */
.L_x_245:
        /* <DEDUP_REMOVED lines=37> */
[----:B------:R-:W-:Y:S02]  /*97d0*/  @P3 MOV R17, R2 ;  /* 0x0000000200113202 */ /* 0x000fe40000000f00 */
[----:B------:R-:W-:Y:S01]  /*97e0*/  @P4 IMAD.MOV.U32 R16, RZ, RZ, R2 ;  /* 0x000000ffff104224 */ /* 0x000fe200078e0002 */
[C---:B------:R-:W-:Y:S01]  /*97f0*/  ISETP.EQ.AND P3, PT, R27.reuse, -0x4, PT ;  /* 0xfffffffc1b00780c */ /* 0x040fe20003f62270 */
[--C-:B------:R-:W-:Y:S01]  /*9800*/  @P4 IMAD.MOV.U32 R17, RZ, RZ, R3.reuse ;  /* 0x000000ffff114224 */ /* 0x100fe200078e0003 */
[----:B------:R-:W-:Y:S01]  /*9810*/  ISETP.EQ.AND P4, PT, R27, RZ, PT ;  /* 0x000000ff1b00720c */ /* 0x000fe20003f82270 */
        /* <DEDUP_REMOVED lines=23> */
.L_x_247:
[----:B------:R-:W-:Y:S05]  /*9990*/  BSYNC.RECONVERGENT B1 ;  /* 0x0000000000017941 */ /* 0x000fea0003800200 */
.L_x_246:
        /* <DEDUP_REMOVED lines=15> */
.L_x_244:
[----:B------:R-:W-:Y:S05]  /*9a90*/  BSYNC.RECONVERGENT B0 ;  /* 0x0000000000007941 */ /* 0x000fea0003800200 */
.L_x_243:
        /* <DEDUP_REMOVED lines=9> */
[----:B------:R-:W-:-:S04]  /*9b30*/  FSEL R10, -R10, -0.4999999701976776123, !P0 ;  /* 0xbeffffff0a0a7808 */ /* 0x000fc80004000100 */
[----:B------:R-:W-:-:S05]  /*9b40*/  FSEL R9, R26, -0.00019574658654164522886, P0 ;  /* 0xb94d41531a097808 */ /* 0x000fca0000000000 */
[----:B------:R-:W-:Y:S01]  /*9b50*/  FFMA R27, R16, R9, R27 ;  /* 0x00000009101b7223 */ /* 0x000fe2000000001b */
[----:B------:R-:W-:-:S03]  /*9b60*/  FSEL R9, R17, 1, !P0 ;  /* 0x3f80000011097808 */ /* 0x000fc60004000000 */
[C---:B------:R-:W-:Y:S02]  /*9b70*/  FFMA R10, R16.reuse, R27, R10 ;  /* 0x0000001b100a7223 */ /* 0x040fe4000000000a */
        /* <DEDUP_REMOVED lines=9> */
[----:B------:R-:W-:Y:S01]  /*9c10*/  CS2R R26, SRZ ;  /* 0x00000000001a7805 */ /* 0x000fe2000001ff00 */
[----:B------:R-:W0:Y:S03]  /*9c20*/  LDCU.64 UR12, c[0x4][URZ] ;  /* 0x01000000ff0c77ac */ /* 0x000e260008000a00 */
[----:B------:R-:W-:Y:S01]  /*9c30*/  LOP3.LUT R29, R10, 0x80000000, RZ, 0xfc, !PT ;  /* 0x800000000a1d7812 */ /* 0x000fe200078efcff */
[----:B------:R-:W-:Y:S01]  /*9c40*/  UMOV UR5, URZ ;  /* 0x000000ff00057c82 */ /* 0x000fe20008000000 */
[----:B------:R-:W-:-:S05]  /*9c50*/  UMOV UR4, URZ ;  /* 0x000000ff00047c82 */ /* 0x000fca0008000000 */
.L_x_250:
        /* <DEDUP_REMOVED lines=54> */
[----:B------:R-:W-:Y:S01]  /*9fc0*/  @P1 IMAD.MOV.U32 R2, RZ, RZ, R3 ;  /* 0x000000ffff021224 */ /* 0x000fe200078e0003 */
[----:B------:R-:W-:Y:S01]  /*9fd0*/  LOP3.LUT R16, R16, 0x1f, RZ, 0xc0, !PT ;  /* 0x0000001f10107812 */ /* 0x000fe200078ec0ff */
[----:B------:R-:W-:Y:S01]  /*9fe0*/  @P0 IMAD.MOV.U32 R2, RZ, RZ, R4 ;  /* 0x000000ffff020224 */ /* 0x000fe200078e0004 */
[----:B------:R-:W-:Y:S01]  /*9ff0*/  ISETP.EQ.AND P0, PT, R24, 0x8, PT ;  /* 0x000000081800780c */ /* 0x000fe20003f02270 */
[----:B------:R-:W-:Y:S01]  /*a000*/  @P3 IMAD.MOV.U32 R2, RZ, RZ, R5 ;  /* 0x000000ffff023224 */ /* 0x000fe200078e0005 */
[----:B------:R-:W-:Y:S01]  /*a010*/  SHF.L.W.U32.HI R10, R17, R16, R10 ;  /* 0x00000010110a7219 */ /* 0x000fe20000010e0a */
[----:B------:R-:W-:Y:S02]  /*a020*/  @P5 IMAD.MOV.U32 R2, RZ, RZ, R6 ;  /* 0x000000ffff025224 */ /* 0x000fe400078e0006 */
[----:B------:R-:W-:-:S08]  /*a030*/  @P4 IMAD.MOV.U32 R2, RZ, RZ, R7 ;  /* 0x000000ffff024224 */ /* 0x000fd000078e0007 */
[----:B------:R-:W-:-:S04]  /*a040*/  @P0 MOV R2, R27 ;  /* 0x0000001b00020202 */ /* 0x000fc80000000f00 */
[----:B------:R-:W-:-:S07]  /*a050*/  SHF.L.W.U32.HI R17, R2, R16, R17 ;  /* 0x0000001002117219 */ /* 0x000fce0000010e11 */
.L_x_252:
[----:B------:R-:W-:Y:S05]  /*a060*/  BSYNC.RECONVERGENT B1 ;  /* 0x0000000000017941 */ /* 0x000fea0003800200 */
.L_x_251:
[C-C-:B------:R-:W-:Y:S01]  /*a070*/  SHF.L.W.U32.HI R7, R17.reuse, 0x2, R10.reuse ;  /* 0x0000000211077819 */ /* 0x140fe20000010e0a */
[----:B------:R-:W-:Y:S01]  /*a080*/  IMAD.SHL.U32 R2, R17, 0x4, RZ ;  /* 0x0000000411027824 */ /* 0x000fe200078e00ff */
[----:B------:R-:W-:Y:S01]  /*a090*/  UMOV UR4, 0x54442d19 ;  /* 0x54442d1900047882 */ /* 0x000fe20000000000 */
[----:B------:R-:W-:Y:S01]  /*a0a0*/  UMOV UR5, 0x3bf921fb ;  /* 0x3bf921fb00057882 */ /* 0x000fe20000000000 */
        /* <DEDUP_REMOVED lines=11> */
.L_x_249:
[----:B------:R-:W-:Y:S05]  /*a160*/  BSYNC.RECONVERGENT B0 ;  /* 0x0000000000007941 */ /* 0x000fea0003800200 */
.L_x_248:
[----:B------:R-:W-:Y:S01]  /*a170*/  LOP3.LUT R19, R19, 0x7fc, RZ, 0xc0, !PT ;  /* 0x000007fc13137812 */ /* 0x000fe200078ec0ff */
[----:B------:R-:W-:Y:S01]  /*a180*/  FMUL R7, R24, R24 ;  /* 0x0000001818077220 */ /* 0x000fe20000400000 */
[----:B------:R-:W-:Y:S01]  /*a190*/  LOP3.LUT R4, R25, 0x1, RZ, 0xc0, !PT ;  /* 0x0000000119047812 */ /* 0x000fe200078ec0ff */
[C---:B------:R-:W-:Y:S01]  /*a1a0*/  IMAD.IADD R23, R20.reuse, 0x1, R23 ;  /* 0x0000000114177824 */ /* 0x040fe200078e0217 */
[----:B------:R-:W-:Y:S01]  /*a1b0*/  LOP3.LUT R19, R19, 0x1, R0, 0xf8, !PT ;  /* 0x0000000113137812 */ /* 0x000fe200078ef800 */
[----:B------:R-:W-:Y:S01]  /*a1c0*/  IMAD.IADD R21, R20, 0x1, R21 ;  /* 0x0000000114157824 */ /* 0x000fe200078e0215 */
        /* <DEDUP_REMOVED lines=12> */
[C---:B------:R-:W-:Y:S01]  /*a290*/  FFMA R4, R7.reuse, R4, R6 ;  /* 0x0000000407047223 */ /* 0x040fe20000000006 */
[----:B------:R-:W-:Y:S01]  /*a2a0*/  FSEL R24, R24, 1, P0 ;  /* 0x3f80000018187808 */ /* 0x000fe20000000000 */
[----:B------:R-:W-:Y:S01]  /*a2b0*/  LDS R2, [R19] ;  /* 0x0000000013027984 */ /* 0x000fe20000000800 */
[----:B------:R-:W-:Y:S01]  /*a2c0*/  FFMA R8, RZ, R8, -0.4999999701976776123 ;  /* 0xbeffffffff087423 */ /* 0x000fe20000000008 */
[----:B------:R-:W-:-:S02]  /*a2d0*/  FFMA R4, R7, R4, R11 ;  /* 0x0000000407047223 */ /* 0x000fc4000000000b */
[----:B------:R-:W1:Y:S01]  /*a2e0*/  LDS R5, [R19+0x8] ;  /* 0x0000080013057984 */ /* 0x000e620000000800 */
[----:B------:R-:W-:Y:S01]  /*a2f0*/  FFMA R7, R7, R24, RZ ;  /* 0x0000001807077223 */ /* 0x000fe200000000ff */
[----:B------:R-:W-:-:S03]  /*a300*/  FFMA R8, RZ, R8, 1 ;  /* 0x3f800000ff087423 */ /* 0x000fc60000000008 */
[----:B------:R-:W-:-:S04]  /*a310*/  FFMA R4, R7, R4, R24 ;  /* 0x0000000407047223 */ /* 0x000fc80000000018 */
[----:B------:R-:W-:Y:S01]  /*a320*/  @P1 FADD R4, RZ, -R4 ;  /* 0x80000004ff041221 */ /* 0x000fe20000000000 */
[C-C-:B0-----:R-:W-:Y:S01]  /*a330*/  FADD R7, R0.reuse, -R3.reuse ;  /* 0x8000000300077221 */ /* 0x141fe20000000000 */
[----:B------:R-:W-:Y:S01]  /*a340*/  FADD R3, R0, R3 ;  /* 0x0000000300037221 */ /* 0x000fe20000000000 */
[----:B------:R-:W-:Y:S01]  /*a350*/  FFMA R0, -RZ, RZ, RZ ;  /* 0x000000ffff007223 */ /* 0x000fe200000001ff */
[C-C-:B-1----:R-:W-:Y:S01]  /*a360*/  FADD R6, R2.reuse, -R5.reuse ;  /* 0x8000000502067221 */ /* 0x142fe20000000000 */
[----:B------:R-:W-:Y:S01]  /*a370*/  FADD R5, R2, R5 ;  /* 0x0000000502057221 */ /* 0x000fe20000000000 */
[CC--:B------:R-:W-:Y:S02]  /*a380*/  FMUL R2, R4.reuse, R7.reuse ;  /* 0x0000000704027220 */ /* 0x0c0fe40000400000 */
[-C--:B------:R-:W-:Y:S02]  /*a390*/  FMUL R4, R4, R6.reuse ;  /* 0x0000000604047220 */ /* 0x080fe40000400000 */
[C---:B------:R-:W-:Y:S01]  /*a3a0*/  FFMA R11, R9.reuse, R6, -R2 ;  /* 0x00000006090b7223 */ /* 0x040fe20000000802 */
[----:B------:R-:W-:Y:S01]  /*a3b0*/  STS [R20+UR10], R5 ;  /* 0x0000000514007988 */ /* 0x000fe2000800080a */
[----:B------:R-:W-:Y:S01]  /*a3c0*/  FFMA R7, R9, R7, R4 ;  /* 0x0000000709077223 */ /* 0x000fe20000000004 */
[----:B------:R-:W-:-:S02]  /*a3d0*/  IMAD.MOV.U32 R2, RZ, RZ, 0x394d4153 ;  /* 0x394d4153ff027424 */ /* 0x000fc400078e00ff */
[----:B------:R0:W-:Y:S02]  /*a3e0*/  STS [R20+UR11], R3 ;  /* 0x0000000314007988 */ /* 0x0001e4000800080b */
[----:B------:R-:W-:Y:S02]  /*a3f0*/  FFMA R2, RZ, -R2, 0.0083327032625675201416 ;  /* 0x3c0885e4ff027423 */ /* 0x000fe40000000802 */
[----:B------:R-:W-:Y:S04]  /*a400*/  STS [R20+UR10+0x1000], R11 ;  /* 0x0010000b14007988 */ /* 0x000fe8000800080a */
[----:B------:R-:W-:Y:S01]  /*a410*/  STS [R20+UR11+0x1000], R7 ;  /* 0x0010000714007988 */ /* 0x000fe2000800080b */
[----:B0-----:R-:W-:Y:S01]  /*a420*/  FFMA R3, RZ, R2, -0.16666662693023681641 ;  /* 0xbe2aaaa8ff037423 */ /* 0x001fe20000000002 */
[----:B------:R-:W-:Y:S03]  /*a430*/  BAR.SYNC.DEFER_BLOCKING 0x0 ;  /* 0x0000000000007b1d */ /* 0x000fe60000010000 */
[----:B------:R-:W-:-:S03]  /*a440*/  FMUL R0, R0, R3 ;  /* 0x0000000300007220 */ /* 0x000fc60000400000 */
[----:B------:R-:W-:Y:S04]  /*a450*/  LDS R6, [R23] ;  /* 0x0000000017067984 */ /* 0x000fe80000000800 */
[----:B------:R-:W0:Y:S04]  /*a460*/  LDS R9, [R23+0x4] ;  /* 0x0000040017097984 */ /* 0x000e280000000800 */
[----:B------:R-:W-:Y:S04]  /*a470*/  LDS R4, [R21] ;  /* 0x0000000015047984 */ /* 0x000fe80000000800 */
[----:B------:R-:W1:Y:S01]  /*a480*/  LDS R5, [R21+0x4] ;  /* 0x0000040015057984 */ /* 0x000e620000000800 */
[C-C-:B0-----:R-:W-:Y:S01]  /*a490*/  FADD R7, R6.reuse, -R9.reuse ;  /* 0x8000000906077221 */ /* 0x141fe20000000000 */
[----:B------:R-:W-:-:S03]  /*a4a0*/  FADD R9, R6, R9 ;  /* 0x0000000906097221 */ /* 0x000fc60000000000 */
[-C--:B------:R-:W-:Y:S01]  /*a4b0*/  FMUL R11, R0, R7.reuse ;  /* 0x00000007000b7220 */ /* 0x080fe20000400000 */
[----:B------:R-:W-:Y:S01]  /*a4c0*/  FMUL R7, R8, R7 ;  /* 0x0000000708077220 */ /* 0x000fe20000400000 */
[C-C-:B-1----:R-:W-:Y:S01]  /*a4d0*/  FADD R3, R4.reuse, -R5.reuse ;  /* 0x8000000504037221 */ /* 0x142fe20000000000 */
[----:B------:R-:W-:-:S03]  /*a4e0*/  FADD R5, R4, R5 ;  /* 0x0000000504057221 */ /* 0x000fc60000000000 */
[-C--:B------:R-:W-:Y:S01]  /*a4f0*/  FFMA R11, R8, R3.reuse, -R11 ;  /* 0x00000003080b7223 */ /* 0x080fe2000000080b */
[----:B------:R-:W-:Y:S01]  /*a500*/  FFMA R7, R0, R3, R7 ;  /* 0x0000000300077223 */ /* 0x000fe20000000007 */
[----:B------:R-:W-:Y:S04]  /*a510*/  STG.E desc[UR6][R14.64], R5 ;  /* 0x000000050e007986 */ /* 0x000fe8000c101906 */
[----:B------:R-:W-:Y:S04]  /*a520*/  STG.E desc[UR6][R12.64], R9 ;  /* 0x000000090c007986 */ /* 0x000fe8000c101906 */
[----:B------:R-:W-:Y:S04]  /*a530*/  STG.E desc[UR6][R14.64+0x1000], R11 ;  /* 0x0010000b0e007986 */ /* 0x000fe8000c101906 */
[----:B------:R-:W-:Y:S01]  /*a540*/  STG.E desc[UR6][R12.64+0x1000], R7 ;  /* 0x001000070c007986 */ /* 0x000fe2000c101906 */
[----:B------:R-:W-:Y:S05]  /*a550*/  EXIT ;  /* 0x000000000000794d */ /* 0x000fea0003800000 */
.L_x_253:
        /* <DEDUP_REMOVED lines=10> */
.L_x_491:


//--------------------- .text._occa_preprocesses_ODW_11_0 --------------------------
	.section	.text._occa_preprocesses_ODW_11_0,"ax",@progbits
	.align	128
        .global         _occa_preprocesses_ODW_11_0
        .type           _occa_preprocesses_ODW_11_0,@function
        .size           _occa_preprocesses_ODW_11_0,(.L_x_482 - _occa_preprocesses_ODW_11_0)
        .other          _occa_preprocesses_ODW_11_0,@"STO_CUDA_ENTRY STV_DEFAULT"
_occa_preprocesses_ODW_11_0:
.text._occa_preprocesses_ODW_11_0:
[----:B------:R-:W0:Y:S01]  /*0000*/  LDC R1, c[0x0][0x37c] ;  /* 0x0000df00ff017b82 */ /* 0x000e220000000800 */
[----:B------:R-:W1:Y:S07]  /*0010*/  S2R R5, SR_TID.X ;  /* 0x0000000000057919 */ /* 0x000e6e0000002100 */
[----:B------:R-:W2:Y:S01]  /*0020*/  S2UR UR5, SR_CgaCtaId ;  /* 0x00000000000579c3 */ /* 0x000ea20000008800 */
[----:B------:R-:W-:Y:S01]  /*0030*/  UMOV UR4, 0x400 ;  /* 0x0000040000047882 */ /* 0x000fe20000000000 */
[----:B------:R-:W-:Y:S01]  /*0040*/  IMAD.MOV.U32 R15, RZ, RZ, 0x3a001002 ;  /* 0x3a001002ff0f7424 */ /* 0x000fe200078e00ff */
[----:B------:R-:W-:Y:S01]  /*0050*/  BSSY.RECONVERGENT B0, `(.L_x_254) ;  /* 0x0000089000007945 */ /* 0x000fe20003800200 */
[----:B------:R-:W-:-:S02]  /*0060*/  IMAD.MOV.U32 R12, RZ, RZ, 0x44ffe000 ;  /* 0x44ffe000ff0c7424 */ /* 0x000fc400078e00ff */
[----:B0-----:R-:W-:Y:S01]  /*0070*/  VIADD R1, R1, 0xffffffe0 ;  /* 0xffffffe001017836 */ /* 0x001fe20000000000 */
[----:B--2---:R-:W-:Y:S02]  /*0080*/  ULEA UR6, UR5, UR4, 0x18 ;  /* 0x0000000405067291 */ /* 0x004fe4000f8ec0ff */
[----:B------:R-:W-:-:S04]  /*0090*/  UIADD3 UR4, UPT, UPT, UR4, 0x2000, URZ ;  /* 0x0000200004047890 */ /* 0x000fc8000fffe0ff */
[----:B------:R-:W-:Y:S01]  /*00a0*/  ULEA UR4, UR5, UR4, 0x18 ;  /* 0x0000000405047291 */ /* 0x000fe2000f8ec0ff */
[C---:B-1----:R-:W-:Y:S02]  /*00b0*/  LEA R9, R5.reuse, UR6, 0x2 ;  /* 0x0000000605097c11 */ /* 0x042fe4000f8e10ff */
[C---:B------:R-:W-:Y:S02]  /*00c0*/  ISETP.GE.U32.AND P0, PT, R5.reuse, 0x200, PT ;  /* 0x000002000500780c */ /* 0x040fe40003f06070 */
[C---:B------:R-:W-:Y:S01]  /*00d0*/  ISETP.GE.U32.AND P1, PT, R5.reuse, 0x100, PT ;  /* 0x000001000500780c */ /* 0x040fe20003f26070 */
[----:B------:R-:W-:Y:S01]  /*00e0*/  STS [R9], RZ ;  /* 0x000000ff09007388 */ /* 0x000fe20000000800 */
[----:B------:R-:W-:Y:S02]  /*00f0*/  LEA R0, R5, UR4, 0x2 ;  /* 0x0000000405007c11 */ /* 0x000fe4000f8e10ff */
[----:B------:R-:W-:Y:S01]  /*0100*/  FSEL R11, RZ, 1, P0 ;  /* 0x3f800000ff0b7808 */ /* 0x000fe20000000000 */
[----:B------:R-:W-:Y:S02]  /*0110*/  STS [R9+0x1000], RZ ;  /* 0x001000ff09007388 */ /* 0x000fe40000000800 */
[C---:B------:R-:W-:Y:S01]  /*0120*/  VIADD R4, R0.reuse, 0x800 ;  /* 0x0000080000047836 */ /* 0x040fe20000000000 */
[----:B------:R-:W-:Y:S01]  /*0130*/  BAR.SYNC.DEFER_BLOCKING 0x0 ;  /* 0x0000000000007b1d */ /* 0x000fe20000010000 */
[----:B------:R-:W-:-:S02]  /*0140*/  VIADD R6, R0, 0x400 ;  /* 0x0000040000067836 */ /* 0x000fc40000000000 */
[--C-:B------:R-:W-:Y:S01]  /*0150*/  @P0 IMAD.MOV R4, RZ, RZ, R0.reuse ;  /* 0x000000ffff040224 */ /* 0x100fe200078e0200 */
[----:B------:R-:W-:Y:S01]  /*0160*/  ISETP.GE.U32.AND P0, PT, R5, 0x80, PT ;  /* 0x000000800500780c */ /* 0x000fe20003f06070 */
[----:B------:R-:W-:Y:S01]  /*0170*/  @P1 IMAD.MOV R6, RZ, RZ, R0 ;  /* 0x000000ffff061224 */ /* 0x000fe200078e0200 */
[----:B------:R-:W-:Y:S04]  /*0180*/  LDS R2, [R9] ;  /* 0x0000000009027984 */ /* 0x000fe80000000800 */
[----:B------:R-:W0:Y:S02]  /*0190*/  LDS R3, [R9+0x1000] ;  /* 0x0010000009037984 */ /* 0x000e240000000800 */
[----:B0-----:R-:W-:-:S05]  /*01a0*/  FADD R3, R2, R3 ;  /* 0x0000000302037221 */ /* 0x001fca0000000000 */
[----:B------:R-:W-:Y:S01]  /*01b0*/  STS [R0], R3 ;  /* 0x0000000300007388 */ /* 0x000fe20000000800 */
[----:B------:R-:W-:Y:S06]  /*01c0*/  BAR.SYNC.DEFER_BLOCKING 0x0 ;  /* 0x0000000000007b1d */ /* 0x000fec0000010000 */
[----:B------:R0:W-:Y:S04]  /*01d0*/  LDS R7, [R4] ;  /* 0x0000000004077984 */ /* 0x0001e80000000800 */
[----:B------:R-:W1:Y:S01]  /*01e0*/  LDS R2, [R0] ;  /* 0x0000000000027984 */ /* 0x000e620000000800 */
[----:B0-----:R-:W-:-:S02]  /*01f0*/  VIADD R4, R0, 0x100 ;  /* 0x0000010000047836 */ /* 0x001fc40000000000 */
[----:B-1----:R-:W-:Y:S01]  /*0200*/  FADD R2, R2, R7 ;  /* 0x0000000702027221 */ /* 0x002fe20000000000 */
[----:B------:R-:W-:Y:S02]  /*0210*/  FSEL R7, RZ, 1, P1 ;  /* 0x3f800000ff077808 */ /* 0x000fe40000800000 */
[----:B------:R-:W-:Y:S01]  /*0220*/  ISETP.GE.U32.AND P1, PT, R5, 0x40, PT ;  /* 0x000000400500780c */ /* 0x000fe20003f26070 */
[----:B------:R-:W-:-:S05]  /*0230*/  FMUL R11, R2, R11 ;  /* 0x0000000b020b7220 */ /* 0x000fca0000400000 */
[----:B------:R0:W-:Y:S01]  /*0240*/  STS [R0], R11 ;  /* 0x0000000b00007388 */ /* 0x0001e20000000800 */
[----:B------:R-:W-:Y:S06]  /*0250*/  BAR.SYNC.DEFER_BLOCKING 0x0 ;  /* 0x0000000000007b1d */ /* 0x000fec0000010000 */
[C---:B------:R-:W-:Y:S02]  /*0260*/  @P1 IADD3 R4, PT, PT, R0.reuse, RZ, RZ ;  /* 0x000000ff00041210 */ /* 0x040fe40007ffe0ff */
[----:B0-----:R-:W-:Y:S01]  /*0270*/  FSEL R11, RZ, 1, P0 ;  /* 0x3f800000ff0b7808 */ /* 0x001fe20000000000 */
[----:B------:R0:W-:Y:S04]  /*0280*/  LDS R3, [R6] ;  /* 0x0000000006037984 */ /* 0x0001e80000000800 */
[----:B------:R-:W1:Y:S01]  /*0290*/  LDS R2, [R0] ;  /* 0x0000000000027984 */ /* 0x000e620000000800 */
[----:B0-----:R-:W-:-:S02]  /*02a0*/  VIADD R6, R0, 0x80 ;  /* 0x0000008000067836 */ /* 0x001fc40000000000 */
[----:B-1----:R-:W-:Y:S01]  /*02b0*/  FADD R2, R2, R3 ;  /* 0x0000000302027221 */ /* 0x002fe20000000000 */
[----:B------:R-:W-:Y:S02]  /*02c0*/  VIADD R3, R0, 0x200 ;  /* 0x0000020000037836 */ /* 0x000fe40000000000 */
[----:B------:R-:W-:Y:S02]  /*02d0*/  @P0 IMAD.MOV R3, RZ, RZ, R0 ;  /* 0x000000ffff030224 */ /* 0x000fe400078e0200 */
[----:B------:R-:W-:Y:S01]  /*02e0*/  FMUL R7, R2, R7 ;  /* 0x0000000702077220 */ /* 0x000fe20000400000 */
[----:B------:R-:W-:-:S04]  /*02f0*/  ISETP.GE.U32.AND P0, PT, R5, 0x20, PT ;  /* 0x000000200500780c */ /* 0x000fc80003f06070 */
[----:B------:R-:W-:Y:S01]  /*0300*/  STS [R0], R7 ;  /* 0x0000000700007388 */ /* 0x000fe20000000800 */
[----:B------:R-:W-:Y:S08]  /*0310*/  BAR.SYNC.DEFER_BLOCKING 0x0 ;  /* 0x0000000000007b1d */ /* 0x000ff00000010000 */
[----:B------:R-:W-:Y:S01]  /*0320*/  @P0 IMAD.MOV R6, RZ, RZ, R0 ;  /* 0x000000ffff060224 */ /* 0x000fe200078e0200 */
[----:B------:R-:W-:Y:S04]  /*0330*/  LDS R3, [R3] ;  /* 0x0000000003037984 */ /* 0x000fe80000000800 */
[----:B------:R-:W0:Y:S02]  /*0340*/  LDS R2, [R0] ;  /* 0x0000000000027984 */ /* 0x000e240000000800 */
[----:B0-----:R-:W-:Y:S01]  /*0350*/  FADD R2, R2, R3 ;  /* 0x0000000302027221 */ /* 0x001fe20000000000 */
[----:B------:R-:W-:-:S02]  /*0360*/  FSEL R3, RZ, 1, P1 ;  /* 0x3f800000ff037808 */ /* 0x000fc40000800000 */
[----:B------:R-:W-:Y:S01]  /*0370*/  ISETP.GE.U32.AND P1, PT, R5, 0x10, PT ;  /* 0x000000100500780c */ /* 0x000fe20003f26070 */
[----:B------:R-:W-:-:S05]  /*0380*/  FMUL R11, R2, R11 ;  /* 0x0000000b020b7220 */ /* 0x000fca0000400000 */
[----:B------:R0:W-:Y:S01]  /*0390*/  STS [R0], R11 ;  /* 0x0000000b00007388 */ /* 0x0001e20000000800 */
[----:B------:R-:W-:Y:S01]  /*03a0*/  BAR.SYNC.DEFER_BLOCKING 0x0 ;  /* 0x0000000000007b1d */ /* 0x000fe20000010000 */
[----:B0-----:R-:W-:Y:S02]  /*03b0*/  FSEL R11, RZ, 1, P0 ;  /* 0x3f800000ff0b7808 */ /* 0x001fe40000000000 */
[----:B------:R-:W-:-:S03]  /*03c0*/  ISETP.GE.U32.AND P0, PT, R5, 0x8, PT ;  /* 0x000000080500780c */ /* 0x000fc60003f06070 */
[----:B------:R0:W-:Y:S04]  /*03d0*/  LDS R7, [R4] ;  /* 0x0000000004077984 */ /* 0x0001e80000000800 */
[----:B------:R-:W1:Y:S01]  /*03e0*/  LDS R2, [R0] ;  /* 0x0000000000027984 */ /* 0x000e620000000800 */
[----:B0-----:R-:W-:Y:S02]  /*03f0*/  VIADD R4, R0, 0x40 ;  /* 0x0000004000047836 */ /* 0x001fe40000000000 */
[----:B------:R-:W-:Y:S02]  /*0400*/  @P1 IMAD.MOV R4, RZ, RZ, R0 ;  /* 0x000000ffff041224 */ /* 0x000fe400078e0200 */
[----:B-1----:R-:W-:-:S04]  /*0410*/  FADD R2, R2, R7 ;  /* 0x0000000702027221 */ /* 0x002fc80000000000 */
[----:B------:R-:W-:-:S05]  /*0420*/  FMUL R3, R2, R3 ;  /* 0x0000000302037220 */ /* 0x000fca0000400000 */
        /* <DEDUP_REMOVED lines=10> */
[----:B------:R-:W-:Y:S01]  /*04d0*/  BAR.SYNC.DEFER_BLOCKING 0x0 ;  /* 0x0000000000007b1d */ /* 0x000fe20000010000 */
[----:B0-----:R-:W-:-:S05]  /*04e0*/  FSEL R11, RZ, 1, P0 ;  /* 0x3f800000ff0b7808 */ /* 0x001fca0000000000 */
[----:B------:R0:W-:Y:S04]  /*04f0*/  LDS R3, [R4] ;  /* 0x0000000004037984 */ /* 0x0001e80000000800 */
[----:B------:R-:W1:Y:S01]  /*0500*/  LDS R2, [R0] ;  /* 0x0000000000027984 */ /* 0x000e620000000800 */
[C---:B0-----:R-:W-:Y:S01]  /*0510*/  VIADD R4, R0.reuse, 0x10 ;  /* 0x0000001000047836 */ /* 0x041fe20000000000 */
[----:B------:R-:W-:Y:S01]  /*0520*/  @P1 IADD3 R4, PT, PT, R0, RZ, RZ ;  /* 0x000000ff00041210 */ /* 0x000fe20007ffe0ff */
[----:B-1----:R-:W-:Y:S01]  /*0530*/  FADD R2, R2, R3 ;  /* 0x0000000302027221 */ /* 0x002fe20000000000 */
[----:B------:R-:W-:Y:S02]  /*0540*/  VIADD R3, R0, 0x20 ;  /* 0x0000002000037836 */ /* 0x000fe40000000000 */
[----:B------:R-:W-:-:S02]  /*0550*/  @P0 IMAD.MOV R3, RZ, RZ, R0 ;  /* 0x000000ffff030224 */ /* 0x000fc400078e0200 */
        /* <DEDUP_REMOVED lines=8> */
[----:B------:R-:W-:-:S03]  /*05e0*/  FSEL R3, RZ, 1, P1 ;  /* 0x3f800000ff037808 */ /* 0x000fc60000800000 */
[----:B------:R-:W-:-:S05]  /*05f0*/  FMUL R11, R2, R11 ;  /* 0x0000000b020b7220 */ /* 0x000fca0000400000 */
[----:B------:R0:W-:Y:S01]  /*0600*/  STS [R0], R11 ;  /* 0x0000000b00007388 */ /* 0x0001e20000000800 */
[----:B------:R-:W-:Y:S01]  /*0610*/  BAR.SYNC.DEFER_BLOCKING 0x0 ;  /* 0x0000000000007b1d */ /* 0x000fe20000010000 */
[----:B0-----:R-:W-:Y:S02]  /*0620*/  FSEL R11, RZ, 1, P0 ;  /* 0x3f800000ff0b7808 */ /* 0x001fe40000000000 */
[----:B------:R-:W-:-:S03]  /*0630*/  ISETP.NE.AND P0, PT, R5, RZ, PT ;  /* 0x000000ff0500720c */ /* 0x000fc60003f05270 */
[----:B------:R0:W-:Y:S04]  /*0640*/  LDS R7, [R4] ;  /* 0x0000000004077984 */ /* 0x0001e80000000800 */
[----:B------:R-:W1:Y:S01]  /*0650*/  LDS R2, [R0] ;  /* 0x0000000000027984 */ /* 0x000e620000000800 */
[----:B0-----:R-:W-:-:S04]  /*0660*/  VIMNMX.U32 R4, PT, PT, R5, 0x1, !PT ;  /* 0x0000000105047848 */ /* 0x001fc80007fe0000 */
[----:B------:R-:W-:Y:S01]  /*0670*/  LEA R4, R4, UR4, 0x2 ;  /* 0x0000000404047c11 */ /* 0x000fe2000f8e10ff */
[----:B-1----:R-:W-:-:S04]  /*0680*/  FADD R2, R2, R7 ;  /* 0x0000000702027221 */ /* 0x002fc80000000000 */
[----:B------:R-:W-:-:S05]  /*0690*/  FMUL R3, R2, R3 ;  /* 0x0000000302037220 */ /* 0x000fca0000400000 */
[----:B------:R-:W-:Y:S01]  /*06a0*/  STS [R0], R3 ;  /* 0x0000000300007388 */ /* 0x000fe20000000800 */
[----:B------:R-:W-:Y:S06]  /*06b0*/  BAR.SYNC.DEFER_BLOCKING 0x0 ;  /* 0x0000000000007b1d */ /* 0x000fec0000010000 */
[----:B------:R-:W-:Y:S04]  /*06c0*/  LDS R7, [R6] ;  /* 0x0000000006077984 */ /* 0x000fe80000000800 */
[----:B------:R-:W0:Y:S02]  /*06d0*/  LDS R2, [R0] ;  /* 0x0000000000027984 */ /* 0x000e240000000800 */
[----:B0-----:R-:W-:Y:S01]  /*06e0*/  FADD R2, R2, R7 ;  /* 0x0000000702027221 */ /* 0x001fe20000000000 */
[----:B------:R-:W-:-:S03]  /*06f0*/  FSEL R7, RZ, 1, P0 ;  /* 0x3f800000ff077808 */ /* 0x000fc60000000000 */
[----:B------:R-:W-:-:S05]  /*0700*/  FMUL R11, R2, R11 ;  /* 0x0000000b020b7220 */ /* 0x000fca0000400000 */
[----:B------:R-:W-:Y:S01]  /*0710*/  STS [R0], R11 ;  /* 0x0000000b00007388 */ /* 0x000fe20000000800 */
[----:B------:R-:W-:Y:S06]  /*0720*/  BAR.SYNC.DEFER_BLOCKING 0x0 ;  /* 0x0000000000007b1d */ /* 0x000fec0000010000 */
[----:B------:R0:W-:Y:S04]  /*0730*/  LDS R3, [R4] ;  /* 0x0000000004037984 */ /* 0x0001e80000000800 */
[----:B------:R-:W1:Y:S01]  /*0740*/  LDS R2, [R0] ;  /* 0x0000000000027984 */ /* 0x000e620000000800 */
[----:B0-----:R-:W-:-:S04]  /*0750*/  FFMA R4, R15, -R12, 1 ;  /* 0x3f8000000f047423 */ /* 0x001fc8000000080c */
[----:B------:R-:W-:Y:S01]  /*0760*/  FFMA R15, R4, R15, 0.00048851978499442338943 ;  /* 0x3a001002040f7423 */ /* 0x000fe2000000000f */
[----:B-1----:R-:W-:-:S04]  /*0770*/  FADD R2, R2, R3 ;  /* 0x0000000302027221 */ /* 0x002fc80000000000 */
[----:B------:R-:W-:-:S05]  /*0780*/  FMUL R13, R2, R7 ;  /* 0x00000007020d7220 */ /* 0x000fca0000400000 */
[----:B------:R0:W-:Y:S01]  /*0790*/  STS [R0], R13 ;  /* 0x0000000d00007388 */ /* 0x0001e20000000800 */
[----:B------:R-:W-:Y:S01]  /*07a0*/  BAR.SYNC.DEFER_BLOCKING 0x0 ;  /* 0x0000000000007b1d */ /* 0x000fe20000010000 */
[----:B0-----:R-:W-:-:S05]  /*07b0*/  I2FP.F32.U32 R0, R5 ;  /* 0x0000000500007245 */ /* 0x001fca0000201000 */
[----:B------:R-:W0:Y:S01]  /*07c0*/  FCHK P0, R0, 2047 ;  /* 0x44ffe00000007902 */ /* 0x000e220000000000 */
[----:B------:R-:W-:Y:S01]  /*07d0*/  FFMA R4, R0, R15, RZ ;  /* 0x0000000f00047223 */ /* 0x000fe200000000ff */
[----:B------:R-:W1:Y:S04]  /*07e0*/  LDS R6, [UR6+0x2000] ;  /* 0x00200006ff067984 */ /* 0x000e680008000800 */
[----:B------:R-:W2:Y:S04]  /*07f0*/  LDS R8, [R9] ;  /* 0x0000000009087984 */ /* 0x000ea80000000800 */
[----:B------:R-:W3:Y:S01]  /*0800*/  LDS R10, [R9+0x1000] ;  /* 0x00100000090a7984 */ /* 0x000ee20000000800 */
[----:B-1----:R-:W-:Y:S08]  /*0810*/  F2F.F64.F32 R6, R6 ;  /* 0x0000000600067310 */ /* 0x002ff00000201800 */
[----:B--2---:R1:W2:Y:S08]  /*0820*/  F2F.F64.F32 R2, R8 ;  /* 0x0000000800027310 */ /* 0x0042b00000201800 */
[----:B---3--:R-:W3:Y:S01]  /*0830*/  F2F.F64.F32 R10, R10 ;  /* 0x0000000a000a7310 */ /* 0x008ee20000201800 */
[----:B-1----:R-:W-:-:S04]  /*0840*/  FFMA R8, R4, -2047, R0 ;  /* 0xc4ffe00004087823 */ /* 0x002fc80000000000 */
[----:B------:R-:W-:Y:S01]  /*0850*/  FFMA R4, R15, R8, R4 ;  /* 0x000000080f047223 */ /* 0x000fe20000000004 */
[----:B--2---:R-:W-:-:S06]  /*0860*/  DFMA R2, R6, -0.00048828125, R2 ;  /* 0xbf4000000602782b */ /* 0x004fcc0000000002 */
[----:B------:R1:W2:Y:S01]  /*0870*/  F2F.F32.F64 R13, R2 ;  /* 0x00000002000d7310 */ /* 0x0002a20000301000 */
[----:B---3--:R-:W-:Y:S01]  /*0880*/  DFMA R6, R6, -0.00048828125, R10 ;  /* 0xbf4000000606782b */ /* 0x008fe2000000000a */
[----:B0-----:R-:W-:Y:S10]  /*0890*/  @!P0 BRA `(.L_x_255) ;  /* 0x0000000000108947 */ /* 0x001ff40003800000 */
[----:B-1----:R-:W-:Y:S01]  /*08a0*/  IMAD.MOV.U32 R3, RZ, RZ, R0 ;  /* 0x000000ffff037224 */ /* 0x002fe200078e0000 */
[----:B------:R-:W-:-:S07]  /*08b0*/  MOV R2, 0x8d0 ;  /* 0x000008d000027802 */ /* 0x000fce0000000f00 */
[----:B--2---:R-:W-:Y:S05]  /*08c0*/  CALL.REL.NOINC `($__internal_4_$__cuda_sm3x_div_rn_noftz_f32_slowpath) ;  /* 0x0000000c003c7944 */ /* 0x004fea0003c00000 */
[----:B------:R-:W-:-:S07]  /*08d0*/  IMAD.MOV.U32 R4, RZ, RZ, R0 ;  /* 0x000000ffff047224 */ /* 0x000fce00078e0000 */
.L_x_255:
[----:B------:R-:W-:Y:S05]  /*08e0*/  BSYNC.RECONVERGENT B0 ;  /* 0x0000000000007941 */ /* 0x000fea0003800200 */
.L_x_254:
[----:B-1----:R-:W0:Y:S01]  /*08f0*/  F2F.F64.F32 R2, R4 ;  /* 0x0000000400027310 */ /* 0x002e220000201800 */
        /* <DEDUP_REMOVED lines=25> */
.L_x_258:
        /* <DEDUP_REMOVED lines=28> */
[C---:B------:R-:W-:Y:S01]  /*0c50*/  SHF.L.W.U32.HI R2, R3.reuse, 0x2, R0 ;  /* 0x0000000203027819 */ /* 0x040fe20000010e00 */
[----:B------:R-:W-:-:S03]  /*0c60*/  IMAD.SHL.U32 R3, R3, 0x4, RZ ;  /* 0x0000000403037824 */ /* 0x000fc600078e00ff */
[----:B------:R-:W-:Y:S02]  /*0c70*/  SHF.R.S32.HI R4, RZ, 0x1f, R2 ;  /* 0x0000001fff047819 */ /* 0x000fe40000011402 */
[----:B------:R-:W-:Y:S02]  /*0c80*/  LOP3.LUT R15, R2, R15, RZ, 0x3c, !PT ;  /* 0x0000000f020f7212 */ /* 0x000fe400078e3cff */
[C---:B------:R-:W-:Y:S02]  /*0c90*/  LOP3.LUT R10, R4.reuse, R3, RZ, 0x3c, !PT ;  /* 0x00000003040a7212 */ /* 0x040fe400078e3cff */
[----:B------:R-:W-:Y:S02]  /*0ca0*/  LOP3.LUT R11, R4, R2, RZ, 0x3c, !PT ;  /* 0x00000002040b7212 */ /* 0x000fe400078e3cff */
[----:B------:R-:W-:Y:S02]  /*0cb0*/  ISETP.GE.AND P0, PT, R15, RZ, PT ;  /* 0x000000ff0f00720c */ /* 0x000fe40003f06270 */
[----:B------:R-:W-:-:S02]  /*0cc0*/  SHF.R.U32.HI R3, RZ, 0x1e, R0 ;  /* 0x0000001eff037819 */ /* 0x000fc40000011600 */
[----:B------:R-:W1:Y:S02]  /*0cd0*/  I2F.F64.S64 R10, R10 ;  /* 0x0000000a000a7312 */ /* 0x000e640000301c00 */
[----:B------:R-:W-:Y:S01]  /*0ce0*/  LEA.HI R0, R2, R3, RZ, 0x1 ;  /* 0x0000000302007211 */ /* 0x000fe200078f08ff */
[----:B-1----:R-:W-:-:S10]  /*0cf0*/  DMUL R16, R10, UR4 ;  /* 0x000000040a107c28 */ /* 0x002fd40008000000 */
[----:B------:R-:W0:Y:S02]  /*0d00*/  F2F.F32.F64 R16, R16 ;  /* 0x0000001000107310 */ /* 0x000e240000301000 */
[----:B0-----:R-:W-:-:S07]  /*0d10*/  FSEL R8, -R16, R16, !P0 ;  /* 0x0000001010087208 */ /* 0x001fce0004000100 */
.L_x_257:
[----:B------:R-:W-:Y:S05]  /*0d20*/  BSYNC.RECONVERGENT B0 ;  /* 0x0000000000007941 */ /* 0x000fea0003800200 */
.L_x_256:
[----:B------:R-:W-:Y:S01]  /*0d30*/  MOV R2, 0x37cbac00 ;  /* 0x37cbac0000027802 */ /* 0x000fe20000000f00 */
[----:B------:R-:W-:Y:S01]  /*0d40*/  FMUL R3, R8, R8 ;  /* 0x0000000808037220 */ /* 0x000fe20000400000 */
[C---:B------:R-:W-:Y:S01]  /*0d50*/  LOP3.LUT R4, R0.reuse, 0x1, RZ, 0xc0, !PT ;  /* 0x0000000100047812 */ /* 0x040fe200078ec0ff */
[----:B------:R-:W-:Y:S01]  /*0d60*/  VIADD R0, R0, 0x1 ;  /* 0x0000000100007836 */ /* 0x000fe20000000000 */
[----:B------:R-:W-:Y:S01]  /*0d70*/  BSSY.RECONVERGENT B0, `(.L_x_259) ;  /* 0x000001f000007945 */ /* 0x000fe20003800200 */
[----:B------:R-:W-:Y:S01]  /*0d80*/  FFMA R2, R3, R2, -0.0013887860113754868507 ;  /* 0xbab607ed03027423 */ /* 0x000fe20000000002 */
[----:B------:R-:W-:Y:S01]  /*0d90*/  ISETP.NE.U32.AND P0, PT, R4, 0x1, PT ;  /* 0x000000010400780c */ /* 0x000fe20003f05070 */
[----:B------:R-:W-:Y:S01]  /*0da0*/  IMAD.MOV.U32 R4, RZ, RZ, 0x3c0885e4 ;  /* 0x3c0885e4ff047424 */ /* 0x000fe200078e00ff */
[----:B------:R-:W-:Y:S01]  /*0db0*/  LOP3.LUT P1, RZ, R0, 0x2, RZ, 0xc0, !PT ;  /* 0x0000000200ff7812 */ /* 0x000fe2000782c0ff */
[----:B------:R-:W-:Y:S01]  /*0dc0*/  IMAD.MOV.U32 R15, RZ, RZ, 0x3e2aaaa8 ;  /* 0x3e2aaaa8ff0f7424 */ /* 0x000fe200078e00ff */
[----:B------:R-:W-:-:S02]  /*0dd0*/  FSEL R2, R2, -0.00019574658654164522886, P0 ;  /* 0xb94d415302027808 */ /* 0x000fc40000000000 */
[----:B------:R-:W-:Y:S02]  /*0de0*/  FSEL R4, R4, 0.041666727513074874878, !P0 ;  /* 0x3d2aaabb04047808 */ /* 0x000fe40004000000 */
[----:B------:R-:W-:Y:S02]  /*0df0*/  FSEL R0, R8, 1, !P0 ;  /* 0x3f80000008007808 */ /* 0x000fe40004000000 */
[----:B------:R-:W-:Y:S01]  /*0e00*/  FSEL R15, -R15, -0.4999999701976776123, !P0 ;  /* 0xbeffffff0f0f7808 */ /* 0x000fe20004000100 */
[C---:B------:R-:W-:Y:S02]  /*0e10*/  FFMA R2, R3.reuse, R2, R4 ;  /* 0x0000000203027223 */ /* 0x040fe40000000004 */
[C---:B------:R-:W-:Y:S02]  /*0e20*/  FFMA R11, R3.reuse, R0, RZ ;  /* 0x00000000030b7223 */ /* 0x040fe400000000ff */
[----:B------:R-:W-:-:S04]  /*0e30*/  FFMA R2, R3, R2, R15 ;  /* 0x0000000203027223 */ /* 0x000fc8000000000f */
[----:B------:R-:W-:Y:S01]  /*0e40*/  FFMA R0, R11, R2, R0 ;  /* 0x000000020b007223 */ /* 0x000fe20000000000 */
[----:B------:R-:W-:-:S03]  /*0e50*/  IMAD.MOV.U32 R11, RZ, RZ, 0x3a001002 ;  /* 0x3a001002ff0b7424 */ /* 0x000fc600078e00ff */
[----:B------:R-:W-:Y:S01]  /*0e60*/  @P1 FADD R0, RZ, -R0 ;  /* 0x80000000ff001221 */ /* 0x000fe20000000000 */
[----:B------:R-:W-:-:S03]  /*0e70*/  FFMA R4, R11, -R12, 1 ;  /* 0x3f8000000b047423 */ /* 0x000fc6000000080c */
[----:B------:R-:W-:-:S04]  /*0e80*/  FADD R0, -R0, 1 ;  /* 0x3f80000000007421 */ /* 0x000fc80000000100 */
[----:B------:R-:W-:-:S04]  /*0e90*/  FMUL R0, R0, 0.5 ;  /* 0x3f00000000007820 */ /* 0x000fc80000400000 */
[----:B--2---:R-:W-:Y:S01]  /*0ea0*/  FMUL R2, R13, R0 ;  /* 0x000000000d027220 */ /* 0x004fe20000400000 */
[----:B------:R-:W-:-:S04]  /*0eb0*/  LOP3.LUT R0, R5, 0x400, RZ, 0xfc, !PT ;  /* 0x0000040005007812 */ /* 0x000fc800078efcff */
[----:B------:R-:W-:Y:S01]  /*0ec0*/  I2FP.F32.U32 R3, R0 ;  /* 0x0000000000037245 */ /* 0x000fe20000201000 */
[----:B------:R0:W-:Y:S01]  /*0ed0*/  STS [R9], R2 ;  /* 0x0000000209007388 */ /* 0x0001e20000000800 */
[----:B------:R-:W-:Y:S02]  /*0ee0*/  FFMA R0, R4, R11, 0.00048851978499442338943 ;  /* 0x3a00100204007423 */ /* 0x000fe4000000000b */
[----:B------:R-:W1:Y:S02]  /*0ef0*/  FCHK P0, R3, 2047 ;  /* 0x44ffe00003007902 */ /* 0x000e640000000000 */
[----:B------:R-:W-:-:S04]  /*0f00*/  FFMA R4, R0, R3, RZ ;  /* 0x0000000300047223 */ /* 0x000fc800000000ff */
[----:B------:R-:W-:-:S04]  /*0f10*/  FFMA R11, R4, -2047, R3 ;  /* 0xc4ffe000040b7823 */ /* 0x000fc80000000003 */
[----:B------:R-:W-:Y:S01]  /*0f20*/  FFMA R0, R0, R11, R4 ;  /* 0x0000000b00007223 */ /* 0x000fe20000000004 */
[----:B01----:R-:W-:Y:S06]  /*0f30*/  @!P0 BRA `(.L_x_260) ;  /* 0x0000000000088947 */ /* 0x003fec0003800000 */
[----:B------:R-:W-:-:S07]  /*0f40*/  MOV R2, 0xf60 ;  /* 0x00000f6000027802 */ /* 0x000fce0000000f00 */
[----:B------:R-:W-:Y:S05]  /*0f50*/  CALL.REL.NOINC `($__internal_4_$__cuda_sm3x_div_rn_noftz_f32_slowpath) ;  /* 0x0000000400987944 */ /* 0x000fea0003c00000 */
.L_x_260:
[----:B------:R-:W-:Y:S05]  /*0f60*/  BSYNC.RECONVERGENT B0 ;  /* 0x0000000000007941 */ /* 0x000fea0003800200 */
.L_x_259:
        /* <DEDUP_REMOVED lines=25> */
.L_x_263:
        /* <DEDUP_REMOVED lines=41> */
.L_x_262:
[----:B------:R-:W-:Y:S05]  /*1390*/  BSYNC.RECONVERGENT B0 ;  /* 0x0000000000007941 */ /* 0x000fea0003800200 */
.L_x_261:
[----:B------:R-:W-:Y:S02]  /*13a0*/  IMAD.MOV.U32 R0, RZ, RZ, 0x37cbac00 ;  /* 0x37cbac00ff007424 */ /* 0x000fe400078e00ff */
[----:B------:R-:W-:Y:S01]  /*13b0*/  FMUL R3, R8, R8 ;  /* 0x0000000808037220 */ /* 0x000fe20000400000 */
[C---:B------:R-:W-:Y:S01]  /*13c0*/  LOP3.LUT R2, R4.reuse, 0x1, RZ, 0xc0, !PT ;  /* 0x0000000104027812 */ /* 0x040fe200078ec0ff */
[----:B------:R-:W-:Y:S01]  /*13d0*/  IMAD.MOV.U32 R10, RZ, RZ, 0x3c0885e4 ;  /* 0x3c0885e4ff0a7424 */ /* 0x000fe200078e00ff */
[----:B------:R-:W-:Y:S01]  /*13e0*/  IADD3 R4, PT, PT, R4, 0x1, RZ ;  /* 0x0000000104047810 */ /* 0x000fe20007ffe0ff */
[----:B------:R-:W-:Y:S01]  /*13f0*/  FFMA R0, R3, R0, -0.0013887860113754868507 ;  /* 0xbab607ed03007423 */ /* 0x000fe20000000000 */
[----:B------:R-:W-:Y:S01]  /*1400*/  ISETP.NE.U32.AND P0, PT, R2, 0x1, PT ;  /* 0x000000010200780c */ /* 0x000fe20003f05070 */
[----:B------:R-:W-:Y:S01]  /*1410*/  IMAD.MOV.U32 R13, RZ, RZ, 0x3e2aaaa8 ;  /* 0x3e2aaaa8ff0d7424 */ /* 0x000fe200078e00ff */
[----:B------:R-:W-:Y:S01]  /*1420*/  LOP3.LUT P1, RZ, R4, 0x2, RZ, 0xc0, !PT ;  /* 0x0000000204ff7812 */ /* 0x000fe2000782c0ff */
[----:B------:R-:W0:Y:S01]  /*1430*/  F2F.F32.F64 R6, R6 ;  /* 0x0000000600067310 */ /* 0x000e220000301000 */
[----:B------:R-:W-:Y:S01]  /*1440*/  FSEL R2, R0, -0.00019574658654164522886, P0 ;  /* 0xb94d415300027808 */ /* 0x000fe20000000000 */
[----:B------:R-:W1:Y:S01]  /*1450*/  S2UR UR4, SR_CTAID.X ;  /* 0x00000000000479c3 */ /* 0x000e620000002500 */
[----:B------:R-:W-:-:S02]  /*1460*/  FSEL R10, R10, 0.041666727513074874878, !P0 ;  /* 0x3d2aaabb0a0a7808 */ /* 0x000fc40004000000 */
[----:B------:R-:W-:Y:S02]  /*1470*/  FSEL R0, R8, 1, !P0 ;  /* 0x3f80000008007808 */ /* 0x000fe40004000000 */
[----:B------:R-:W-:Y:S01]  /*1480*/  FSEL R13, -R13, -0.4999999701976776123, !P0 ;  /* 0xbeffffff0d0d7808 */ /* 0x000fe20004000100 */
[C---:B------:R-:W-:Y:S02]  /*1490*/  FFMA R2, R3.reuse, R2, R10 ;  /* 0x0000000203027223 */ /* 0x040fe4000000000a */
[C---:B------:R-:W-:Y:S02]  /*14a0*/  FFMA R11, R3.reuse, R0, RZ ;  /* 0x00000000030b7223 */ /* 0x040fe400000000ff */
[----:B------:R-:W-:-:S04]  /*14b0*/  FFMA R2, R3, R2, R13 ;  /* 0x0000000203027223 */ /* 0x000fc8000000000d */
[----:B------:R-:W-:-:S04]  /*14c0*/  FFMA R0, R11, R2, R0 ;  /* 0x000000020b007223 */ /* 0x000fc80000000000 */
[----:B------:R-:W-:-:S04]  /*14d0*/  @P1 FADD R0, RZ, -R0 ;  /* 0x80000000ff001221 */ /* 0x000fc80000000000 */
[----:B------:R-:W-:Y:S01]  /*14e0*/  FADD R0, -R0, 1 ;  /* 0x3f80000000007421 */ /* 0x000fe20000000100 */
[----:B-1----:R-:W-:-:S03]  /*14f0*/  USHF.L.U32 UR4, UR4, 0xb, URZ ;  /* 0x0000000b04047899 */ /* 0x002fc600080006ff */
[----:B------:R-:W-:-:S04]  /*1500*/  FMUL R3, R0, 0.5 ;  /* 0x3f00000000037820 */ /* 0x000fc80000400000 */
[----:B0-----:R-:W-:Y:S01]  /*1510*/  FMUL R0, R6, R3 ;  /* 0x0000000306007220 */ /* 0x001fe20000400000 */
[----:B------:R-:W-:Y:S01]  /*1520*/  LOP3.LUT R5, R5, UR4, RZ, 0xfc, !PT ;  /* 0x0000000405057c12 */ /* 0x000fe2000f8efcff */
[----:B------:R-:W0:Y:S03]  /*1530*/  LDC.64 R2, c[0x0][0x398] ;  /* 0x0000e600ff027b82 */ /* 0x000e260000000a00 */
[----:B------:R-:W-:Y:S05]  /*1540*/  STS [R9+0x1000], R0 ;  /* 0x0010000009007388 */ /* 0x000fea0000000800 */
[----:B------:R-:W-:Y:S01]  /*1550*/  BAR.SYNC.DEFER_BLOCKING 0x0 ;  /* 0x0000000000007b1d */ /* 0x000fe20000010000 */
[----:B0-----:R-:W-:-:S05]  /*1560*/  IMAD.WIDE.U32 R2, R5, 0x4, R2 ;  /* 0x0000000405027825 */ /* 0x001fca00078e0002 */
[----:B------:R-:W0:Y:S04]  /*1570*/  LDS R11, [R9] ;  /* 0x00000000090b7984 */ /* 0x000e280000000800 */
[----:B------:R-:W1:Y:S04]  /*1580*/  LDS R13, [R9+0x1000] ;  /* 0x00100000090d7984 */ /* 0x000e680000000800 */
[----:B0-----:R-:W-:Y:S04]  /*1590*/  STG.E desc[UR6][R2.64], R11 ;  /* 0x0000000b02007986 */ /* 0x001fe8000c101906 */
[----:B-1----:R-:W-:Y:S01]  /*15a0*/  STG.E desc[UR6][R2.64+0x1000], R13 ;  /* 0x0010000d02007986 */ /* 0x002fe2000c101906 */
[----:B------:R-:W-:Y:S05]  /*15b0*/  EXIT ;  /* 0x000000000000794d */ /* 0x000fea0003800000 */
        .weak           $__internal_4_$__cuda_sm3x_div_rn_noftz_f32_slowpath
        .type           $__internal_4_$__cuda_sm3x_div_rn_noftz_f32_slowpath,@function
        .size           $__internal_4_$__cuda_sm3x_div_rn_noftz_f32_slowpath,(.L_x_482 - $__internal_4_$__cuda_sm3x_div_rn_noftz_f32_slowpath)
$__internal_4_$__cuda_sm3x_div_rn_noftz_f32_slowpath:
        /* <DEDUP_REMOVED lines=32> */
[----:B------:R-:W-:Y:S02]  /*17c0*/  @!P0 IMAD.MOV.U32 R4, RZ, RZ, -0x40 ;  /* 0xffffffc0ff048424 */ /* 0x000fe400078e00ff */
[----:B------:R-:W-:Y:S01]  /*17d0*/  @!P0 FFMA R3, R3, 1.84467440737095516160e+19, RZ ;  /* 0x5f80000003038823 */ /* 0x000fe200000000ff */
[----:B------:R-:W-:Y:S01]  /*17e0*/  @!P1 FFMA R10, R0, 1.84467440737095516160e+19, RZ ;  /* 0x5f800000000a9823 */ /* 0x000fe200000000ff */
[----:B------:R-:W-:-:S07]  /*17f0*/  @!P1 VIADD R4, R4, 0x40 ;  /* 0x0000004004049836 */ /* 0x000fce0000000000 */
.L_x_265:
        /* <DEDUP_REMOVED lines=18> */
[----:B------:R-:W-:-:S05]  /*1920*/  IMAD.IADD R10, R3, 0x1, R11 ;  /* 0x00000001030a7824 */ /* 0x000fca00078e020b */
        /* <DEDUP_REMOVED lines=11> */
[----:B------:R-:W-:Y:S02]  /*19e0*/  VIADD R11, R10, 0x20 ;  /* 0x000000200a0b7836 */ /* 0x000fe40000000000 */
[-CC-:B------:R-:W-:Y:S01]  /*19f0*/  FFMA.RM R4, R16, R14.reuse, R17.reuse ;  /* 0x0000000e10047223 */ /* 0x180fe20000004011 */
[----:B------:R-:W-:Y:S02]  /*1a00*/  ISETP.NE.AND P2, PT, R10, RZ, PT ;  /* 0x000000ff0a00720c */ /* 0x000fe40003f45270 */
[----:B------:R-:W-:Y:S01]  /*1a10*/  LOP3.LUT R8, R3, 0x7fffff, RZ, 0xc0, !PT ;  /* 0x007fffff03087812 */ /* 0x000fe200078ec0ff */
[----:B------:R-:W-:Y:S01]  /*1a20*/  FFMA.RP R3, R16, R14, R17 ;  /* 0x0000000e10037223 */ /* 0x000fe20000008011 */
[----:B------:R-:W-:Y:S01]  /*1a30*/  ISETP.NE.AND P1, PT, R10, RZ, PT ;  /* 0x000000ff0a00720c */ /* 0x000fe20003f25270 */
[----:B------:R-:W-:Y:S01]  /*1a40*/  IMAD.MOV R10, RZ, RZ, -R10 ;  /* 0x000000ffff0a7224 */ /* 0x000fe200078e0a0a */
        /* <DEDUP_REMOVED lines=14> */
.L_x_272:
[----:B------:R-:W-:-:S04]  /*1b30*/  LOP3.LUT R0, R0, 0x80000000, RZ, 0xc0, !PT ;  /* 0x8000000000007812 */ /* 0x000fc800078ec0ff */
[----:B------:R-:W-:Y:S01]  /*1b40*/  LOP3.LUT R0, R0, 0x7f800000, RZ, 0xfc, !PT ;  /* 0x7f80000000007812 */ /* 0x000fe200078efcff */
[----:B------:R-:W-:Y:S06]  /*1b50*/  BRA `(.L_x_273) ;  /* 0x0000000000047947 */ /* 0x000fec0003800000 */
.L_x_271:
[----:B------:R-:W-:-:S07]  /*1b60*/  IMAD R0, R11, 0x800000, R0 ;  /* 0x008000000b007824 */ /* 0x000fce00078e0200 */
.L_x_273:
[----:B------:R-:W-:Y:S05]  /*1b70*/  BSYNC.RECONVERGENT B2 ;  /* 0x0000000000027941 */ /* 0x000fea0003800200 */
.L_x_270:
[----:B------:R-:W-:Y:S05]  /*1b80*/  BRA `(.L_x_274) ;  /* 0x0000000000207947 */ /* 0x000fea0003800000 */
.L_x_269:
[----:B------:R-:W-:-:S04]  /*1b90*/  LOP3.LUT R0, R10, 0x80000000, R3, 0x48, !PT ;  /* 0x800000000a007812 */ /* 0x000fc800078e4803 */
[----:B------:R-:W-:Y:S01]  /*1ba0*/  LOP3.LUT R0, R0, 0x7f800000, RZ, 0xfc, !PT ;  /* 0x7f80000000007812 */ /* 0x000fe200078efcff */
[----:B------:R-:W-:Y:S06]  /*1bb0*/  BRA `(.L_x_274) ;  /* 0x0000000000147947 */ /* 0x000fec0003800000 */
.L_x_268:
[----:B------:R-:W-:Y:S01]  /*1bc0*/  LOP3.LUT R0, R10, 0x80000000, R3, 0x48, !PT ;  /* 0x800000000a007812 */ /* 0x000fe200078e4803 */
[----:B------:R-:W-:Y:S06]  /*1bd0*/  BRA `(.L_x_274) ;  /* 0x00000000000c7947 */ /* 0x000fec0003800000 */
.L_x_267:
[----:B------:R-:W0:Y:S01]  /*1be0*/  MUFU.RSQ R0, -QNAN ;  /* 0xffc0000000007908 */ /* 0x000e220000001400 */
[----:B------:R-:W-:Y:S05]  /*1bf0*/  BRA `(.L_x_274) ;  /* 0x0000000000047947 */ /* 0x000fea0003800000 */
.L_x_266:
[----:B------:R-:W-:-:S07]  /*1c00*/  FADD.FTZ R0, R3, R0 ;  /* 0x0000000003007221 */ /* 0x000fce0000010000 */
.L_x_274:
[----:B------:R-:W-:Y:S05]  /*1c10*/  BSYNC.RECONVERGENT B1 ;  /* 0x0000000000017941 */ /* 0x000fea0003800200 */
.L_x_264:
[----:B------:R-:W-:-:S04]  /*1c20*/  IMAD.MOV.U32 R3, RZ, RZ, 0x0 ;  /* 0x00000000ff037424 */ /* 0x000fc800078e00ff */
[----:B0-----:R-:W-:Y:S05]  /*1c30*/  RET.REL.NODEC R2 `(_occa_preprocesses_ODW_11_0) ;  /* 0xffffffe002f07950 */ /* 0x001fea0003c3ffff */
.L_x_275:
        /* <DEDUP_REMOVED lines=12> */
.L_x_482:


//--------------------- .text._occa_Stockhpotimized10_0 --------------------------
	.section	.text._occa_Stockhpotimized10_0,"ax",@progbits
	.align	128
        .global         _occa_Stockhpotimized10_0
        .type           _occa_Stockhpotimized10_0,@function
        .size           _occa_Stockhpotimized10_0,(.L_x_493 - _occa_Stockhpotimized10_0)
        .other          _occa_Stockhpotimized10_0,@"STO_CUDA_ENTRY STV_DEFAULT"
_occa_Stockhpotimized10_0:
.text._occa_Stockhpotimized10_0:
[----:B------:R-:W-:Y:S01]  /*0000*/  LDC R1, c[0x0][0x37c] ;  /* 0x0000df00ff017b82 */ /* 0x000fe20000000800 */
[----:B------:R-:W0:Y:S01]  /*0010*/  S2R R0, SR_TID.X ;  /* 0x0000000000007919 */ /* 0x000e220000002100 */
[----:B------:R-:W-:Y:S01]  /*0020*/  UMOV UR10, 0x54442d18 ;  /* 0x54442d18000a7882 */ /* 0x000fe20000000000 */
[----:B------:R-:W-:Y:S01]  /*0030*/  UMOV UR11, 0x401921fb ;  /* 0x401921fb000b7882 */ /* 0x000fe20000000000 */
[----:B------:R-:W1:Y:S01]  /*0040*/  LDCU.64 UR6, c[0x0][0x358] ;  /* 0x00006b00ff0677ac */ /* 0x000e620008000a00 */
[----:B------:R-:W-:Y:S01]  /*0050*/  BSSY.RECONVERGENT B0, `(.L_x_276) ;  /* 0x000006e000007945 */ /* 0x000fe20003800200 */
[----:B0-----:R-:W-:-:S05]  /*0060*/  I2FP.F32.U32 R2, R0 ;  /* 0x0000000000027245 */ /* 0x001fca0000201000 */
[----:B------:R-:W-:-:S04]  /*0070*/  FMUL R4, R2, 0.0009765625 ;  /* 0x3a80000002047820 */ /* 0x000fc80000400000 */
        /* <DEDUP_REMOVED lines=25> */
.L_x_278:
[----:B0-----:R-:W-:Y:S01]  /*0210*/  MOV R12, UR8 ;  /* 0x00000008000c7c02 */ /* 0x001fe20008000f00 */
        /* <DEDUP_REMOVED lines=41> */
[----:B------:R-:W-:Y:S01]  /*04b0*/  @P0 IMAD.MOV.U32 R11, RZ, RZ, R4 ;  /* 0x000000ffff0b0224 */ /* 0x000fe200078e0004 */
[----:B------:R-:W-:Y:S01]  /*04c0*/  @P0 MOV R12, R3 ;  /* 0x00000003000c0202 */ /* 0x000fe20000000f00 */
[----:B------:R-:W-:Y:S02]  /*04d0*/  @P1 IMAD.MOV.U32 R11, RZ, RZ, R5 ;  /* 0x000000ffff0b1224 */ /* 0x000fe400078e0005 */
[----:B------:R-:W-:-:S02]  /*04e0*/  @P2 IMAD.MOV.U32 R11, RZ, RZ, R6 ;  /* 0x000000ffff0b2224 */ /* 0x000fc400078e0006 */
[----:B------:R-:W-:Y:S02]  /*04f0*/  @P1 IMAD.MOV.U32 R12, RZ, RZ, R4 ;  /* 0x000000ffff0c1224 */ /* 0x000fe400078e0004 */
[----:B------:R-:W-:Y:S01]  /*0500*/  @P3 MOV R11, R7 ;  /* 0x00000007000b3202 */ /* 0x000fe20000000f00 */
[----:B------:R-:W-:Y:S02]  /*0510*/  @P2 IMAD.MOV.U32 R12, RZ, RZ, R5 ;  /* 0x000000ffff0c2224 */ /* 0x000fe400078e0005 */
[----:B------:R-:W-:Y:S02]  /*0520*/  @P3 IMAD.MOV.U32 R12, RZ, RZ, R6 ;  /* 0x000000ffff0c3224 */ /* 0x000fe400078e0006 */
[--C-:B------:R-:W-:Y:S02]  /*0530*/  @P4 IMAD.MOV.U32 R11, RZ, RZ, R8.reuse ;  /* 0x000000ffff0b4224 */ /* 0x100fe400078e0008 */
[----:B------:R-:W-:Y:S02]  /*0540*/  @P4 IMAD.MOV.U32 R12, RZ, RZ, R7 ;  /* 0x000000ffff0c4224 */ /* 0x000fe400078e0007 */
[----:B------:R-:W-:-:S02]  /*0550*/  @P5 IMAD.MOV.U32 R12, RZ, RZ, R8 ;  /* 0x000000ffff0c5224 */ /* 0x000fc400078e0008 */
[----:B------:R-:W-:Y:S01]  /*0560*/  IMAD.MOV.U32 R15, RZ, RZ, R11 ;  /* 0x000000ffff0f7224 */ /* 0x000fe200078e000b */
[----:B------:R-:W-:Y:S06]  /*0570*/  @!P6 BRA `(.L_x_280) ;  /* 0x00000000002ce947 */ /* 0x000fec0003800000 */
[----:B------:R-:W-:Y:S01]  /*0580*/  @P0 IMAD.MOV.U32 R11, RZ, RZ, R2 ;  /* 0x000000ffff0b0224 */ /* 0x000fe200078e0002 */
[----:B------:R-:W-:Y:S01]  /*0590*/  ISETP.EQ.AND P0, PT, R13, 0x8, PT ;  /* 0x000000080d00780c */ /* 0x000fe20003f02270 */
[----:B------:R-:W-:Y:S01]  /*05a0*/  @P1 IMAD.MOV.U32 R11, RZ, RZ, R3 ;  /* 0x000000ffff0b1224 */ /* 0x000fe200078e0003 */
[----:B------:R-:W-:Y:S01]  /*05b0*/  @P2 MOV R11, R4 ;  /* 0x00000004000b2202 */ /* 0x000fe20000000f00 */
[----:B------:R-:W-:Y:S01]  /*05c0*/  @P3 IMAD.MOV.U32 R11, RZ, RZ, R5 ;  /* 0x000000ffff0b3224 */ /* 0x000fe200078e0005 */
[----:B------:R-:W-:Y:S01]  /*05d0*/  LOP3.LUT R10, R10, 0x1f, RZ, 0xc0, !PT ;  /* 0x0000001f0a0a7812 */ /* 0x000fe200078ec0ff */
[----:B------:R-:W-:Y:S02]  /*05e0*/  @P4 IMAD.MOV.U32 R11, RZ, RZ, R6 ;  /* 0x000000ffff0b4224 */ /* 0x000fe400078e0006 */
[----:B------:R-:W-:Y:S01]  /*05f0*/  @P5 IMAD.MOV.U32 R11, RZ, RZ, R7 ;  /* 0x000000ffff0b5224 */ /* 0x000fe200078e0007 */
[----:B------:R-:W-:-:S05]  /*0600*/  SHF.L.W.U32.HI R15, R12, R10, R15 ;  /* 0x0000000a0c0f7219 */ /* 0x000fca0000010e0f */
[----:B------:R-:W-:-:S05]  /*0610*/  @P0 IMAD.MOV.U32 R11, RZ, RZ, R8 ;  /* 0x000000ffff0b0224 */ /* 0x000fca00078e0008 */
[----:B------:R-:W-:-:S07]  /*0620*/  SHF.L.W.U32.HI R12, R11, R10, R12 ;  /* 0x0000000a0b0c7219 */ /* 0x000fce0000010e0c */
.L_x_280:
[----:B------:R-:W-:Y:S05]  /*0630*/  BSYNC.RECONVERGENT B1 ;  /* 0x0000000000017941 */ /* 0x000fea0003800200 */
.L_x_279:
[C---:B------:R-:W-:Y:S01]  /*0640*/  SHF.L.W.U32.HI R8, R12.reuse, 0x2, R15 ;  /* 0x000000020c087819 */ /* 0x040fe20000010e0f */
[----:B------:R-:W-:Y:S01]  /*0650*/  IMAD.SHL.U32 R12, R12, 0x4, RZ ;  /* 0x000000040c0c7824 */ /* 0x000fe200078e00ff */
[----:B------:R-:W-:Y:S01]  /*0660*/  UMOV UR4, 0x54442d19 ;  /* 0x54442d1900047882 */ /* 0x000fe20000000000 */
        /* <DEDUP_REMOVED lines=12> */
.L_x_277:
[----:B------:R-:W-:Y:S05]  /*0730*/  BSYNC.RECONVERGENT B0 ;  /* 0x0000000000007941 */ /* 0x000fea0003800200 */
.L_x_276:
[----:B------:R-:W-:Y:S01]  /*0740*/  MOV R11, 0x37cbac00 ;  /* 0x37cbac00000b7802 */ /* 0x000fe20000000f00 */
[----:B------:R-:W-:Y:S01]  /*0750*/  FMUL R10, R14, R14 ;  /* 0x0000000e0e0a7220 */ /* 0x000fe20000400000 */
[----:B------:R-:W-:Y:S01]  /*0760*/  LOP3.LUT R13, R8, 0x1, RZ, 0xc0, !PT ;  /* 0x00000001080d7812 */ /* 0x000fe200078ec0ff */
[----:B------:R-:W-:Y:S01]  /*0770*/  IMAD.MOV.U32 R15, RZ, RZ, 0x3c0885e4 ;  /* 0x3c0885e4ff0f7424 */ /* 0x000fe200078e00ff */
[----:B------:R-:W-:Y:S01]  /*0780*/  FSETP.GE.AND P2, PT, |R9|, 105615, PT ;  /* 0x47ce47800900780b */ /* 0x000fe20003f46200 */
[----:B------:R-:W-:Y:S01]  /*0790*/  FFMA R12, R10, R11, -0.0013887860113754868507 ;  /* 0xbab607ed0a0c7423 */ /* 0x000fe2000000000b */
[----:B------:R-:W-:Y:S01]  /*07a0*/  ISETP.NE.U32.AND P0, PT, R13, 0x1, PT ;  /* 0x000000010d00780c */ /* 0x000fe20003f05070 */
[----:B------:R-:W-:Y:S01]  /*07b0*/  VIADD R8, R8, 0x1 ;  /* 0x0000000108087836 */ /* 0x000fe20000000000 */
[----:B------:R-:W-:Y:S01]  /*07c0*/  BSSY.RECONVERGENT B0, `(.L_x_281) ;  /* 0x000006a000007945 */ /* 0x000fe20003800200 */
[----:B------:R-:W-:Y:S01]  /*07d0*/  IMAD.MOV.U32 R18, RZ, RZ, 0x3e2aaaa8 ;  /* 0x3e2aaaa8ff127424 */ /* 0x000fe200078e00ff */
[----:B------:R-:W-:-:S02]  /*07e0*/  FSEL R13, R12, -0.00019574658654164522886, P0 ;  /* 0xb94d41530c0d7808 */ /* 0x000fc40000000000 */
        /* <DEDUP_REMOVED lines=21> */
.L_x_283:
        /* <DEDUP_REMOVED lines=43> */
[----:B------:R-:W-:Y:S02]  /*0bf0*/  @P1 IMAD.MOV.U32 R12, RZ, RZ, R5 ;  /* 0x000000ffff0c1224 */ /* 0x000fe400078e0005 */
[----:B------:R-:W-:Y:S02]  /*0c00*/  @P0 IMAD.MOV.U32 R12, RZ, RZ, R6 ;  /* 0x000000ffff0c0224 */ /* 0x000fe400078e0006 */
[----:B------:R-:W-:-:S02]  /*0c10*/  @P2 IMAD.MOV.U32 R13, RZ, RZ, R3 ;  /* 0x000000ffff0d2224 */ /* 0x000fc400078e0003 */
[----:B------:R-:W-:Y:S02]  /*0c20*/  @P1 IMAD.MOV.U32 R13, RZ, RZ, R4 ;  /* 0x000000ffff0d1224 */ /* 0x000fe400078e0004 */
[----:B------:R-:W-:Y:S02]  /*0c30*/  @P3 IMAD.MOV.U32 R12, RZ, RZ, R7 ;  /* 0x000000ffff0c3224 */ /* 0x000fe400078e0007 */
[--C-:B------:R-:W-:Y:S02]  /*0c40*/  @P5 IMAD.MOV.U32 R12, RZ, RZ, R8.reuse ;  /* 0x000000ffff0c5224 */ /* 0x100fe400078e0008 */
[----:B------:R-:W-:Y:S01]  /*0c50*/  @P0 IMAD.MOV.U32 R13, RZ, RZ, R5 ;  /* 0x000000ffff0d0224 */ /* 0x000fe200078e0005 */
[----:B------:R-:W-:Y:S01]  /*0c60*/  @P3 MOV R13, R6 ;  /* 0x00000006000d3202 */ /* 0x000fe20000000f00 */
[----:B------:R-:W-:Y:S02]  /*0c70*/  @P5 IMAD.MOV.U32 R13, RZ, RZ, R7 ;  /* 0x000000ffff0d5224 */ /* 0x000fe400078e0007 */
[----:B------:R-:W-:-:S02]  /*0c80*/  @P4 IMAD.MOV.U32 R13, RZ, RZ, R8 ;  /* 0x000000ffff0d4224 */ /* 0x000fc400078e0008 */
[----:B------:R-:W-:Y:S01]  /*0c90*/  IMAD.MOV.U32 R16, RZ, RZ, R12 ;  /* 0x000000ffff107224 */ /* 0x000fe200078e000c */
        /* <DEDUP_REMOVED lines=12> */
.L_x_285:
[----:B------:R-:W-:Y:S05]  /*0d60*/  BSYNC.RECONVERGENT B1 ;  /* 0x0000000000017941 */ /* 0x000fea0003800200 */
.L_x_284:
        /* <DEDUP_REMOVED lines=9> */
[----:B------:R-:W0:Y:S01]  /*0e00*/  I2F.F64.S64 R12, R14 ;  /* 0x0000000e000c7312 */ /* 0x000e220000301c00 */
[----:B------:R-:W-:Y:S02]  /*0e10*/  IADD3 R16, PT, PT, -R16, R17, RZ ;  /* 0x0000001110107210 */ /* 0x000fe40007ffe1ff */
[----:B------:R-:W-:Y:S01]  /*0e20*/  ISETP.GE.AND P0, PT, R8, RZ, PT ;  /* 0x000000ff0800720c */ /* 0x000fe20003f06270 */
[----:B0-----:R-:W-:-:S10]  /*0e30*/  DMUL R12, R12, UR4 ;  /* 0x000000040c0c7c28 */ /* 0x001fd40008000000 */
[----:B------:R-:W0:Y:S02]  /*0e40*/  F2F.F32.F64 R12, R12 ;  /* 0x0000000c000c7310 */ /* 0x000e240000301000 */
[----:B0-----:R-:W-:-:S07]  /*0e50*/  FSEL R17, -R12, R12, !P0 ;  /* 0x0000000c0c117208 */ /* 0x001fce0004000100 */
.L_x_282:
[----:B------:R-:W-:Y:S05]  /*0e60*/  BSYNC.RECONVERGENT B0 ;  /* 0x0000000000007941 */ /* 0x000fea0003800200 */
.L_x_281:
        /* <DEDUP_REMOVED lines=11> */
[----:B------:R-:W-:Y:S01]  /*0f20*/  IMAD.SHL.U32 R8, R0, 0x2, RZ ;  /* 0x0000000200087824 */ /* 0x000fe200078e00ff */
[C---:B------:R-:W-:Y:S01]  /*0f30*/  LOP3.LUT R25, R16.reuse, 0x1, RZ, 0xc0, !PT ;  /* 0x0000000110197812 */ /* 0x040fe200078ec0ff */
[----:B------:R-:W-:Y:S01]  /*0f40*/  FMUL R24, R17, R17 ;  /* 0x0000001111187220 */ /* 0x000fe20000400000 */
[----:B------:R-:W-:Y:S01]  /*0f50*/  IMAD.MOV.U32 R27, RZ, RZ, 0x3effffff ;  /* 0x3effffffff1b7424 */ /* 0x000fe200078e00ff */
[----:B------:R-:W-:Y:S01]  /*0f60*/  LOP3.LUT P1, RZ, R16, 0x2, RZ, 0xc0, !PT ;  /* 0x0000000210ff7812 */ /* 0x000fe2000782c0ff */
[----:B------:R-:W0:Y:S01]  /*0f70*/  S2UR UR5, SR_CgaCtaId ;  /* 0x00000000000579c3 */ /* 0x000e220000008800 */
[----:B------:R-:W-:Y:S01]  /*0f80*/  LOP3.LUT R8, R8, 0x1fe, RZ, 0xc0, !PT ;  /* 0x000001fe08087812 */ /* 0x000fe200078ec0ff */
[----:B------:R-:W-:Y:S01]  /*0f90*/  UMOV UR4, 0x400 ;  /* 0x0000040000047882 */ /* 0x000fe20000000000 */
[----:B------:R-:W-:Y:S01]  /*0fa0*/  ISETP.NE.U32.AND P0, PT, R25, 0x1, PT ;  /* 0x000000011900780c */ /* 0x000fe20003f05070 */
[----:B------:R-:W-:Y:S01]  /*0fb0*/  IMAD.MOV.U32 R25, RZ, RZ, 0x3d2aaabb ;  /* 0x3d2aaabbff197424 */ /* 0x000fe200078e00ff */
[----:B------:R-:W-:Y:S01]  /*0fc0*/  I2FP.F32.U32 R8, R8 ;  /* 0x0000000800087245 */ /* 0x000fe20000201000 */
[----:B------:R-:W-:Y:S01]  /*0fd0*/  UIADD3 UR8, UPT, UPT, UR4, 0x2000, URZ ;  /* 0x0000200004087890 */ /* 0x000fe2000fffe0ff */
[----:B------:R-:W-:Y:S01]  /*0fe0*/  FSEL R16, -R27, -0.16666662693023681641, !P0 ;  /* 0xbe2aaaa81b107808 */ /* 0x000fe20004000100 */
[----:B------:R-:W-:Y:S01]  /*0ff0*/  UIADD3 UR9, UPT, UPT, UR4, 0x3000, URZ ;  /* 0x0000300004097890 */ /* 0x000fe2000fffe0ff */
[----:B------:R-:W-:Y:S01]  /*1000*/  FSEL R25, R25, 0.0083327032625675201416, !P0 ;  /* 0x3c0885e419197808 */ /* 0x000fe20004000000 */
[----:B------:R-:W-:Y:S01]  /*1010*/  FMUL R26, R8, 0.0009765625 ;  /* 0x3a800000081a7820 */ /* 0x000fe20000400000 */
[----:B------:R-:W-:Y:S03]  /*1020*/  BSSY.RECONVERGENT B0, `(.L_x_286) ;  /* 0x0000084000007945 */ /* 0x000fe60003800200 */
[----:B------:R-:W1:Y:S01]  /*1030*/  F2F.F64.F32 R8, R26 ;  /* 0x0000001a00087310 */ /* 0x000e620000201800 */
[----:B0-----:R-:W-:-:S02]  /*1040*/  ULEA UR8, UR5, UR8, 0x18 ;  /* 0x0000000805087291 */ /* 0x001fc4000f8ec0ff */
[----:B------:R-:W-:Y:S01]  /*1050*/  ULEA UR9, UR5, UR9, 0x18 ;  /* 0x0000000905097291 */ /* 0x000fe2000f8ec0ff */
[----:B-1----:R-:W-:Y:S01]  /*1060*/  DMUL R22, R8, -UR10 ;  /* 0x8000000a08167c28 */ /* 0x002fe20008000000 */
[----:B------:R-:W-:-:S05]  /*1070*/  FFMA R8, R24, R11, -0.0013887860113754868507 ;  /* 0xbab607ed18087423 */ /* 0x000fca000000000b */
[----:B------:R-:W-:Y:S02]  /*1080*/  FSEL R9, R8, -0.00019574658654164522886, !P0 ;  /* 0xb94d415308097808 */ /* 0x000fe40004000000 */
[----:B------:R-:W-:Y:S02]  /*1090*/  FSEL R8, R17, 1, P0 ;  /* 0x3f80000011087808 */ /* 0x000fe40000000000 */
[----:B------:R-:W0:Y:S01]  /*10a0*/  F2F.F32.F64 R22, R22 ;  /* 0x0000001600167310 */ /* 0x000e220000301000 */
[----:B------:R-:W-:-:S04]  /*10b0*/  FFMA R9, R24, R9, R25 ;  /* 0x0000000918097223 */ /* 0x000fc80000000019 */
[C---:B------:R-:W-:Y:S01]  /*10c0*/  FFMA R16, R24.reuse, R9, R16 ;  /* 0x0000000918107223 */ /* 0x040fe20000000010 */
[----:B------:R-:W-:-:S04]  /*10d0*/  FFMA R9, R24, R8, RZ ;  /* 0x0000000818097223 */ /* 0x000fc800000000ff */
[----:B------:R-:W-:Y:S01]  /*10e0*/  FFMA R9, R9, R16, R8 ;  /* 0x0000001009097223 */ /* 0x000fe20000000008 */
[----:B------:R-:W-:Y:S02]  /*10f0*/  IMAD.SHL.U32 R8, R0, 0x4, RZ ;  /* 0x0000000400087824 */ /* 0x000fe400078e00ff */
[C---:B0-----:R-:W-:Y:S01]  /*1100*/  FMUL R23, R22.reuse, 0.63661974668502807617 ;  /* 0x3f22f98316177820 */ /* 0x041fe20000400000 */
[----:B------:R-:W-:Y:S01]  /*1110*/  @P1 FADD R9, RZ, -R9 ;  /* 0x80000009ff091221 */ /* 0x000fe20000000000 */
[----:B------:R-:W-:-:S04]  /*1120*/  FSETP.GE.AND P2, PT, |R22|, 105615, PT ;  /* 0x47ce47801600780b */ /* 0x000fc80003f46200 */
[----:B------:R-:W0:Y:S01]  /*1130*/  F2I.NTZ R23, R23 ;  /* 0x0000001700177305 */ /* 0x000e220000203100 */
[C-C-:B--2---:R-:W-:Y:S01]  /*1140*/  FADD R16, R19.reuse, -R18.reuse ;  /* 0x8000001213107221 */ /* 0x144fe20000000000 */
[----:B------:R-:W-:Y:S01]  /*1150*/  FADD R19, R19, R18 ;  /* 0x0000001213137221 */ /* 0x000fe20000000000 */
[C-C-:B---3--:R-:W-:Y:S01]  /*1160*/  FADD R17, R20.reuse, R21.reuse ;  /* 0x0000001514117221 */ /* 0x148fe20000000000 */
[----:B------:R-:W-:Y:S01]  /*1170*/  FADD R20, R20, -R21 ;  /* 0x8000001514147221 */ /* 0x000fe20000000000 */
[----:B------:R-:W-:-:S03]  /*1180*/  FMUL R21, R9, R16 ;  /* 0x0000001009157220 */ /* 0x000fc60000400000 */
[-C--:B------:R-:W-:Y:S01]  /*1190*/  FMUL R9, R9, R20.reuse ;  /* 0x0000001409097220 */ /* 0x080fe20000400000 */
[C---:B------:R-:W-:Y:S01]  /*11a0*/  FFMA R25, R10.reuse, R20, -R21 ;  /* 0x000000140a197223 */ /* 0x040fe20000000815 */
[----:B------:R1:W-:Y:S01]  /*11b0*/  STS [R8+UR8], R17 ;  /* 0x0000001108007988 */ /* 0x0003e20008000808 */
[-C--:B0-----:R-:W-:Y:S01]  /*11c0*/  MOV R21, R23.reuse ;  /* 0x0000001700157202 */ /* 0x081fe20000000f00 */
[----:B------:R-:W-:Y:S01]  /*11d0*/  FFMA R27, R10, R16, R9 ;  /* 0x000000100a1b7223 */ /* 0x000fe20000000009 */
[----:B------:R-:W-:Y:S01]  /*11e0*/  I2FP.F32.S32 R9, R23 ;  /* 0x0000001700097245 */ /* 0x000fe20000201400 */
[----:B------:R1:W-:Y:S01]  /*11f0*/  STS [R8+UR9], R19 ;  /* 0x0000001308007988 */ /* 0x0003e20008000809 */
[----:B------:R-:W-:-:S03]  /*1200*/  P2R R16, PR, RZ, 0x4 ;  /* 0x00000004ff107803 */ /* 0x000fc60000000000 */
[C---:B------:R-:W-:Y:S01]  /*1210*/  FFMA R10, R9.reuse, -1.5707962512969970703, R22 ;  /* 0xbfc90fda090a7823 */ /* 0x040fe20000000016 */
[----:B------:R1:W-:Y:S03]  /*1220*/  STS [R8+UR8+0x800], R25 ;  /* 0x0008001908007988 */ /* 0x0003e60008000808 */
[C---:B------:R-:W-:Y:S01]  /*1230*/  FFMA R10, R9.reuse, -7.5497894158615963534e-08, R10 ;  /* 0xb3a22168090a7823 */ /* 0x040fe2000000000a */
[----:B------:R1:W-:Y:S03]  /*1240*/  STS [R8+UR9+0x800], R27 ;  /* 0x0008001b08007988 */ /* 0x0003e60008000809 */
[----:B------:R-:W-:Y:S01]  /*1250*/  FFMA R20, R9, -5.3903029534742383927e-15, R10 ;  /* 0xa7c234c509147823 */ /* 0x000fe2000000000a */
[C---:B------:R-:W-:Y:S02]  /*1260*/  VIADD R9, R8.reuse, UR8 ;  /* 0x0000000808097c36 */ /* 0x040fe40008000000 */
[----:B------:R-:W-:-:S02]  /*1270*/  VIADD R10, R8, UR9 ;  /* 0x00000009080a7c36 */ /* 0x000fc40008000000 */
        /* <DEDUP_REMOVED lines=13> */
.L_x_288:
        /* <DEDUP_REMOVED lines=63> */
[----:B------:R-:W-:-:S04]  /*1740*/  @P0 MOV R18, R25 ;  /* 0x0000001900120202 */ /* 0x000fc80000000f00 */
[----:B------:R-:W-:-:S07]  /*1750*/  SHF.L.W.U32.HI R17, R18, R16, R17 ;  /* 0x0000001012117219 */ /* 0x000fce0000010e11 */
.L_x_290:
[----:B------:R-:W-:Y:S05]  /*1760*/  BSYNC.RECONVERGENT B1 ;  /* 0x0000000000017941 */ /* 0x000fea0003800200 */
.L_x_289:
[C---:B------:R-:W-:Y:S01]  /*1770*/  SHF.L.W.U32.HI R25, R17.reuse, 0x2, R23 ;  /* 0x0000000211197819 */ /* 0x040fe20000010e17 */
        /* <DEDUP_REMOVED lines=14> */
.L_x_287:
[----:B------:R-:W-:Y:S05]  /*1860*/  BSYNC.RECONVERGENT B0 ;  /* 0x0000000000007941 */ /* 0x000fea0003800200 */
.L_x_286:
[----:B------:R-:W-:Y:S01]  /*1870*/  FMUL R16, R24, R24 ;  /* 0x0000001818107220 */ /* 0x000fe20000400000 */
[C---:B------:R-:W-:Y:S01]  /*1880*/  LOP3.LUT R18, R23.reuse, 0x1, RZ, 0xc0, !PT ;  /* 0x0000000117127812 */ /* 0x040fe200078ec0ff */
[----:B------:R-:W-:Y:S01]  /*1890*/  IMAD.MOV.U32 R19, RZ, RZ, 0x3c0885e4 ;  /* 0x3c0885e4ff137424 */ /* 0x000fe200078e00ff */
[----:B------:R-:W-:Y:S01]  /*18a0*/  FSETP.GE.AND P2, PT, |R22|, 105615, PT ;  /* 0x47ce47801600780b */ /* 0x000fe20003f46200 */
[----:B------:R-:W-:Y:S01]  /*18b0*/  FFMA R17, R16, R11, -0.0013887860113754868507 ;  /* 0xbab607ed10117423 */ /* 0x000fe2000000000b */
[----:B------:R-:W-:Y:S01]  /*18c0*/  ISETP.NE.U32.AND P0, PT, R18, 0x1, PT ;  /* 0x000000011200780c */ /* 0x000fe20003f05070 */
[----:B------:R-:W-:Y:S01]  /*18d0*/  VIADD R23, R23, 0x1 ;  /* 0x0000000117177836 */ /* 0x000fe20000000000 */
[----:B------:R-:W-:Y:S01]  /*18e0*/  BSSY.RECONVERGENT B0, `(.L_x_291) ;  /* 0x0000068000007945 */ /* 0x000fe20003800200 */
[----:B------:R-:W-:Y:S01]  /*18f0*/  IMAD.MOV.U32 R18, RZ, RZ, 0x3e2aaaa8 ;  /* 0x3e2aaaa8ff127424 */ /* 0x000fe200078e00ff */
        /* <DEDUP_REMOVED lines=15> */
[----:B------:R-:W-:Y:S02]  /*19f0*/  SHF.L.U32 R16, R22, 0x8, RZ ;  /* 0x0000000816107819 */ /* 0x000fe400000006ff */
[----:B------:R-:W-:Y:S01]  /*1a00*/  CS2R R20, SRZ ;  /* 0x0000000000147805 */ /* 0x000fe2000001ff00 */
[----:B------:R-:W0:Y:S01]  /*1a10*/  LDCU.64 UR10, c[0x4][URZ] ;  /* 0x01000000ff0a77ac */ /* 0x000e220008000a00 */
[----:B------:R-:W-:Y:S01]  /*1a20*/  LOP3.LUT R25, R16, 0x80000000, RZ, 0xfc, !PT ;  /* 0x8000000010197812 */ /* 0x000fe200078efcff */
[----:B------:R-:W-:Y:S01]  /*1a30*/  UMOV UR5, URZ ;  /* 0x000000ff00057c82 */ /* 0x000fe20008000000 */
[----:B------:R-:W-:-:S05]  /*1a40*/  UMOV UR4, URZ ;  /* 0x000000ff00047c82 */ /* 0x000fca0008000000 */
.L_x_293:
        /* <DEDUP_REMOVED lines=54> */
[----:B------:R-:W-:Y:S02]  /*1db0*/  @P2 IMAD.MOV.U32 R17, RZ, RZ, R2 ;  /* 0x000000ffff112224 */ /* 0x000fe400078e0002 */
[----:B------:R-:W-:Y:S01]  /*1dc0*/  @P1 IMAD.MOV.U32 R17, RZ, RZ, R3 ;  /* 0x000000ffff111224 */ /* 0x000fe200078e0003 */
[----:B------:R-:W-:Y:S01]  /*1dd0*/  @P0 MOV R17, R4 ;  /* 0x0000000400110202 */ /* 0x000fe20000000f00 */
[----:B------:R-:W-:Y:S01]  /*1de0*/  @P3 IMAD.MOV.U32 R17, RZ, RZ, R5 ;  /* 0x000000ffff113224 */ /* 0x000fe200078e0005 */
[----:B------:R-:W-:Y:S01]  /*1df0*/  ISETP.EQ.AND P0, PT, R19, 0x8, PT ;  /* 0x000000081300780c */ /* 0x000fe20003f02270 */
[----:B------:R-:W-:Y:S01]  /*1e00*/  @P5 IMAD.MOV.U32 R17, RZ, RZ, R6 ;  /* 0x000000ffff115224 */ /* 0x000fe200078e0006 */
[----:B------:R-:W-:Y:S01]  /*1e10*/  LOP3.LUT R19, R18, 0x1f, RZ, 0xc0, !PT ;  /* 0x0000001f12137812 */ /* 0x000fe200078ec0ff */
[----:B------:R-:W-:-:S03]  /*1e20*/  @P4 IMAD.MOV.U32 R17, RZ, RZ, R7 ;  /* 0x000000ffff114224 */ /* 0x000fc600078e0007 */
[----:B------:R-:W-:-:S07]  /*1e30*/  SHF.L.W.U32.HI R20, R16, R19, R20 ;  /* 0x0000001310147219 */ /* 0x000fce0000010e14 */
[----:B------:R-:W-:-:S05]  /*1e40*/  @P0 IMAD.MOV.U32 R17, RZ, RZ, R21 ;  /* 0x000000ffff110224 */ /* 0x000fca00078e0015 */
[----:B------:R-:W-:-:S07]  /*1e50*/  SHF.L.W.U32.HI R16, R17, R19, R16 ;  /* 0x0000001311107219 */ /* 0x000fce0000010e10 */
.L_x_295:
[----:B------:R-:W-:Y:S05]  /*1e60*/  BSYNC.RECONVERGENT B1 ;  /* 0x0000000000017941 */ /* 0x000fea0003800200 */
.L_x_294:
        /* <DEDUP_REMOVED lines=15> */
.L_x_292:
[----:B------:R-:W-:Y:S05]  /*1f60*/  BSYNC.RECONVERGENT B0 ;  /* 0x0000000000007941 */ /* 0x000fea0003800200 */
.L_x_291:
[----:B------:R-:W-:Y:S01]  /*1f70*/  SHF.L.U32 R17, R0, 0x1, RZ ;  /* 0x0000000100117819 */ /* 0x000fe200000006ff */
[----:B------:R-:W-:Y:S01]  /*1f80*/  UMOV UR4, 0x54442d18 ;  /* 0x54442d1800047882 */ /* 0x000fe20000000000 */
[----:B------:R-:W-:Y:S01]  /*1f90*/  LOP3.LUT R16, R8, 0x1fc, RZ, 0xc0, !PT ;  /* 0x000001fc08107812 */ /* 0x000fe200078ec0ff */
[----:B------:R-:W-:Y:S01]  /*1fa0*/  UMOV UR5, 0x401921fb ;  /* 0x401921fb00057882 */ /* 0x000fe20000000000 */
[----:B------:R-:W-:Y:S01]  /*1fb0*/  LOP3.LUT R17, R17, 0x200, RZ, 0xc0, !PT ;  /* 0x0000020011117812 */ /* 0x000fe200078ec0ff */
[----:B------:R-:W-:Y:S01]  /*1fc0*/  UMOV UR10, 0x400 ;  /* 0x00000400000a7882 */ /* 0x000fe20000000000 */
[----:B------:R-:W-:Y:S01]  /*1fd0*/  I2FP.F32.U32 R16, R16 ;  /* 0x0000001000107245 */ /* 0x000fe20000201000 */
[----:B------:R-:W-:Y:S01]  /*1fe0*/  BSSY.RECONVERGENT B0, `(.L_x_296) ;  /* 0x0000094000007945 */ /* 0x000fe20003800200 */
[----:B------:R-:W-:Y:S02]  /*1ff0*/  LOP3.LUT R17, R17, 0xff, R0, 0xf8, !PT ;  /* 0x000000ff11117812 */ /* 0x000fe400078ef800 */
[----:B------:R-:W-:Y:S01]  /*2000*/  LOP3.LUT R24, R21, 0x1, RZ, 0xc0, !PT ;  /* 0x0000000115187812 */ /* 0x000fe200078ec0ff */
[----:B------:R-:W-:Y:S01]  /*2010*/  FMUL R28, R16, 0.0009765625 ;  /* 0x3a800000101c7820 */ /* 0x000fe20000400000 */
[----:B------:R-:W-:-:S02]  /*2020*/  LEA R27, R17, UR9, 0x2 ;  /* 0x00000009111b7c11 */ /* 0x000fc4000f8e10ff */
[----:B------:R-:W-:Y:S02]  /*2030*/  LEA R26, R17, UR8, 0x2 ;  /* 0x00000008111a7c11 */ /* 0x000fe4000f8e10ff */
[----:B------:R-:W0:Y:S01]  /*2040*/  F2F.F64.F32 R16, R28 ;  /* 0x0000001c00107310 */ /* 0x000e220000201800 */
[----:B------:R-:W-:Y:S01]  /*2050*/  LDS R18, [R27] ;  /* 0x000000001b127984 */ /* 0x000fe20000000800 */
[----:B------:R-:W-:Y:S01]  /*2060*/  LOP3.LUT P1, RZ, R21, 0x2, RZ, 0xc0, !PT ;  /* 0x0000000215ff7812 */ /* 0x000fe2000782c0ff */
[----:B------:R-:W-:Y:S01]  /*2070*/  FMUL R21, R20, R20 ;  /* 0x0000001414157220 */ /* 0x000fe20000400000 */
[----:B------:R-:W-:Y:S01]  /*2080*/  ISETP.NE.U32.AND P0, PT, R24, 0x1, PT ;  /* 0x000000011800780c */ /* 0x000fe20003f05070 */
[----:B------:R1:W2:Y:S02]  /*2090*/  LDS R19, [R27+0x400] ;  /* 0x000400001b137984 */ /* 0x0002a40000000800 */
[----:B------:R-:W-:Y:S01]  /*20a0*/  FFMA R11, R21, R11, -0.0013887860113754868507 ;  /* 0xbab607ed150b7423 */ /* 0x000fe2000000000b */
[----:B------:R-:W-:Y:S01]  /*20b0*/  FSEL R20, R20, 1, P0 ;  /* 0x3f80000014147808 */ /* 0x000fe20000000000 */
[----:B------:R-:W-:Y:S03]  /*20c0*/  LDS R22, [R26] ;  /* 0x000000001a167984 */ /* 0x000fe60000000800 */
[----:B------:R-:W-:Y:S01]  /*20d0*/  FSEL R24, R11, -0.00019574658654164522886, !P0 ;  /* 0xb94d41530b187808 */ /* 0x000fe20004000000 */
[----:B------:R3:W4:Y:S01]  /*20e0*/  LDS R25, [R26+0x400] ;  /* 0x000400001a197984 */ /* 0x0007220000000800 */
[----:B-1----:R-:W-:Y:S01]  /*20f0*/  IMAD.MOV.U32 R27, RZ, RZ, 0x3d2aaabb ;  /* 0x3d2aaabbff1b7424 */ /* 0x002fe200078e00ff */
[----:B0-----:R-:W-:Y:S01]  /*2100*/  DMUL R16, R16, -UR4 ;  /* 0x8000000410107c28 */ /* 0x001fe20008000000 */
[----:B------:R-:W-:Y:S01]  /*2110*/  IMAD.MOV.U32 R11, RZ, RZ, 0x3effffff ;  /* 0x3effffffff0b7424 */ /* 0x000fe200078e00ff */
[----:B------:R-:W0:Y:S02]  /*2120*/  S2UR UR4, SR_CgaCtaId ;  /* 0x00000000000479c3 */ /* 0x000e240000008800 */
[----:B---3--:R-:W-:-:S02]  /*2130*/  FSEL R26, R27, 0.0083327032625675201416, !P0 ;  /* 0x3c0885e41b1a7808 */ /* 0x008fc40004000000 */
[----:B------:R-:W-:-:S04]  /*2140*/  FSEL R11, -R11, -0.16666662693023681641, !P0 ;  /* 0xbe2aaaa80b0b7808 */ /* 0x000fc80004000100 */
[----:B------:R-:W1:Y:S01]  /*2150*/  F2F.F32.F64 R16, R16 ;  /* 0x0000001000107310 */ /* 0x000e620000301000 */
[----:B------:R-:W-:-:S04]  /*2160*/  FFMA R24, R21, R24, R26 ;  /* 0x0000001815187223 */ /* 0x000fc8000000001a */
[C---:B------:R-:W-:Y:S01]  /*2170*/  FFMA R11, R21.reuse, R24, R11 ;  /* 0x00000018150b7223 */ /* 0x040fe2000000000b */
[----:B------:R-:W-:-:S04]  /*2180*/  FFMA R21, R21, R20, RZ ;  /* 0x0000001415157223 */ /* 0x000fc800000000ff */
[----:B------:R-:W-:-:S04]  /*2190*/  FFMA R11, R21, R11, R20 ;  /* 0x0000000b150b7223 */ /* 0x000fc80000000014 */
[----:B------:R-:W-:Y:S01]  /*21a0*/  @P1 FADD R11, RZ, -R11 ;  /* 0x8000000bff0b1221 */ /* 0x000fe20000000000 */
[C---:B-1----:R-:W-:Y:S01]  /*21b0*/  FMUL R26, R16.reuse, 0.63661974668502807617 ;  /* 0x3f22f983101a7820 */ /* 0x042fe20000400000 */
[----:B0-----:R-:W-:Y:S01]  /*21c0*/  ULEA UR11, UR4, UR10, 0x18 ;  /* 0x0000000a040b7291 */ /* 0x001fe2000f8ec0ff */
[----:B------:R-:W-:Y:S01]  /*21d0*/  FSETP.GE.AND P2, PT, |R16|, 105615, PT ;  /* 0x47ce47801000780b */ /* 0x000fe20003f46200 */
[----:B------:R-:W-:Y:S01]  /*21e0*/  UIADD3 UR10, UPT, UPT, UR10, 0x1000, URZ ;  /* 0x000010000a0a7890 */ /* 0x000fe2000fffe0ff */
[----:B------:R-:W0:Y:S01]  /*21f0*/  F2I.NTZ R17, R26 ;  /* 0x0000001a00117305 */ /* 0x000e220000203100 */
[C-C-:B--2---:R-:W-:Y:S01]  /*2200*/  FADD R24, R18.reuse, -R19.reuse ;  /* 0x8000001312187221 */ /* 0x144fe20000000000 */
[----:B------:R-:W-:Y:S01]  /*2210*/  FADD R19, R18, R19 ;  /* 0x0000001312137221 */ /* 0x000fe20000000000 */
[----:B------:R-:W-:Y:S01]  /*2220*/  ULEA UR10, UR4, UR10, 0x18 ;  /* 0x0000000a040a7291 */ /* 0x000fe2000f8ec0ff */
[C-C-:B----4-:R-:W-:Y:S01]  /*2230*/  FADD R20, R22.reuse, -R25.reuse ;  /* 0x8000001916147221 */ /* 0x150fe20000000000 */
[----:B------:R-:W-:Y:S01]  /*2240*/  FADD R25, R22, R25 ;  /* 0x0000001916197221 */ /* 0x000fe20000000000 */
[----:B------:R-:W-:-:S02]  /*2250*/  FMUL R22, R11, R24 ;  /* 0x000000180b167220 */ /* 0x000fc40000400000 */
[-C--:B------:R-:W-:Y:S02]  /*2260*/  FMUL R11, R11, R20.reuse ;  /* 0x000000140b0b7220 */ /* 0x080fe40000400000 */
[C---:B------:R-:W-:Y:S01]  /*2270*/  FFMA R21, R23.reuse, R20, -R22 ;  /* 0x0000001417157223 */ /* 0x040fe20000000816 */
[----:B------:R1:W-:Y:S01]  /*2280*/  STS [R8+UR11], R25 ;  /* 0x0000001908007988 */ /* 0x0003e2000800080b */
[----:B------:R-:W-:Y:S01]  /*2290*/  FFMA R23, R23, R24, R11 ;  /* 0x0000001817177223 */ /* 0x000fe2000000000b */
[----:B0-----:R-:W-:Y:S01]  /*22a0*/  I2FP.F32.S32 R11, R17 ;  /* 0x00000011000b7245 */ /* 0x001fe20000201400 */
[----:B------:R-:W-:Y:S01]  /*22b0*/  IMAD.MOV.U32 R22, RZ, RZ, R17 ;  /* 0x000000ffff167224 */ /* 0x000fe200078e0011 */
[----:B------:R1:W-:Y:S03]  /*22c0*/  STS [R8+UR10], R19 ;  /* 0x0000001308007988 */ /* 0x0003e6000800080a */
[C---:B------:R-:W-:Y:S01]  /*22d0*/  FFMA R18, R11.reuse, -1.5707962512969970703, R16 ;  /* 0xbfc90fda0b127823 */ /* 0x040fe20000000010 */
[----:B------:R1:W-:Y:S03]  /*22e0*/  STS [R8+UR11+0x800], R21 ;  /* 0x0008001508007988 */ /* 0x0003e6000800080b */
[C---:B------:R-:W-:Y:S01]  /*22f0*/  FFMA R18, R11.reuse, -7.5497894158615963534e-08, R18 ;  /* 0xb3a221680b127823 */ /* 0x040fe20000000012 */
[----:B------:R1:W-:Y:S03]  /*2300*/  STS [R8+UR10+0x800], R23 ;  /* 0x0008001708007988 */ /* 0x0003e6000800080a */
[----:B------:R-:W-:Y:S01]  /*2310*/  FFMA R11, R11, -5.3903029534742383927e-15, R18 ;  /* 0xa7c234c50b0b7823 */ /* 0x000fe20000000012 */
[----:B------:R-:W-:-:S03]  /*2320*/  P2R R18, PR, RZ, 0x4 ;  /* 0x00000004ff127803 */ /* 0x000fc60000000000 */
        /* <DEDUP_REMOVED lines=11> */
[----:B-1----:R-:W-:Y:S01]  /*23e0*/  LOP3.LUT R23, R18, 0x80000000, RZ, 0xfc, !PT ;  /* 0x8000000012177812 */ /* 0x002fe200078efcff */
[----:B------:R-:W-:Y:S01]  /*23f0*/  UMOV UR5, URZ ;  /* 0x000000ff00057c82 */ /* 0x000fe20008000000 */
[----:B------:R-:W-:-:S05]  /*2400*/  UMOV UR4, URZ ;  /* 0x000000ff00047c82 */ /* 0x000fca0008000000 */
.L_x_298:
        /* <DEDUP_REMOVED lines=54> */
[----:B------:R-:W-:Y:S01]  /*2770*/  @P0 IMAD.MOV.U32 R20, RZ, RZ, R2 ;  /* 0x000000ffff140224 */ /* 0x000fe200078e0002 */
[----:B------:R-:W-:Y:S02]  /*2780*/  ISETP.EQ.AND P0, PT, R21, 0x8, PT ;  /* 0x000000081500780c */ /* 0x000fe40003f02270 */
        /* <DEDUP_REMOVED lines=9> */
.L_x_300:
[----:B------:R-:W-:Y:S05]  /*2820*/  BSYNC.RECONVERGENT B1 ;  /* 0x0000000000017941 */ /* 0x000fea0003800200 */
.L_x_299:
[C---:B------:R-:W-:Y:S01]  /*2830*/  SHF.L.W.U32.HI R24, R19.reuse, 0x2, R23 ;  /* 0x0000000213187819 */ /* 0x040fe20000010e17 */
[----:B------:R-:W-:Y:S01]  /*2840*/  IMAD.SHL.U32 R18, R19, 0x4, RZ ;  /* 0x0000000413127824 */ /* 0x000fe200078e00ff */
[----:B------:R-:W-:Y:S01]  /*2850*/  UMOV UR4, 0x54442d19 ;  /* 0x54442d1900047882 */ /* 0x000fe20000000000 */
[----:B------:R-:W-:Y:S01]  /*2860*/  UMOV UR5, 0x3bf921fb ;  /* 0x3bf921fb00057882 */ /* 0x000fe20000000000 */
[----:B------:R-:W-:-:S04]  /*2870*/  SHF.R.S32.HI R17, RZ, 0x1f, R24 ;  /* 0x0000001fff117819 */ /* 0x000fc80000011418 */
[C---:B------:R-:W-:Y:S02]  /*2880*/  LOP3.LUT R18, R17.reuse, R18, RZ, 0x3c, !PT ;  /* 0x0000001211127212 */ /* 0x040fe400078e3cff */
[----:B------:R-:W-:Y:S02]  /*2890*/  LOP3.LUT R19, R17, R24, RZ, 0x3c, !PT ;  /* 0x0000001811137212 */ /* 0x000fe400078e3cff */
[----:B------:R-:W-:-:S04]  /*28a0*/  LOP3.LUT R24, R24, R16, RZ, 0x3c, !PT ;  /* 0x0000001018187212 */ /* 0x000fc800078e3cff */
[----:B------:R-:W0:Y:S01]  /*28b0*/  I2F.F64.S64 R18, R18 ;  /* 0x0000001200127312 */ /* 0x000e220000301c00 */
[----:B------:R-:W-:Y:S02]  /*28c0*/  ISETP.GE.AND P0, PT, R24, RZ, PT ;  /* 0x000000ff1800720c */ /* 0x000fe40003f06270 */
[----:B------:R-:W-:-:S04]  /*28d0*/  SHF.R.U32.HI R24, RZ, 0x1e, R23 ;  /* 0x0000001eff187819 */ /* 0x000fc80000011617 */
[----:B------:R-:W-:Y:S01]  /*28e0*/  IADD3 R17, PT, PT, -R24, R17, RZ ;  /* 0x0000001118117210 */ /* 0x000fe20007ffe1ff */
[----:B0-----:R-:W-:-:S10]  /*28f0*/  DMUL R20, R18, UR4 ;  /* 0x0000000412147c28 */ /* 0x001fd40008000000 */
[----:B------:R-:W0:Y:S02]  /*2900*/  F2F.F32.F64 R20, R20 ;  /* 0x0000001400147310 */ /* 0x000e240000301000 */
[----:B0-----:R-:W-:-:S07]  /*2910*/  FSEL R24, -R20, R20, !P0 ;  /* 0x0000001414187208 */ /* 0x001fce0004000100 */
.L_x_297:
[----:B------:R-:W-:Y:S05]  /*2920*/  BSYNC.RECONVERGENT B0 ;  /* 0x0000000000007941 */ /* 0x000fea0003800200 */
.L_x_296:
[C---:B------:R-:W-:Y:S01]  /*2930*/  LOP3.LUT R20, R17.reuse, 0x1, RZ, 0xc0, !PT ;  /* 0x0000000111147812 */ /* 0x040fe200078ec0ff */
[----:B-1----:R-:W-:Y:S02]  /*2940*/  IMAD.MOV.U32 R19, RZ, RZ, 0x37cbac00 ;  /* 0x37cbac00ff137424 */ /* 0x002fe400078e00ff */
        /* <DEDUP_REMOVED lines=10> */
[----:B------:R-:W-:Y:S02]  /*29f0*/  FSETP.GE.AND P2, PT, |R16|, 105615, PT ;  /* 0x47ce47801000780b */ /* 0x000fe40003f46200 */
        /* <DEDUP_REMOVED lines=19> */
.L_x_303:
        /* <DEDUP_REMOVED lines=65> */
.L_x_305:
[----:B------:R-:W-:Y:S05]  /*2f40*/  BSYNC.RECONVERGENT B1 ;  /* 0x0000000000017941 */ /* 0x000fea0003800200 */
.L_x_304:
        /* <DEDUP_REMOVED lines=15> */
.L_x_302:
[----:B------:R-:W-:Y:S05]  /*3040*/  BSYNC.RECONVERGENT B0 ;  /* 0x0000000000007941 */ /* 0x000fea0003800200 */
.L_x_301:
[C---:B------:R-:W-:Y:S01]  /*3050*/  IMAD.SHL.U32 R16, R0.reuse, 0x8, RZ ;  /* 0x0000000800107824 */ /* 0x040fe200078e00ff */
[----:B------:R-:W-:Y:S01]  /*3060*/  UMOV UR4, 0x54442d18 ;  /* 0x54442d1800047882 */ /* 0x000fe20000000000 */
[----:B------:R-:W-:Y:S01]  /*3070*/  IMAD.SHL.U32 R17, R0, 0x2, RZ ;  /* 0x0000000200117824 */ /* 0x000fe200078e00ff */
[----:B------:R-:W-:Y:S01]  /*3080*/  UMOV UR5, 0x401921fb ;  /* 0x401921fb00057882 */ /* 0x000fe20000000000 */
[----:B------:R-:W-:Y:S01]  /*3090*/  LOP3.LUT R20, R22, 0x1, RZ, 0xc0, !PT ;  /* 0x0000000116147812 */ /* 0x000fe200078ec0ff */
[----:B------:R-:W-:Y:S01]  /*30a0*/  IMAD.MOV.U32 R29, RZ, RZ, 0x37cbac00 ;  /* 0x37cbac00ff1d7424 */ /* 0x000fe200078e00ff */
[----:B------:R-:W-:Y:S01]  /*30b0*/  LOP3.LUT R16, R16, 0x1f8, RZ, 0xc0, !PT ;  /* 0x000001f810107812 */ /* 0x000fe200078ec0ff */
[----:B------:R-:W-:Y:S01]  /*30c0*/  BSSY.RECONVERGENT B0, `(.L_x_306) ;  /* 0x0000091000007945 */ /* 0x000fe20003800200 */
[----:B------:R-:W-:Y:S02]  /*30d0*/  LOP3.LUT R17, R17, 0x300, RZ, 0xc0, !PT ;  /* 0x0000030011117812 */ /* 0x000fe400078ec0ff */
[----:B------:R-:W-:-:S02]  /*30e0*/  I2FP.F32.U32 R16, R16 ;  /* 0x0000001000107245 */ /* 0x000fc40000201000 */
[----:B------:R-:W-:Y:S02]  /*30f0*/  LOP3.LUT R17, R17, 0x7f, R0, 0xf8, !PT ;  /* 0x0000007f11117812 */ /* 0x000fe400078ef800 */
[----:B------:R-:W-:Y:S01]  /*3100*/  LOP3.LUT P1, RZ, R22, 0x2, RZ, 0xc0, !PT ;  /* 0x0000000216ff7812 */ /* 0x000fe2000782c0ff */
[----:B------:R-:W-:Y:S01]  /*3110*/  FMUL R25, R16, 0.0009765625 ;  /* 0x3a80000010197820 */ /* 0x000fe20000400000 */
[----:B------:R-:W-:Y:S01]  /*3120*/  LEA R27, R17, UR10, 0x2 ;  /* 0x0000000a111b7c11 */ /* 0x000fe2000f8e10ff */
[----:B------:R-:W-:Y:S01]  /*3130*/  FMUL R22, R11, R11 ;  /* 0x0000000b0b167220 */ /* 0x000fe20000400000 */
[----:B------:R-:W-:Y:S02]  /*3140*/  LEA R26, R17, UR11, 0x2 ;  /* 0x0000000b111a7c11 */ /* 0x000fe4000f8e10ff */
[----:B------:R0:W1:Y:S01]  /*3150*/  F2F.F64.F32 R16, R25 ;  /* 0x0000001900107310 */ /* 0x0000620000201800 */
[----:B------:R-:W-:Y:S01]  /*3160*/  LDS R19, [R27] ;  /* 0x000000001b137984 */ /* 0x000fe20000000800 */
[----:B------:R-:W-:-:S03]  /*3170*/  ISETP.NE.U32.AND P0, PT, R20, 0x1, PT ;  /* 0x000000011400780c */ /* 0x000fc60003f05070 */
[----:B------:R2:W3:Y:S01]  /*3180*/  LDS R24, [R27+0x200] ;  /* 0x000200001b187984 */ /* 0x0004e20000000800 */
[----:B------:R-:W-:Y:S01]  /*3190*/  FSEL R11, R11, 1, P0 ;  /* 0x3f8000000b0b7808 */ /* 0x000fe20000000000 */
[----:B0-----:R-:W-:Y:S02]  /*31a0*/  FFMA R25, R22, R29, -0.0013887860113754868507 ;  /* 0xbab607ed16197423 */ /* 0x001fe4000000001d */
[----:B------:R-:W-:Y:S04]  /*31b0*/  LDS R18, [R26] ;  /* 0x000000001a127984 */ /* 0x000fe80000000800 */
[----:B------:R0:W4:Y:S01]  /*31c0*/  LDS R21, [R26+0x200] ;  /* 0x000200001a157984 */ /* 0x0001220000000800 */
[----:B--2---:R-:W-:Y:S01]  /*31d0*/  IMAD.MOV.U32 R27, RZ, RZ, 0x3d2aaabb ;  /* 0x3d2aaabbff1b7424 */ /* 0x004fe200078e00ff */
[----:B-1----:R-:W-:Y:S01]  /*31e0*/  DMUL R16, R16, -UR4 ;  /* 0x8000000410107c28 */ /* 0x002fe20008000000 */
[----:B------:R-:W-:-:S03]  /*31f0*/  FSEL R25, R25, -0.00019574658654164522886, !P0 ;  /* 0xb94d415319197808 */ /* 0x000fc60004000000 */
[----:B------:R-:W-:Y:S02]  /*3200*/  FSEL R27, R27, 0.0083327032625675201416, !P0 ;  /* 0x3c0885e41b1b7808 */ /* 0x000fe40004000000 */
[----:B------:R-:W1:Y:S01]  /*3210*/  F2F.F32.F64 R20, R16 ;  /* 0x0000001000147310 */ /* 0x000e620000301000 */
[----:B0-----:R-:W-:Y:S02]  /*3220*/  IMAD.MOV.U32 R26, RZ, RZ, 0x3effffff ;  /* 0x3effffffff1a7424 */ /* 0x001fe400078e00ff */
[----:B------:R-:W-:-:S03]  /*3230*/  FFMA R25, R22, R25, R27 ;  /* 0x0000001916197223 */ /* 0x000fc6000000001b */
[----:B------:R-:W-:-:S05]  /*3240*/  FSEL R26, -R26, -0.16666662693023681641, !P0 ;  /* 0xbe2aaaa81a1a7808 */ /* 0x000fca0004000100 */
[C---:B------:R-:W-:Y:S01]  /*3250*/  FFMA R25, R22.reuse, R25, R26 ;  /* 0x0000001916197223 */ /* 0x040fe2000000001a */
[----:B------:R-:W-:Y:S01]  /*3260*/  FFMA R22, R22, R11, RZ ;  /* 0x0000000b16167223 */ /* 0x000fe200000000ff */
[----:B-1----:R-:W-:-:S03]  /*3270*/  FMUL R26, R20, 0.63661974668502807617 ;  /* 0x3f22f983141a7820 */ /* 0x002fc60000400000 */
[----:B------:R-:W-:Y:S01]  /*3280*/  FFMA R25, R22, R25, R11 ;  /* 0x0000001916197223 */ /* 0x000fe2000000000b */
[----:B------:R-:W-:Y:S01]  /*3290*/  FSETP.GE.AND P2, PT, |R20|, 105615, PT ;  /* 0x47ce47801400780b */ /* 0x000fe20003f46200 */
[----:B------:R-:W0:Y:S02]  /*32a0*/  F2I.NTZ R11, R26 ;  /* 0x0000001a000b7305 */ /* 0x000e240000203100 */
[----:B------:R-:W-:Y:S01]  /*32b0*/  @P1 FADD R25, RZ, -R25 ;  /* 0x80000019ff191221 */ /* 0x000fe20000000000 */
[C-C-:B---3--:R-:W-:Y:S01]  /*32c0*/  FADD R16, R19.reuse, -R24.reuse ;  /* 0x8000001813107221 */ /* 0x148fe20000000000 */
[----:B------:R-:W-:Y:S01]  /*32d0*/  FADD R29, R19, R24 ;  /* 0x00000018131d7221 */ /* 0x000fe20000000000 */
[C-C-:B----4-:R-:W-:Y:S01]  /*32e0*/  FADD R22, R18.reuse, -R21.reuse ;  /* 0x8000001512167221 */ /* 0x150fe20000000000 */
[----:B------:R-:W-:Y:S01]  /*32f0*/  FADD R27, R18, R21 ;  /* 0x00000015121b7221 */ /* 0x000fe20000000000 */
[C---:B------:R-:W-:Y:S01]  /*3300*/  FMUL R18, R25.reuse, R16 ;  /* 0x0000001019127220 */ /* 0x040fe20000400000 */
[----:B0-----:R-:W-:Y:S01]  /*3310*/  I2FP.F32.S32 R19, R11 ;  /* 0x0000000b00137245 */ /* 0x001fe20000201400 */
[----:B------:R-:W-:Y:S01]  /*3320*/  FMUL R25, R25, R22 ;  /* 0x0000001619197220 */ /* 0x000fe20000400000 */
[----:B------:R-:W-:-:S02]  /*3330*/  IMAD.MOV.U32 R21, RZ, RZ, R11 ;  /* 0x000000ffff157224 */ /* 0x000fc400078e000b */
        /* <DEDUP_REMOVED lines=8> */
[----:B------:R-:W-:Y:S01]  /*33c0*/  P2R R16, PR, RZ, 0x4 ;  /* 0x00000004ff107803 */ /* 0x000fe20000000000 */
[----:B------:R0:W-:Y:S03]  /*33d0*/  STS [R8+UR9+0x800], R25 ;  /* 0x0008001908007988 */ /* 0x0001e60008000809 */
[----:B------:R-:W-:Y:S01]  /*33e0*/  MOV R23, R22 ;  /* 0x0000001600177202 */ /* 0x000fe20000000f00 */
        /* <DEDUP_REMOVED lines=9> */
[----:B------:R-:W-:Y:S01]  /*3480*/  IMAD.MOV.U32 R24, RZ, RZ, RZ ;  /* 0x000000ffff187224 */ /* 0x000fe200078e00ff */
[----:B------:R-:W-:Y:S01]  /*3490*/  LOP3.LUT R23, R16, 0x80000000, RZ, 0xfc, !PT ;  /* 0x8000000010177812 */ /* 0x000fe200078efcff */
[----:B------:R-:W-:Y:S01]  /*34a0*/  UMOV UR5, URZ ;  /* 0x000000ff00057c82 */ /* 0x000fe20008000000 */
[----:B------:R-:W-:-:S05]  /*34b0*/  UMOV UR4, URZ ;  /* 0x000000ff00047c82 */ /* 0x000fca0008000000 */
.L_x_308:
[----:B-1----:R-:W-:Y:S01]  /*34c0*/  IMAD.U32 R16, RZ, RZ, UR12 ;  /* 0x0000000cff107e24 */ /* 0x002fe2000f8e00ff */
[----:B0-----:R-:W-:-:S05]  /*34d0*/  MOV R17, UR13 ;  /* 0x0000000d00117c02 */ /* 0x001fca0008000f00 */
        /* <DEDUP_REMOVED lines=52> */
[----:B------:R-:W-:Y:S01]  /*3820*/  @P0 MOV R18, R2 ;  /* 0x0000000200120202 */ /* 0x000fe20000000f00 */
[----:B------:R-:W-:Y:S01]  /*3830*/  @P1 IMAD.MOV.U32 R18, RZ, RZ, R3 ;  /* 0x000000ffff121224 */ /* 0x000fe200078e0003 */
[----:B------:R-:W-:Y:S01]  /*3840*/  ISETP.EQ.AND P0, PT, R19, 0x8, PT ;  /* 0x000000081300780c */ /* 0x000fe20003f02270 */
[----:B------:R-:W-:Y:S01]  /*3850*/  @P2 IMAD.MOV.U32 R18, RZ, RZ, R4 ;  /* 0x000000ffff122224 */ /* 0x000fe200078e0004 */
[----:B------:R-:W-:Y:S01]  /*3860*/  LOP3.LUT R16, R16, 0x1f, RZ, 0xc0, !PT ;  /* 0x0000001f10107812 */ /* 0x000fe200078ec0ff */
[----:B------:R-:W-:Y:S02]  /*3870*/  @P3 IMAD.MOV.U32 R18, RZ, RZ, R5 ;  /* 0x000000ffff123224 */ /* 0x000fe400078e0005 */
[----:B------:R-:W-:Y:S01]  /*3880*/  @P4 IMAD.MOV.U32 R18, RZ, RZ, R6 ;  /* 0x000000ffff124224 */ /* 0x000fe200078e0006 */
[----:B------:R-:W-:Y:S01]  /*3890*/  SHF.L.W.U32.HI R23, R17, R16, R23 ;  /* 0x0000001011177219 */ /* 0x000fe20000010e17 */
[----:B------:R-:W-:-:S06]  /*38a0*/  @P5 IMAD.MOV.U32 R18, RZ, RZ, R7 ;  /* 0x000000ffff125224 */ /* 0x000fcc00078e0007 */
[----:B------:R-:W-:-:S04]  /*38b0*/  @P0 MOV R18, R11 ;  /* 0x0000000b00120202 */ /* 0x000fc80000000f00 */
[----:B------:R-:W-:-:S07]  /*38c0*/  SHF.L.W.U32.HI R17, R18, R16, R17 ;  /* 0x0000001012117219 */ /* 0x000fce0000010e11 */
.L_x_310:
[----:B------:R-:W-:Y:S05]  /*38d0*/  BSYNC.RECONVERGENT B1 ;  /* 0x0000000000017941 */ /* 0x000fea0003800200 */
.L_x_309:
        /* <DEDUP_REMOVED lines=15> */
.L_x_307:
[----:B------:R-:W-:Y:S05]  /*39d0*/  BSYNC.RECONVERGENT B0 ;  /* 0x0000000000007941 */ /* 0x000fea0003800200 */
.L_x_306:
[----:B0-----:R-:W-:Y:S02]  /*39e0*/  IMAD.MOV.U32 R17, RZ, RZ, 0x37cbac00 ;  /* 0x37cbac00ff117424 */ /* 0x001fe400078e00ff */
[----:B------:R-:W-:Y:S01]  /*39f0*/  FMUL R16, R23, R23 ;  /* 0x0000001717107220 */ /* 0x000fe20000400000 */
[C---:B------:R-:W-:Y:S01]  /*3a00*/  LOP3.LUT R18, R11.reuse, 0x1, RZ, 0xc0, !PT ;  /* 0x000000010b127812 */ /* 0x040fe200078ec0ff */
[----:B------:R-:W-:Y:S01]  /*3a10*/  IMAD.MOV.U32 R19, RZ, RZ, 0x3c0885e4 ;  /* 0x3c0885e4ff137424 */ /* 0x000fe200078e00ff */
[----:B------:R-:W-:Y:S01]  /*3a20*/  MOV R24, 0x3e2aaaa8 ;  /* 0x3e2aaaa800187802 */ /* 0x000fe20000000f00 */
[----:B------:R-:W-:Y:S01]  /*3a30*/  FFMA R17, R16, R17, -0.0013887860113754868507 ;  /* 0xbab607ed10117423 */ /* 0x000fe20000000011 */
[----:B------:R-:W-:Y:S01]  /*3a40*/  ISETP.NE.U32.AND P0, PT, R18, 0x1, PT ;  /* 0x000000011200780c */ /* 0x000fe20003f05070 */
[----:B------:R-:W-:Y:S01]  /*3a50*/  VIADD R11, R11, 0x1 ;  /* 0x000000010b0b7836 */ /* 0x000fe20000000000 */
[----:B------:R-:W-:Y:S01]  /*3a60*/  FSETP.GE.AND P2, PT, |R20|, 105615, PT ;  /* 0x47ce47801400780b */ /* 0x000fe20003f46200 */
[----:B------:R-:W-:Y:S01]  /*3a70*/  BSSY.RECONVERGENT B0, `(.L_x_311) ;  /* 0x0000067000007945 */ /* 0x000fe20003800200 */
        /* <DEDUP_REMOVED lines=21> */
.L_x_313:
        /* <DEDUP_REMOVED lines=54> */
[----:B------:R-:W-:Y:S01]  /*3f30*/  @P2 IMAD.MOV.U32 R17, RZ, RZ, R2 ;  /* 0x000000ffff112224 */ /* 0x000fe200078e0002 */
[----:B------:R-:W-:Y:S01]  /*3f40*/  LOP3.LUT R18, R18, 0x1f, RZ, 0xc0, !PT ;  /* 0x0000001f12127812 */ /* 0x000fe200078ec0ff */
[----:B------:R-:W-:Y:S01]  /*3f50*/  @P1 IMAD.MOV.U32 R17, RZ, RZ, R3 ;  /* 0x000000ffff111224 */ /* 0x000fe200078e0003 */
[----:B------:R-:W-:Y:S01]  /*3f60*/  @P0 MOV R17, R4 ;  /* 0x0000000400110202 */ /* 0x000fe20000000f00 */
[----:B------:R-:W-:Y:S01]  /*3f70*/  @P3 IMAD.MOV.U32 R17, RZ, RZ, R5 ;  /* 0x000000ffff113224 */ /* 0x000fe200078e0005 */
[----:B------:R-:W-:Y:S01]  /*3f80*/  ISETP.EQ.AND P0, PT, R19, 0x8, PT ;  /* 0x000000081300780c */ /* 0x000fe20003f02270 */
[----:B------:R-:W-:Y:S01]  /*3f90*/  @P5 IMAD.MOV.U32 R17, RZ, RZ, R6 ;  /* 0x000000ffff115224 */ /* 0x000fe200078e0006 */
[----:B------:R-:W-:Y:S01]  /*3fa0*/  SHF.L.W.U32.HI R21, R16, R18, R21 ;  /* 0x0000001210157219 */ /* 0x000fe20000010e15 */
[----:B------:R-:W-:-:S10]  /*3fb0*/  @P4 IMAD.MOV.U32 R17, RZ, RZ, R7 ;  /* 0x000000ffff114224 */ /* 0x000fd400078e0007 */
[----:B------:R-:W-:-:S05]  /*3fc0*/  @P0 IMAD.MOV.U32 R17, RZ, RZ, R23 ;  /* 0x000000ffff110224 */ /* 0x000fca00078e0017 */
[----:B------:R-:W-:-:S07]  /*3fd0*/  SHF.L.W.U32.HI R16, R17, R18, R16 ;  /* 0x0000001211107219 */ /* 0x000fce0000010e10 */
.L_x_315:
[----:B------:R-:W-:Y:S05]  /*3fe0*/  BSYNC.RECONVERGENT B1 ;  /* 0x0000000000017941 */ /* 0x000fea0003800200 */
.L_x_314:
        /* <DEDUP_REMOVED lines=15> */
.L_x_312:
[----:B------:R-:W-:Y:S05]  /*40e0*/  BSYNC.RECONVERGENT B0 ;  /* 0x0000000000007941 */ /* 0x000fea0003800200 */
.L_x_311:
[C---:B------:R-:W-:Y:S01]  /*40f0*/  IMAD.SHL.U32 R16, R0.reuse, 0x10, RZ ;  /* 0x0000001000107824 */ /* 0x040fe200078e00ff */
[C---:B------:R-:W-:Y:S01]  /*4100*/  LOP3.LUT P1, RZ, R21.reuse, 0x2, RZ, 0xc0, !PT ;  /* 0x0000000215ff7812 */ /* 0x040fe2000782c0ff */
[----:B------:R-:W-:Y:S01]  /*4110*/  IMAD.SHL.U32 R17, R0, 0x2, RZ ;  /* 0x0000000200117824 */ /* 0x000fe200078e00ff */
[----:B------:R-:W-:Y:S01]  /*4120*/  LOP3.LUT R21, R21, 0x1, RZ, 0xc0, !PT ;  /* 0x0000000115157812 */ /* 0x000fe200078ec0ff */
[----:B------:R-:W-:Y:S01]  /*4130*/  IMAD.MOV.U32 R26, RZ, RZ, 0x37cbac00 ;  /* 0x37cbac00ff1a7424 */ /* 0x000fe200078e00ff */
[----:B------:R-:W-:Y:S01]  /*4140*/  LOP3.LUT R16, R16, 0x1f0, RZ, 0xc0, !PT ;  /* 0x000001f010107812 */ /* 0x000fe200078ec0ff */
[----:B------:R-:W-:Y:S01]  /*4150*/  FMUL R25, R22, R22 ;  /* 0x0000001616197220 */ /* 0x000fe20000400000 */
[----:B------:R-:W-:Y:S01]  /*4160*/  LOP3.LUT R17, R17, 0x380, RZ, 0xc0, !PT ;  /* 0x0000038011117812 */ /* 0x000fe200078ec0ff */
[----:B------:R-:W-:Y:S01]  /*4170*/  IMAD.MOV.U32 R28, RZ, RZ, 0x3d2aaabb ;  /* 0x3d2aaabbff1c7424 */ /* 0x000fe200078e00ff */
[----:B------:R-:W-:Y:S01]  /*4180*/  I2FP.F32.U32 R16, R16 ;  /* 0x0000001000107245 */ /* 0x000fe20000201000 */
[----:B------:R-:W-:Y:S01]  /*4190*/  UMOV UR4, 0x54442d18 ;  /* 0x54442d1800047882 */ /* 0x000fe20000000000 */
[----:B------:R-:W-:Y:S01]  /*41a0*/  LOP3.LUT R17, R17, 0x3f, R0, 0xf8, !PT ;  /* 0x0000003f11117812 */ /* 0x000fe200078ef800 */
[----:B------:R-:W-:Y:S01]  /*41b0*/  UMOV UR5, 0x401921fb ;  /* 0x401921fb00057882 */ /* 0x000fe20000000000 */
[----:B------:R-:W-:Y:S01]  /*41c0*/  ISETP.NE.U32.AND P0, PT, R21, 0x1, PT ;  /* 0x000000011500780c */ /* 0x000fe20003f05070 */
[----:B------:R-:W-:Y:S01]  /*41d0*/  FMUL R16, R16, 0.0009765625 ;  /* 0x3a80000010107820 */ /* 0x000fe20000400000 */
[----:B------:R-:W-:Y:S01]  /*41e0*/  LEA R24, R17, UR9, 0x2 ;  /* 0x0000000911187c11 */ /* 0x000fe2000f8e10ff */
[----:B------:R-:W-:Y:S01]  /*41f0*/  FFMA R21, R25, R26, -0.0013887860113754868507 ;  /* 0xbab607ed19157423 */ /* 0x000fe2000000001a */
[----:B------:R-:W-:Y:S01]  /*4200*/  LEA R27, R17, UR8, 0x2 ;  /* 0x00000008111b7c11 */ /* 0x000fe2000f8e10ff */
[----:B------:R-:W-:Y:S01]  /*4210*/  BSSY.RECONVERGENT B0, `(.L_x_316) ;  /* 0x0000089000007945 */ /* 0x000fe20003800200 */
[----:B------:R-:W-:Y:S01]  /*4220*/  FSEL R28, R28, 0.0083327032625675201416, !P0 ;  /* 0x3c0885e41c1c7808 */ /* 0x000fe20004000000 */
[----:B------:R-:W0:Y:S01]  /*4230*/  F2F.F64.F32 R16, R16 ;  /* 0x0000001000107310 */ /* 0x000e220000201800 */
[----:B------:R-:W-:Y:S01]  /*4240*/  LDS R20, [R24] ;  /* 0x0000000018147984 */ /* 0x000fe20000000800 */
[----:B------:R-:W-:-:S02]  /*4250*/  FSEL R26, R21, -0.00019574658654164522886, !P0 ;  /* 0xb94d4153151a7808 */ /* 0x000fc40004000000 */
[----:B------:R-:W-:Y:S01]  /*4260*/  FSEL R22, R22, 1, P0 ;  /* 0x3f80000016167808 */ /* 0x000fe20000000000 */
[----:B------:R1:W2:Y:S02]  /*4270*/  LDS R19, [R24+0x100] ;  /* 0x0001000018137984 */ /* 0x0002a40000000800 */
[C---:B------:R-:W-:Y:S01]  /*4280*/  FFMA R26, R25.reuse, R26, R28 ;  /* 0x0000001a191a7223 */ /* 0x040fe2000000001c */
[----:B------:R-:W-:Y:S01]  /*4290*/  IMAD.MOV.U32 R28, RZ, RZ, 0x3effffff ;  /* 0x3effffffff1c7424 */ /* 0x000fe200078e00ff */
[----:B------:R-:W-:Y:S04]  /*42a0*/  LDS R18, [R27] ;  /* 0x000000001b127984 */ /* 0x000fe80000000800 */
[----:B------:R-:W3:Y:S01]  /*42b0*/  LDS R23, [R27+0x100] ;  /* 0x000100001b177984 */ /* 0x000ee20000000800 */
[----:B------:R-:W-:Y:S01]  /*42c0*/  FSEL R28, -R28, -0.16666662693023681641, !P0 ;  /* 0xbe2aaaa81c1c7808 */ /* 0x000fe20004000100 */
[----:B0-----:R-:W-:Y:S01]  /*42d0*/  DMUL R16, R16, -UR4 ;  /* 0x8000000410107c28 */ /* 0x001fe20008000000 */
[----:B-1----:R-:W0:Y:S03]  /*42e0*/  S2R R24, SR_TID.X ;  /* 0x0000000000187919 */ /* 0x002e260000002100 */
[C---:B------:R-:W-:Y:S01]  /*42f0*/  FFMA R26, R25.reuse, R26, R28 ;  /* 0x0000001a191a7223 */ /* 0x040fe2000000001c */
[----:B------:R-:W-:Y:S01]  /*4300*/  FFMA R25, R25, R22, RZ ;  /* 0x0000001619197223 */ /* 0x000fe200000000ff */
[----:B------:R-:W1:Y:S03]  /*4310*/  F2F.F32.F64 R21, R16 ;  /* 0x0000001000157310 */ /* 0x000e660000301000 */
[----:B------:R-:W-:-:S04]  /*4320*/  FFMA R25, R25, R26, R22 ;  /* 0x0000001a19197223 */ /* 0x000fc80000000016 */
[----:B------:R-:W-:Y:S01]  /*4330*/  @P1 FADD R25, RZ, -R25 ;  /* 0x80000019ff191221 */ /* 0x000fe20000000000 */
[C---:B-1----:R-:W-:Y:S01]  /*4340*/  FMUL R22, R21.reuse, 0.63661974668502807617 ;  /* 0x3f22f98315167820 */ /* 0x042fe20000400000 */
[----:B------:R-:W-:-:S05]  /*4350*/  FSETP.GE.AND P2, PT, |R21|, 105615, PT ;  /* 0x47ce47801500780b */ /* 0x000fca0003f46200 */
[----:B------:R-:W1:Y:S01]  /*4360*/  F2I.NTZ R22, R22 ;  /* 0x0000001600167305 */ /* 0x000e620000203100 */
[C-C-:B--2---:R-:W-:Y:S01]  /*4370*/  FADD R26, R20.reuse, -R19.reuse ;  /* 0x80000013141a7221 */ /* 0x144fe20000000000 */
[----:B------:R-:W-:-:S03]  /*4380*/  FADD R28, R20, R19 ;  /* 0x00000013141c7221 */ /* 0x000fc60000000000 */
[----:B------:R-:W-:Y:S01]  /*4390*/  FMUL R20, R25, R26 ;  /* 0x0000001a19147220 */ /* 0x000fe20000400000 */
[----:B0-----:R-:W-:Y:S01]  /*43a0*/  SHF.L.U32 R17, R24, 0x2, RZ ;  /* 0x0000000218117819 */ /* 0x001fe200000006ff */
[C-C-:B---3--:R-:W-:Y:S01]  /*43b0*/  FADD R16, R18.reuse, -R23.reuse ;  /* 0x8000001712107221 */ /* 0x148fe20000000000 */
[----:B------:R-:W-:-:S03]  /*43c0*/  FADD R18, R18, R23 ;  /* 0x0000001712127221 */ /* 0x000fc60000000000 */
[-C--:B------:R-:W-:Y:S01]  /*43d0*/  FMUL R25, R25, R16.reuse ;  /* 0x0000001019197220 */ /* 0x080fe20000400000 */
[C---:B------:R-:W-:Y:S01]  /*43e0*/  FFMA R16, R11.reuse, R16, -R20 ;  /* 0x000000100b107223 */ /* 0x040fe20000000814 */
[----:B-1----:R-:W-:Y:S01]  /*43f0*/  I2FP.F32.S32 R20, R22 ;  /* 0x0000001600147245 */ /* 0x002fe20000201400 */
[----:B------:R-:W-:Y:S01]  /*4400*/  STS [R17+UR11], R18 ;  /* 0x0000001211007988 */ /* 0x000fe2000800080b */
[----:B------:R-:W-:-:S03]  /*4410*/  FFMA R25, R11, R26, R25 ;  /* 0x0000001a0b197223 */ /* 0x000fc60000000019 */
[C---:B------:R-:W-:Y:S01]  /*4420*/  FFMA R11, R20.reuse, -1.5707962512969970703, R21 ;  /* 0xbfc90fda140b7823 */ /* 0x040fe20000000015 */
[----:B------:R-:W-:Y:S03]  /*4430*/  STS [R17+UR10], R28 ;  /* 0x0000001c11007988 */ /* 0x000fe6000800080a */
[C---:B------:R-:W-:Y:S01]  /*4440*/  FFMA R11, R20.reuse, -7.5497894158615963534e-08, R11 ;  /* 0xb3a22168140b7823 */ /* 0x040fe2000000000b */
[----:B------:R0:W-:Y:S03]  /*4450*/  STS [R17+UR11+0x800], R16 ;  /* 0x0008001011007988 */ /* 0x0001e6000800080b */
[----:B------:R-:W-:Y:S01]  /*4460*/  FFMA R11, R20, -5.3903029534742383927e-15, R11 ;  /* 0xa7c234c5140b7823 */ /* 0x000fe2000000000b */
[----:B------:R1:W-:Y:S01]  /*4470*/  STS [R17+UR10+0x800], R25 ;  /* 0x0008001911007988 */ /* 0x0003e2000800080a */
[----:B------:R-:W-:-:S02]  /*4480*/  IMAD.MOV.U32 R20, RZ, RZ, R22 ;  /* 0x000000ffff147224 */ /* 0x000fc400078e0016 */
[----:B------:R-:W-:Y:S01]  /*4490*/  IMAD.MOV.U32 R23, RZ, RZ, R11 ;  /* 0x000000ffff177224 */ /* 0x000fe200078e000b */
[----:B0-----:R-:W-:Y:S01]  /*44a0*/  P2R R16, PR, RZ, 0x4 ;  /* 0x00000004ff107803 */ /* 0x001fe20000000000 */
        /* <DEDUP_REMOVED lines=13> */
.L_x_318:
[----:B01----:R-:W-:Y:S02]  /*4580*/  IMAD.U32 R17, RZ, RZ, UR13 ;  /* 0x0000000dff117e24 */ /* 0x003fe4000f8e00ff */
        /* <DEDUP_REMOVED lines=42> */
[----:B------:R-:W-:Y:S02]  /*4830*/  @P1 IMAD.MOV.U32 R17, RZ, RZ, R4 ;  /* 0x000000ffff111224 */ /* 0x000fe400078e0004 */
[----:B------:R-:W-:-:S02]  /*4840*/  @P2 IMAD.MOV.U32 R17, RZ, RZ, R5 ;  /* 0x000000ffff112224 */ /* 0x000fc400078e0005 */
[----:B------:R-:W-:Y:S01]  /*4850*/  @P0 IMAD.MOV.U32 R22, RZ, RZ, R4 ;  /* 0x000000ffff160224 */ /* 0x000fe200078e0004 */
[----:B------:R-:W-:Y:S01]  /*4860*/  @P1 MOV R22, R5 ;  /* 0x0000000500161202 */ /* 0x000fe20000000f00 */
[--C-:B------:R-:W-:Y:S02]  /*4870*/  @P2 IMAD.MOV.U32 R22, RZ, RZ, R6.reuse ;  /* 0x000000ffff162224 */ /* 0x100fe400078e0006 */
[----:B------:R-:W-:Y:S02]  /*4880*/  @P3 IMAD.MOV.U32 R17, RZ, RZ, R6 ;  /* 0x000000ffff113224 */ /* 0x000fe400078e0006 */
[----:B------:R-:W-:Y:S02]  /*4890*/  @P4 IMAD.MOV.U32 R17, RZ, RZ, R7 ;  /* 0x000000ffff114224 */ /* 0x000fe400078e0007 */
[----:B------:R-:W-:Y:S02]  /*48a0*/  @P5 IMAD.MOV.U32 R17, RZ, RZ, R23 ;  /* 0x000000ffff115224 */ /* 0x000fe400078e0017 */
[----:B------:R-:W-:Y:S01]  /*48b0*/  @P3 IMAD.MOV.U32 R22, RZ, RZ, R7 ;  /* 0x000000ffff163224 */ /* 0x000fe200078e0007 */
[----:B------:R-:W-:Y:S01]  /*48c0*/  @P4 MOV R22, R23 ;  /* 0x0000001700164202 */ /* 0x000fe20000000f00 */
[----:B------:R-:W-:Y:S01]  /*48d0*/  IMAD.MOV.U32 R18, RZ, RZ, R17 ;  /* 0x000000ffff127224 */ /* 0x000fe200078e0011 */
[----:B------:R-:W-:Y:S06]  /*48e0*/  @!P6 BRA `(.L_x_320) ;  /* 0x00000000002ce947 */ /* 0x000fec0003800000 */
[----:B------:R-:W-:Y:S01]  /*48f0*/  @P0 IMAD.MOV.U32 R19, RZ, RZ, R2 ;  /* 0x000000ffff130224 */ /* 0x000fe200078e0002 */
[----:B------:R-:W-:Y:S01]  /*4900*/  ISETP.EQ.AND P0, PT, R24, 0x8, PT ;  /* 0x000000081800780c */ /* 0x000fe20003f02270 */
[----:B------:R-:W-:Y:S01]  /*4910*/  @P1 IMAD.MOV.U32 R19, RZ, RZ, R3 ;  /* 0x000000ffff131224 */ /* 0x000fe200078e0003 */
[----:B------:R-:W-:Y:S01]  /*4920*/  LOP3.LUT R17, R16, 0x1f, RZ, 0xc0, !PT ;  /* 0x0000001f10117812 */ /* 0x000fe200078ec0ff */
[----:B------:R-:W-:Y:S01]  /*4930*/  @P2 IMAD.MOV.U32 R19, RZ, RZ, R4 ;  /* 0x000000ffff132224 */ /* 0x000fe200078e0004 */
[----:B------:R-:W-:Y:S01]  /*4940*/  @P3 MOV R19, R5 ;  /* 0x0000000500133202 */ /* 0x000fe20000000f00 */
[----:B------:R-:W-:Y:S01]  /*4950*/  @P4 IMAD.MOV.U32 R19, RZ, RZ, R6 ;  /* 0x000000ffff134224 */ /* 0x000fe200078e0006 */
[----:B------:R-:W-:Y:S01]  /*4960*/  SHF.L.W.U32.HI R22, R18, R17, R22 ;  /* 0x0000001112167219 */ /* 0x000fe20000010e16 */
[----:B------:R-:W-:-:S06]  /*4970*/  @P5 IMAD.MOV.U32 R19, RZ, RZ, R7 ;  /* 0x000000ffff135224 */ /* 0x000fcc00078e0007 */
[----:B------:R-:W-:-:S05]  /*4980*/  @P0 IMAD.MOV.U32 R19, RZ, RZ, R23 ;  /* 0x000000ffff130224 */ /* 0x000fca00078e0017 */
[----:B------:R-:W-:-:S07]  /*4990*/  SHF.L.W.U32.HI R18, R19, R17, R18 ;  /* 0x0000001113127219 */ /* 0x000fce0000010e12 */
.L_x_320:
[----:B------:R-:W-:Y:S05]  /*49a0*/  BSYNC.RECONVERGENT B1 ;  /* 0x0000000000017941 */ /* 0x000fea0003800200 */
.L_x_319:
        /* <DEDUP_REMOVED lines=15> */
.L_x_317:
[----:B------:R-:W-:Y:S05]  /*4aa0*/  BSYNC.RECONVERGENT B0 ;  /* 0x0000000000007941 */ /* 0x000fea0003800200 */
.L_x_316:
[----:B------:R-:W-:Y:S01]  /*4ab0*/  MOV R16, 0x37cbac00 ;  /* 0x37cbac0000107802 */ /* 0x000fe20000000f00 */
[----:B-1----:R-:W-:Y:S01]  /*4ac0*/  FMUL R17, R23, R23 ;  /* 0x0000001717117220 */ /* 0x002fe20000400000 */
[C---:B------:R-:W-:Y:S01]  /*4ad0*/  LOP3.LUT R18, R22.reuse, 0x1, RZ, 0xc0, !PT ;  /* 0x0000000116127812 */ /* 0x040fe200078ec0ff */
[----:B------:R-:W-:Y:S01]  /*4ae0*/  VIADD R22, R22, 0x1 ;  /* 0x0000000116167836 */ /* 0x000fe20000000000 */
[----:B------:R-:W-:Y:S01]  /*4af0*/  FSETP.GE.AND P2, PT, |R21|, 105615, PT ;  /* 0x47ce47801500780b */ /* 0x000fe20003f46200 */
[----:B------:R-:W-:Y:S01]  /*4b00*/  FFMA R16, R17, R16, -0.0013887860113754868507 ;  /* 0xbab607ed11107423 */ /* 0x000fe20000000010 */
[----:B------:R-:W-:Y:S01]  /*4b10*/  ISETP.NE.U32.AND P0, PT, R18, 0x1, PT ;  /* 0x000000011200780c */ /* 0x000fe20003f05070 */
[----:B------:R-:W-:Y:S01]  /*4b20*/  IMAD.MOV.U32 R18, RZ, RZ, 0x3c0885e4 ;  /* 0x3c0885e4ff127424 */ /* 0x000fe200078e00ff */
[----:B------:R-:W-:Y:S01]  /*4b30*/  LOP3.LUT P1, RZ, R22, 0x2, RZ, 0xc0, !PT ;  /* 0x0000000216ff7812 */ /* 0x000fe2000782c0ff */
[----:B------:R-:W-:Y:S01]  /*4b40*/  IMAD.MOV.U32 R19, RZ, RZ, 0x3e2aaaa8 ;  /* 0x3e2aaaa8ff137424 */ /* 0x000fe200078e00ff */
[----:B------:R-:W-:Y:S01]  /*4b50*/  FSEL R16, R16, -0.00019574658654164522886, P0 ;  /* 0xb94d415310107808 */ /* 0x000fe20000000000 */
[----:B------:R-:W-:Y:S01]  /*4b60*/  BSSY.RECONVERGENT B0, `(.L_x_321) ;  /* 0x0000066000007945 */ /* 0x000fe20003800200 */
        /* <DEDUP_REMOVED lines=20> */
.L_x_323:
        /* <DEDUP_REMOVED lines=58> */
[----:B------:R-:W-:Y:S02]  /*5050*/  ISETP.EQ.AND P0, PT, R19, 0x8, PT ;  /* 0x000000081300780c */ /* 0x000fe40003f02270 */
[----:B------:R-:W-:Y:S01]  /*5060*/  @P3 MOV R17, R5 ;  /* 0x0000000500113202 */ /* 0x000fe20000000f00 */
[----:B------:R-:W-:Y:S01]  /*5070*/  @P5 IMAD.MOV.U32 R17, RZ, RZ, R6 ;  /* 0x000000ffff115224 */ /* 0x000fe200078e0006 */
[----:B------:R-:W-:Y:S01]  /*5080*/  SHF.L.W.U32.HI R11, R16, R18, R11 ;  /* 0x00000012100b7219 */ /* 0x000fe20000010e0b */
[----:B------:R-:W-:-:S08]  /*5090*/  @P4 IMAD.MOV.U32 R17, RZ, RZ, R7 ;  /* 0x000000ffff114224 */ /* 0x000fd000078e0007 */
[----:B------:R-:W-:-:S05]  /*50a0*/  @P0 IMAD.MOV.U32 R17, RZ, RZ, R23 ;  /* 0x000000ffff110224 */ /* 0x000fca00078e0017 */
[----:B------:R-:W-:-:S07]  /*50b0*/  SHF.L.W.U32.HI R16, R17, R18, R16 ;  /* 0x0000001211107219 */ /* 0x000fce0000010e10 */
.L_x_325:
[----:B------:R-:W-:Y:S05]  /*50c0*/  BSYNC.RECONVERGENT B1 ;  /* 0x0000000000017941 */ /* 0x000fea0003800200 */
.L_x_324:
[C-C-:B------:R-:W-:Y:S01]  /*50d0*/  SHF.L.W.U32.HI R20, R16.reuse, 0x2, R11.reuse ;  /* 0x0000000210147819 */ /* 0x140fe20000010e0b */
[----:B------:R-:W-:Y:S01]  /*50e0*/  IMAD.SHL.U32 R16, R16, 0x4, RZ ;  /* 0x0000000410107824 */ /* 0x000fe200078e00ff */
[----:B------:R-:W-:Y:S01]  /*50f0*/  UMOV UR4, 0x54442d19 ;  /* 0x54442d1900047882 */ /* 0x000fe20000000000 */
[----:B------:R-:W-:Y:S01]  /*5100*/  UMOV UR5, 0x3bf921fb ;  /* 0x3bf921fb00057882 */ /* 0x000fe20000000000 */
[----:B------:R-:W-:Y:S02]  /*5110*/  SHF.R.S32.HI R23, RZ, 0x1f, R20 ;  /* 0x0000001fff177819 */ /* 0x000fe40000011414 */
[----:B------:R-:W-:Y:S02]  /*5120*/  SHF.R.U32.HI R11, RZ, 0x1e, R11 ;  /* 0x0000001eff0b7819 */ /* 0x000fe4000001160b */
[C---:B------:R-:W-:Y:S02]  /*5130*/  LOP3.LUT R16, R23.reuse, R16, RZ, 0x3c, !PT ;  /* 0x0000001017107212 */ /* 0x040fe400078e3cff */
[----:B------:R-:W-:-:S02]  /*5140*/  LOP3.LUT R17, R23, R20, RZ, 0x3c, !PT ;  /* 0x0000001417117212 */ /* 0x000fc400078e3cff */
[----:B------:R-:W-:-:S04]  /*5150*/  LOP3.LUT R20, R20, R21, RZ, 0x3c, !PT ;  /* 0x0000001514147212 */ /* 0x000fc800078e3cff */
[----:B------:R-:W0:Y:S01]  /*5160*/  I2F.F64.S64 R16, R16 ;  /* 0x0000001000107312 */ /* 0x000e220000301c00 */
[----:B------:R-:W-:Y:S01]  /*5170*/  ISETP.GE.AND P0, PT, R20, RZ, PT ;  /* 0x000000ff1400720c */ /* 0x000fe20003f06270 */
[----:B------:R-:W-:Y:S01]  /*5180*/  IMAD.IADD R20, R23, 0x1, -R11 ;  /* 0x0000000117147824 */ /* 0x000fe200078e0a0b */
[----:B0-----:R-:W-:-:S10]  /*5190*/  DMUL R18, R16, UR4 ;  /* 0x0000000410127c28 */ /* 0x001fd40008000000 */
[----:B------:R-:W0:Y:S02]  /*51a0*/  F2F.F32.F64 R18, R18 ;  /* 0x0000001200127310 */ /* 0x000e240000301000 */
[----:B0-----:R-:W-:-:S07]  /*51b0*/  FSEL R11, -R18, R18, !P0 ;  /* 0x00000012120b7208 */ /* 0x001fce0004000100 */
.L_x_322:
[----:B------:R-:W-:Y:S05]  /*51c0*/  BSYNC.RECONVERGENT B0 ;  /* 0x0000000000007941 */ /* 0x000fea0003800200 */
.L_x_321:
[C---:B------:R-:W-:Y:S01]  /*51d0*/  IMAD.SHL.U32 R16, R0.reuse, 0x20, RZ ;  /* 0x0000002000107824 */ /* 0x040fe200078e00ff */
[----:B------:R-:W-:Y:S01]  /*51e0*/  SHF.L.U32 R17, R0, 0x1, RZ ;  /* 0x0000000100117819 */ /* 0x000fe200000006ff */
[----:B------:R-:W-:Y:S01]  /*51f0*/  UMOV UR4, 0x54442d18 ;  /* 0x54442d1800047882 */ /* 0x000fe20000000000 */
[----:B------:R-:W-:Y:S01]  /*5200*/  LOP3.LUT R23, R20, 0x1, RZ, 0xc0, !PT ;  /* 0x0000000114177812 */ /* 0x000fe200078ec0ff */
[----:B------:R-:W-:Y:S01]  /*5210*/  UMOV UR5, 0x401921fb ;  /* 0x401921fb00057882 */ /* 0x000fe20000000000 */
[----:B------:R-:W-:Y:S01]  /*5220*/  LOP3.LUT R16, R16, 0x1e0, RZ, 0xc0, !PT ;  /* 0x000001e010107812 */ /* 0x000fe200078ec0ff */
[----:B------:R-:W-:Y:S01]  /*5230*/  FMUL R26, R11, R11 ;  /* 0x0000000b0b1a7220 */ /* 0x000fe20000400000 */
[----:B------:R-:W-:Y:S01]  /*5240*/  LOP3.LUT R17, R17, 0x3c0, RZ, 0xc0, !PT ;  /* 0x000003c011117812 */ /* 0x000fe200078ec0ff */
[----:B------:R-:W-:Y:S01]  /*5250*/  BSSY.RECONVERGENT B0, `(.L_x_326) ;  /* 0x0000090000007945 */ /* 0x000fe20003800200 */
[----:B------:R-:W-:Y:S02]  /*5260*/  I2FP.F32.U32 R16, R16 ;  /* 0x0000001000107245 */ /* 0x000fe40000201000 */
[----:B------:R-:W-:-:S02]  /*5270*/  LOP3.LUT R17, R17, 0x1f, R0, 0xf8, !PT ;  /* 0x0000001f11117812 */ /* 0x000fc400078ef800 */
[----:B------:R-:W-:Y:S01]  /*5280*/  ISETP.NE.U32.AND P0, PT, R23, 0x1, PT ;  /* 0x000000011700780c */ /* 0x000fe20003f05070 */
[----:B------:R-:W-:Y:S01]  /*5290*/  FMUL R28, R16, 0.0009765625 ;  /* 0x3a800000101c7820 */ /* 0x000fe20000400000 */
[C---:B------:R-:W-:Y:S01]  /*52a0*/  LEA R27, R17.reuse, UR10, 0x2 ;  /* 0x0000000a111b7c11 */ /* 0x040fe2000f8e10ff */
[----:B------:R-:W-:Y:S01]  /*52b0*/  IMAD.MOV.U32 R23, RZ, RZ, 0x37cbac00 ;  /* 0x37cbac00ff177424 */ /* 0x000fe200078e00ff */
[----:B------:R-:W-:Y:S02]  /*52c0*/  LEA R25, R17, UR11, 0x2 ;  /* 0x0000000b11197c11 */ /* 0x000fe4000f8e10ff */
[----:B------:R0:W1:Y:S01]  /*52d0*/  F2F.F64.F32 R16, R28 ;  /* 0x0000001c00107310 */ /* 0x0000620000201800 */
[----:B------:R-:W-:Y:S01]  /*52e0*/  LDS R19, [R27] ;  /* 0x000000001b137984 */ /* 0x000fe20000000800 */
[----:B------:R-:W-:Y:S01]  /*52f0*/  LOP3.LUT P1, RZ, R20, 0x2, RZ, 0xc0, !PT ;  /* 0x0000000214ff7812 */ /* 0x000fe2000782c0ff */
[----:B------:R-:W-:Y:S01]  /*5300*/  FFMA R23, R26, R23, -0.0013887860113754868507 ;  /* 0xbab607ed1a177423 */ /* 0x000fe20000000017 */
[----:B------:R-:W-:Y:S01]  /*5310*/  FSEL R11, R11, 1, P0 ;  /* 0x3f8000000b0b7808 */ /* 0x000fe20000000000 */
[----:B------:R2:W3:Y:S01]  /*5320*/  LDS R24, [R27+0x80] ;  /* 0x000080001b187984 */ /* 0x0004e20000000800 */
[----:B0-----:R-:W-:-:S03]  /*5330*/  IMAD.MOV.U32 R28, RZ, RZ, 0x3effffff ;  /* 0x3effffffff1c7424 */ /* 0x001fc600078e00ff */
[----:B------:R-:W-:Y:S01]  /*5340*/  LDS R18, [R25] ;  /* 0x0000000019127984 */ /* 0x000fe20000000800 */
[----:B------:R-:W-:-:S03]  /*5350*/  FSEL R23, R23, -0.00019574658654164522886, !P0 ;  /* 0xb94d415317177808 */ /* 0x000fc60004000000 */
[----:B------:R0:W4:Y:S01]  /*5360*/  LDS R21, [R25+0x80] ;  /* 0x0000800019157984 */ /* 0x0001220000000800 */
[----:B--2---:R-:W-:Y:S01]  /*5370*/  IMAD.MOV.U32 R27, RZ, RZ, 0x3d2aaabb ;  /* 0x3d2aaabbff1b7424 */ /* 0x004fe200078e00ff */
[----:B-1----:R-:W-:Y:S01]  /*5380*/  DMUL R16, R16, -UR4 ;  /* 0x8000000410107c28 */ /* 0x002fe20008000000 */
[----:B------:R-:W-:-:S05]  /*5390*/  FSEL R28, -R28, -0.16666662693023681641, !P0 ;  /* 0xbe2aaaa81c1c7808 */ /* 0x000fca0004000100 */
[----:B------:R-:W1:Y:S01]  /*53a0*/  F2F.F32.F64 R20, R16 ;  /* 0x0000001000147310 */ /* 0x000e620000301000 */
[----:B0-----:R-:W-:-:S05]  /*53b0*/  FSEL R25, R27, 0.0083327032625675201416, !P0 ;  /* 0x3c0885e41b197808 */ /* 0x001fca0004000000 */
[----:B------:R-:W-:-:S04]  /*53c0*/  FFMA R23, R26, R23, R25 ;  /* 0x000000171a177223 */ /* 0x000fc80000000019 */
        /* <DEDUP_REMOVED lines=11> */
[C---:B------:R-:W-:Y:S02]  /*5480*/  FMUL R21, R26.reuse, R17 ;  /* 0x000000111a157220 */ /* 0x040fe40000400000 */
[----:B------:R-:W-:-:S02]  /*5490*/  FMUL R26, R26, R23 ;  /* 0x000000171a1a7220 */ /* 0x000fc40000400000 */
[C---:B------:R-:W-:Y:S01]  /*54a0*/  FFMA R23, R22.reuse, R23, -R21 ;  /* 0x0000001716177223 */ /* 0x040fe20000000815 */
[----:B0-----:R-:W-:Y:S01]  /*54b0*/  I2FP.F32.S32 R21, R11 ;  /* 0x0000000b00157245 */ /* 0x001fe20000201400 */
[----:B------:R-:W-:Y:S01]  /*54c0*/  FFMA R17, R22, R17, R26 ;  /* 0x0000001116117223 */ /* 0x000fe2000000001a */
[----:B------:R0:W-:Y:S01]  /*54d0*/  STS [R8+UR8], R27 ;  /* 0x0000001b08007988 */ /* 0x0001e20008000808 */
[----:B------:R-:W-:Y:S02]  /*54e0*/  IMAD.MOV.U32 R22, RZ, RZ, R11 ;  /* 0x000000ffff167224 */ /* 0x000fe400078e000b */
[C---:B------:R-:W-:Y:S01]  /*54f0*/  FFMA R16, R21.reuse, -1.5707962512969970703, R20 ;  /* 0xbfc90fda15107823 */ /* 0x040fe20000000014 */
[----:B------:R0:W-:Y:S03]  /*5500*/  STS [R8+UR9], R19 ;  /* 0x0000001308007988 */ /* 0x0001e60008000809 */
[C---:B------:R-:W-:Y:S01]  /*5510*/  FFMA R16, R21.reuse, -7.5497894158615963534e-08, R16 ;  /* 0xb3a2216815107823 */ /* 0x040fe20000000010 */
[----:B------:R0:W-:Y:S03]  /*5520*/  STS [R8+UR8+0x800], R23 ;  /* 0x0008001708007988 */ /* 0x0001e60008000808 */
[----:B------:R-:W-:Y:S01]  /*5530*/  FFMA R21, R21, -5.3903029534742383927e-15, R16 ;  /* 0xa7c234c515157823 */ /* 0x000fe20000000010 */
[----:B------:R0:W-:Y:S01]  /*5540*/  STS [R8+UR9+0x800], R17 ;  /* 0x0008001108007988 */ /* 0x0001e20008000809 */
[----:B------:R-:W-:-:S03]  /*5550*/  P2R R16, PR, RZ, 0x4 ;  /* 0x00000004ff107803 */ /* 0x000fc60000000000 */
        /* <DEDUP_REMOVED lines=11> */
[----:B0-----:R-:W-:Y:S01]  /*5610*/  LOP3.LUT R23, R16, 0x80000000, RZ, 0xfc, !PT ;  /* 0x8000000010177812 */ /* 0x001fe200078efcff */
[----:B------:R-:W-:Y:S01]  /*5620*/  UMOV UR5, URZ ;  /* 0x000000ff00057c82 */ /* 0x000fe20008000000 */
[----:B------:R-:W-:-:S05]  /*5630*/  UMOV UR4, URZ ;  /* 0x000000ff00047c82 */ /* 0x000fca0008000000 */
.L_x_328:
[----:B-1----:R-:W-:Y:S01]  /*5640*/  IMAD.U32 R16, RZ, RZ, UR12 ;  /* 0x0000000cff107e24 */ /* 0x002fe2000f8e00ff */
        /* <DEDUP_REMOVED lines=64> */
.L_x_330:
[----:B------:R-:W-:Y:S05]  /*5a50*/  BSYNC.RECONVERGENT B1 ;  /* 0x0000000000017941 */ /* 0x000fea0003800200 */
.L_x_329:
        /* <DEDUP_REMOVED lines=15> */
.L_x_327:
[----:B------:R-:W-:Y:S05]  /*5b50*/  BSYNC.RECONVERGENT B0 ;  /* 0x0000000000007941 */ /* 0x000fea0003800200 */
.L_x_326:
[----:B0-----:R-:W-:Y:S02]  /*5b60*/  IMAD.MOV.U32 R17, RZ, RZ, 0x37cbac00 ;  /* 0x37cbac00ff117424 */ /* 0x001fe400078e00ff */
[----:B------:R-:W-:Y:S01]  /*5b70*/  FMUL R16, R24, R24 ;  /* 0x0000001818107220 */ /* 0x000fe20000400000 */
[C---:B------:R-:W-:Y:S01]  /*5b80*/  LOP3.LUT R18, R11.reuse, 0x1, RZ, 0xc0, !PT ;  /* 0x000000010b127812 */ /* 0x040fe200078ec0ff */
[----:B------:R-:W-:Y:S01]  /*5b90*/  IMAD.MOV.U32 R19, RZ, RZ, 0x3c0885e4 ;  /* 0x3c0885e4ff137424 */ /* 0x000fe200078e00ff */
[----:B------:R-:W-:Y:S01]  /*5ba0*/  FSETP.GE.AND P2, PT, |R20|, 105615, PT ;  /* 0x47ce47801400780b */ /* 0x000fe20003f46200 */
[----:B------:R-:W-:Y:S01]  /*5bb0*/  FFMA R17, R16, R17, -0.0013887860113754868507 ;  /* 0xbab607ed10117423 */ /* 0x000fe20000000011 */
[----:B------:R-:W-:Y:S01]  /*5bc0*/  ISETP.NE.U32.AND P0, PT, R18, 0x1, PT ;  /* 0x000000011200780c */ /* 0x000fe20003f05070 */
[----:B------:R-:W-:Y:S01]  /*5bd0*/  VIADD R11, R11, 0x1 ;  /* 0x000000010b0b7836 */ /* 0x000fe20000000000 */
[----:B------:R-:W-:Y:S01]  /*5be0*/  MOV R18, 0x3e2aaaa8 ;  /* 0x3e2aaaa800127802 */ /* 0x000fe20000000f00 */
        /* <DEDUP_REMOVED lines=22> */
.L_x_333:
        /* <DEDUP_REMOVED lines=65> */
.L_x_335:
[----:B------:R-:W-:Y:S05]  /*6160*/  BSYNC.RECONVERGENT B1 ;  /* 0x0000000000017941 */ /* 0x000fea0003800200 */
.L_x_334:
        /* <DEDUP_REMOVED lines=15> */
.L_x_332:
[----:B------:R-:W-:Y:S05]  /*6260*/  BSYNC.RECONVERGENT B0 ;  /* 0x0000000000007941 */ /* 0x000fea0003800200 */
.L_x_331:
[----:B------:R-:W-:Y:S01]  /*6270*/  IMAD.SHL.U32 R16, R0, 0x40, RZ ;  /* 0x0000004000107824 */ /* 0x000fe200078e00ff */
[----:B------:R-:W-:Y:S01]  /*6280*/  LOP3.LUT P1, RZ, R22, 0x2, RZ, 0xc0, !PT ;  /* 0x0000000216ff7812 */ /* 0x000fe2000782c0ff */
        /* <DEDUP_REMOVED lines=13> */
[C---:B------:R-:W-:Y:S01]  /*6360*/  LEA R28, R17.reuse, UR9, 0x2 ;  /* 0x00000009111c7c11 */ /* 0x040fe2000f8e10ff */
        /* <DEDUP_REMOVED lines=8> */
[----:B------:R-:W1:Y:S02]  /*63f0*/  LDS R19, [R28+0x40] ;  /* 0x000040001c137984 */ /* 0x000e640000000800 */
[C---:B------:R-:W-:Y:S01]  /*6400*/  FFMA R25, R24.reuse, R25, R27 ;  /* 0x0000001918197223 */ /* 0x040fe2000000001b */
[----:B------:R-:W-:Y:S01]  /*6410*/  IMAD.MOV.U32 R27, RZ, RZ, 0x3effffff ;  /* 0x3effffffff1b7424 */ /* 0x000fe200078e00ff */
[----:B------:R-:W-:Y:S04]  /*6420*/  LDS R18, [R26] ;  /* 0x000000001a127984 */ /* 0x000fe80000000800 */
[----:B------:R1:W2:Y:S01]  /*6430*/  LDS R23, [R26+0x40] ;  /* 0x000040001a177984 */ /* 0x0002a20000000800 */
[----:B------:R-:W-:Y:S01]  /*6440*/  FSEL R27, -R27, -0.16666662693023681641, !P0 ;  /* 0xbe2aaaa81b1b7808 */ /* 0x000fe20004000100 */
[----:B0-----:R-:W-:Y:S01]  /*6450*/  DMUL R16, R16, -UR4 ;  /* 0x8000000410107c28 */ /* 0x001fe20008000000 */
[----:B------:R-:W0:Y:S03]  /*6460*/  S2R R22, SR_TID.X ;  /* 0x0000000000167919 */ /* 0x000e260000002100 */
[C---:B------:R-:W-:Y:S01]  /*6470*/  FFMA R25, R24.reuse, R25, R27 ;  /* 0x0000001918197223 */ /* 0x040fe2000000001b */
[----:B------:R-:W-:-:S04]  /*6480*/  FFMA R24, R24, R21, RZ ;  /* 0x0000001518187223 */ /* 0x000fc800000000ff */
[----:B------:R-:W-:Y:S01]  /*6490*/  FFMA R21, R24, R25, R21 ;  /* 0x0000001918157223 */ /* 0x000fe20000000015 */
[----:B------:R-:W3:Y:S03]  /*64a0*/  F2F.F32.F64 R17, R16 ;  /* 0x0000001000117310 */ /* 0x000ee60000301000 */
[----:B------:R-:W-:Y:S01]  /*64b0*/  @P1 FADD R21, RZ, -R21 ;  /* 0x80000015ff151221 */ /* 0x000fe20000000000 */
[C---:B---3--:R-:W-:Y:S01]  /*64c0*/  FMUL R24, R17.reuse, 0.63661974668502807617 ;  /* 0x3f22f98311187820 */ /* 0x048fe20000400000 */
[----:B------:R-:W-:Y:S01]  /*64d0*/  FSETP.GE.AND P2, PT, |R17|, 105615, PT ;  /* 0x47ce47801100780b */ /* 0x000fe20003f46200 */
[----:B-1----:R-:W-:-:S04]  /*64e0*/  FADD R26, R20, -R19 ;  /* 0x80000013141a7221 */ /* 0x002fc80000000000 */
[----:B------:R-:W1:Y:S01]  /*64f0*/  F2I.NTZ R24, R24 ;  /* 0x0000001800187305 */ /* 0x000e620000203100 */
[----:B------:R-:W-:Y:S01]  /*6500*/  FADD R28, R20, R19 ;  /* 0x00000013141c7221 */ /* 0x000fe20000000000 */
[----:B------:R-:W-:Y:S01]  /*6510*/  FMUL R20, R21, R26 ;  /* 0x0000001a15147220 */ /* 0x000fe20000400000 */
[----:B0-----:R-:W-:Y:S01]  /*6520*/  SHF.L.U32 R19, R22, 0x2, RZ ;  /* 0x0000000216137819 */ /* 0x001fe200000006ff */
[C-C-:B--2---:R-:W-:Y:S01]  /*6530*/  FADD R16, R18.reuse, -R23.reuse ;  /* 0x8000001712107221 */ /* 0x144fe20000000000 */
[----:B------:R-:W-:-:S03]  /*6540*/  FADD R18, R18, R23 ;  /* 0x0000001712127221 */ /* 0x000fc60000000000 */
[-C--:B------:R-:W-:Y:S01]  /*6550*/  FMUL R21, R21, R16.reuse ;  /* 0x0000001015157220 */ /* 0x080fe20000400000 */
[C---:B------:R-:W-:Y:S01]  /*6560*/  FFMA R20, R11.reuse, R16, -R20 ;  /* 0x000000100b147223 */ /* 0x040fe20000000814 */
[----:B------:R0:W-:Y:S01]  /*6570*/  STS [R19+UR11], R18 ;  /* 0x0000001213007988 */ /* 0x0001e2000800080b */
[----:B-1----:R-:W-:Y:S01]  /*6580*/  I2FP.F32.S32 R16, R24 ;  /* 0x0000001800107245 */ /* 0x002fe20000201400 */
[----:B------:R-:W-:Y:S02]  /*6590*/  FFMA R21, R11, R26, R21 ;  /* 0x0000001a0b157223 */ /* 0x000fe40000000015 */
[----:B------:R1:W-:Y:S02]  /*65a0*/  STS [R19+UR10], R28 ;  /* 0x0000001c13007988 */ /* 0x0003e4000800080a */
[C---:B------:R-:W-:Y:S02]  /*65b0*/  FFMA R11, R16.reuse, -1.5707962512969970703, R17 ;  /* 0xbfc90fda100b7823 */ /* 0x040fe40000000011 */
[----:B------:R1:W-:Y:S01]  /*65c0*/  STS [R19+UR11+0x800], R20 ;  /* 0x0008001413007988 */ /* 0x0003e2000800080b */
[----:B0-----:R-:W-:Y:S01]  /*65d0*/  P2R R18, PR, RZ, 0x4 ;  /* 0x00000004ff127803 */ /* 0x001fe20000000000 */
[----:B------:R-:W-:-:S02]  /*65e0*/  FFMA R11, R16, -7.5497894158615963534e-08, R11 ;  /* 0xb3a22168100b7823 */ /* 0x000fc4000000000b */
[----:B------:R1:W-:Y:S02]  /*65f0*/  STS [R19+UR10+0x800], R21 ;  /* 0x0008001513007988 */ /* 0x0003e4000800080a */
        /* <DEDUP_REMOVED lines=16> */
.L_x_338:
        /* <DEDUP_REMOVED lines=66> */
.L_x_340:
[----:B------:R-:W-:Y:S05]  /*6b20*/  BSYNC.RECONVERGENT B1 ;  /* 0x0000000000017941 */ /* 0x000fea0003800200 */
.L_x_339:
        /* <DEDUP_REMOVED lines=15> */
.L_x_337:
[----:B------:R-:W-:Y:S05]  /*6c20*/  BSYNC.RECONVERGENT B0 ;  /* 0x0000000000007941 */ /* 0x000fea0003800200 */
.L_x_336:
        /* <DEDUP_REMOVED lines=32> */
.L_x_343:
        /* <DEDUP_REMOVED lines=65> */
.L_x_345:
[----:B------:R-:W-:Y:S05]  /*7240*/  BSYNC.RECONVERGENT B1 ;  /* 0x0000000000017941 */ /* 0x000fea0003800200 */
.L_x_344:
        /* <DEDUP_REMOVED lines=15> */
.L_x_342:
[----:B------:R-:W-:Y:S05]  /*7340*/  BSYNC.RECONVERGENT B0 ;  /* 0x0000000000007941 */ /* 0x000fea0003800200 */
.L_x_341:
[C---:B------:R-:W-:Y:S01]  /*7350*/  IMAD.SHL.U32 R18, R0.reuse, 0x80, RZ ;  /* 0x0000008000127824 */ /* 0x040fe200078e00ff */
[----:B------:R-:W-:Y:S01]  /*7360*/  SHF.L.U32 R17, R0, 0x1, RZ ;  /* 0x0000000100117819 */ /* 0x000fe200000006ff */
[----:B------:R-:W-:Y:S01]  /*7370*/  UMOV UR4, 0x54442d18 ;  /* 0x54442d1800047882 */ /* 0x000fe20000000000 */
[----:B------:R-:W-:Y:S01]  /*7380*/  LOP3.LUT R23, R11, 0x1, RZ, 0xc0, !PT ;  /* 0x000000010b177812 */ /* 0x000fe200078ec0ff */
[----:B------:R-:W-:Y:S01]  /*7390*/  UMOV UR5, 0x401921fb ;  /* 0x401921fb00057882 */ /* 0x000fe20000000000 */
[----:B------:R-:W-:Y:S01]  /*73a0*/  LOP3.LUT R18, R18, 0x180, RZ, 0xc0, !PT ;  /* 0x0000018012127812 */ /* 0x000fe200078ec0ff */
[----:B------:R-:W-:Y:S01]  /*73b0*/  IMAD.MOV.U32 R28, RZ, RZ, 0x37cbac00 ;  /* 0x37cbac00ff1c7424 */ /* 0x000fe200078e00ff */
[----:B------:R-:W-:Y:S01]  /*73c0*/  LOP3.LUT R17, R17, 0x3f0, RZ, 0xc0, !PT ;  /* 0x000003f011117812 */ /* 0x000fe200078ec0ff */
[----:B------:R-:W-:Y:S01]  /*73d0*/  BSSY.RECONVERGENT B0, `(.L_x_346) ;  /* 0x0000091000007945 */ /* 0x000fe20003800200 */
[----:B------:R-:W-:Y:S02]  /*73e0*/  I2FP.F32.U32 R18, R18 ;  /* 0x0000001200127245 */ /* 0x000fe40000201000 */
[----:B------:R-:W-:-:S02]  /*73f0*/  LOP3.LUT R17, R17, 0x7, R0, 0xf8, !PT ;  /* 0x0000000711117812 */ /* 0x000fc400078ef800 */
[----:B------:R-:W-:Y:S01]  /*7400*/  ISETP.NE.U32.AND P0, PT, R23, 0x1, PT ;  /* 0x000000011700780c */ /* 0x000fe20003f05070 */
[----:B------:R-:W-:Y:S01]  /*7410*/  FMUL R25, R18, 0.0009765625 ;  /* 0x3a80000012197820 */ /* 0x000fe20000400000 */
[C---:B------:R-:W-:Y:S01]  /*7420*/  LEA R27, R17.reuse, UR10, 0x2 ;  /* 0x0000000a111b7c11 */ /* 0x040fe2000f8e10ff */
[C---:B------:R-:W-:Y:S01]  /*7430*/  FMUL R23, R16.reuse, R16 ;  /* 0x0000001010177220 */ /* 0x040fe20000400000 */
[----:B------:R-:W-:Y:S01]  /*7440*/  LEA R26, R17, UR11, 0x2 ;  /* 0x0000000b111a7c11 */ /* 0x000fe2000f8e10ff */
[----:B------:R0:W1:Y:S01]  /*7450*/  F2F.F64.F32 R18, R25 ;  /* 0x0000001900127310 */ /* 0x0000620000201800 */
[----:B------:R-:W-:Y:S01]  /*7460*/  LOP3.LUT P1, RZ, R11, 0x2, RZ, 0xc0, !PT ;  /* 0x000000020bff7812 */ /* 0x000fe2000782c0ff */
[----:B------:R-:W-:Y:S01]  /*7470*/  LDS R20, [R27] ;  /* 0x000000001b147984 */ /* 0x000fe20000000800 */
[----:B------:R-:W-:-:S03]  /*7480*/  FSEL R16, R16, 1, P0 ;  /* 0x3f80000010107808 */ /* 0x000fc60000000000 */
[----:B------:R-:W2:Y:S01]  /*7490*/  LDS R21, [R27+0x20] ;  /* 0x000020001b157984 */ /* 0x000ea20000000800 */
[----:B0-----:R-:W-:Y:S01]  /*74a0*/  FFMA R25, R23, R28, -0.0013887860113754868507 ;  /* 0xbab607ed17197423 */ /* 0x001fe2000000001c */
[----:B------:R-:W-:Y:S02]  /*74b0*/  IMAD.MOV.U32 R28, RZ, RZ, 0x3d2aaabb ;  /* 0x3d2aaabbff1c7424 */ /* 0x000fe400078e00ff */
[----:B------:R-:W-:Y:S04]  /*74c0*/  LDS R17, [R26] ;  /* 0x000000001a117984 */ /* 0x000fe80000000800 */
[----:B------:R0:W3:Y:S01]  /*74d0*/  LDS R24, [R26+0x20] ;  /* 0x000020001a187984 */ /* 0x0000e20000000800 */
[----:B-1----:R-:W-:Y:S01]  /*74e0*/  DMUL R18, R18, -UR4 ;  /* 0x8000000412127c28 */ /* 0x002fe20008000000 */
[----:B------:R-:W-:-:S05]  /*74f0*/  FSEL R28, R28, 0.0083327032625675201416, !P0 ;  /* 0x3c0885e41c1c7808 */ /* 0x000fca0004000000 */
[----:B------:R-:W1:Y:S01]  /*7500*/  F2F.F32.F64 R11, R18 ;  /* 0x00000012000b7310 */ /* 0x000e620000301000 */
[----:B0-----:R-:W-:Y:S01]  /*7510*/  FSEL R26, R25, -0.00019574658654164522886, !P0 ;  /* 0xb94d4153191a7808 */ /* 0x001fe20004000000 */
[----:B------:R-:W-:-:S04]  /*7520*/  IMAD.MOV.U32 R25, RZ, RZ, 0x3effffff ;  /* 0x3effffffff197424 */ /* 0x000fc800078e00ff */
[----:B------:R-:W-:Y:S01]  /*7530*/  FFMA R26, R23, R26, R28 ;  /* 0x0000001a171a7223 */ /* 0x000fe2000000001c */
[----:B------:R-:W-:-:S05]  /*7540*/  FSEL R25, -R25, -0.16666662693023681641, !P0 ;  /* 0xbe2aaaa819197808 */ /* 0x000fca0004000100 */
[C---:B------:R-:W-:Y:S01]  /*7550*/  FFMA R25, R23.reuse, R26, R25 ;  /* 0x0000001a17197223 */ /* 0x040fe20000000019 */
[----:B------:R-:W-:Y:S01]  /*7560*/  FFMA R23, R23, R16, RZ ;  /* 0x0000001017177223 */ /* 0x000fe200000000ff */
[C---:B-1----:R-:W-:Y:S01]  /*7570*/  FMUL R26, R11.reuse, 0.63661974668502807617 ;  /* 0x3f22f9830b1a7820 */ /* 0x042fe20000400000 */
[----:B------:R-:W-:Y:S02]  /*7580*/  FSETP.GE.AND P2, PT, |R11|, 105615, PT ;  /* 0x47ce47800b00780b */ /* 0x000fe40003f46200 */
[----:B------:R-:W-:Y:S02]  /*7590*/  FFMA R16, R23, R25, R16 ;  /* 0x0000001917107223 */ /* 0x000fe40000000010 */
[----:B------:R-:W0:Y:S02]  /*75a0*/  F2I.NTZ R23, R26 ;  /* 0x0000001a00177305 */ /* 0x000e240000203100 */
[----:B------:R-:W-:Y:S01]  /*75b0*/  @P1 FADD R16, RZ, -R16 ;  /* 0x80000010ff101221 */ /* 0x000fe20000000000 */
[C-C-:B--2---:R-:W-:Y:S01]  /*75c0*/  FADD R19, R20.reuse, -R21.reuse ;  /* 0x8000001514137221 */ /* 0x144fe20000000000 */
[----:B------:R-:W-:Y:S01]  /*75d0*/  FADD R29, R20, R21 ;  /* 0x00000015141d7221 */ /* 0x000fe20000000000 */
[C-C-:B---3--:R-:W-:Y:S01]  /*75e0*/  FADD R25, R17.reuse, -R24.reuse ;  /* 0x8000001811197221 */ /* 0x148fe20000000000 */
[----:B------:R-:W-:Y:S01]  /*75f0*/  FADD R27, R17, R24 ;  /* 0x00000018111b7221 */ /* 0x000fe20000000000 */
[----:B------:R-:W-:Y:S01]  /*7600*/  FMUL R17, R16, R19 ;  /* 0x0000001310117220 */ /* 0x000fe20000400000 */
[----:B0-----:R-:W-:-:S02]  /*7610*/  IMAD.MOV.U32 R18, RZ, RZ, R23 ;  /* 0x000000ffff127224 */ /* 0x001fc400078e0017 */
[-C--:B------:R-:W-:Y:S01]  /*7620*/  FMUL R16, R16, R25.reuse ;  /* 0x0000001910107220 */ /* 0x080fe20000400000 */
[C---:B------:R-:W-:Y:S01]  /*7630*/  FFMA R17, R22.reuse, R25, -R17 ;  /* 0x0000001916117223 */ /* 0x040fe20000000811 */
[----:B------:R0:W-:Y:S02]  /*7640*/  STS [R8+UR8], R27 ;  /* 0x0000001b08007988 */ /* 0x0001e40008000808 */
[----:B------:R-:W-:Y:S01]  /*7650*/  FFMA R21, R22, R19, R16 ;  /* 0x0000001316157223 */ /* 0x000fe20000000010 */
[----:B------:R-:W-:Y:S01]  /*7660*/  I2FP.F32.S32 R16, R23 ;  /* 0x0000001700107245 */ /* 0x000fe20000201400 */
[----:B------:R0:W-:Y:S04]  /*7670*/  STS [R8+UR9], R29 ;  /* 0x0000001d08007988 */ /* 0x0001e80008000809 */
[C---:B------:R-:W-:Y:S01]  /*7680*/  FFMA R19, R16.reuse, -1.5707962512969970703, R11 ;  /* 0xbfc90fda10137823 */ /* 0x040fe2000000000b */
[----:B------:R0:W-:Y:S03]  /*7690*/  STS [R8+UR8+0x800], R17 ;  /* 0x0008001108007988 */ /* 0x0001e60008000808 */
[C---:B------:R-:W-:Y:S01]  /*76a0*/  FFMA R19, R16.reuse, -7.5497894158615963534e-08, R19 ;  /* 0xb3a2216810137823 */ /* 0x040fe20000000013 */
[----:B------:R0:W-:Y:S03]  /*76b0*/  STS [R8+UR9+0x800], R21 ;  /* 0x0008001508007988 */ /* 0x0001e60008000809 */
[----:B------:R-:W-:Y:S01]  /*76c0*/  FFMA R19, R16, -5.3903029534742383927e-15, R19 ;  /* 0xa7c234c510137823 */ /* 0x000fe20000000013 */
[----:B------:R-:W-:-:S04]  /*76d0*/  P2R R16, PR, RZ, 0x4 ;  /* 0x00000004ff107803 */ /* 0x000fc80000000000 */
[----:B------:R-:W-:Y:S01]  /*76e0*/  MOV R22, R19 ;  /* 0x0000001300167202 */ /* 0x000fe20000000f00 */
[----:B------:R-:W-:Y:S06]  /*76f0*/  BAR.SYNC.DEFER_BLOCKING 0x0 ;  /* 0x0000000000007b1d */ /* 0x000fec0000010000 */
[----:B0-----:R-:W-:Y:S05]  /*7700*/  @!P2 BRA `(.L_x_347) ;  /* 0x000000040074a947 */ /* 0x001fea0003800000 */
        /* <DEDUP_REMOVED lines=11> */
.L_x_348:
        /* <DEDUP_REMOVED lines=46> */
[----:B------:R-:W-:Y:S01]  /*7aa0*/  @P1 IMAD.MOV.U32 R22, RZ, RZ, R5 ;  /* 0x000000ffff161224 */ /* 0x000fe200078e0005 */
[----:B------:R-:W-:Y:S01]  /*7ab0*/  @P2 MOV R22, R6 ;  /* 0x0000000600162202 */ /* 0x000fe20000000f00 */
[----:B------:R-:W-:Y:S02]  /*7ac0*/  @P3 IMAD.MOV.U32 R17, RZ, RZ, R6 ;  /* 0x000000ffff113224 */ /* 0x000fe400078e0006 */
[--C-:B------:R-:W-:Y:S02]  /*7ad0*/  @P3 IMAD.MOV.U32 R22, RZ, RZ, R7.reuse ;  /* 0x000000ffff163224 */ /* 0x100fe400078e0007 */
[----:B------:R-:W-:Y:S02]  /*7ae0*/  @P4 IMAD.MOV.U32 R17, RZ, RZ, R7 ;  /* 0x000000ffff114224 */ /* 0x000fe400078e0007 */
[--C-:B------:R-:W-:Y:S02]  /*7af0*/  @P5 IMAD.MOV.U32 R17, RZ, RZ, R23.reuse ;  /* 0x000000ffff115224 */ /* 0x100fe400078e0017 */
[----:B------:R-:W-:-:S03]  /*7b00*/  @P4 IMAD.MOV.U32 R22, RZ, RZ, R23 ;  /* 0x000000ffff164224 */ /* 0x000fc600078e0017 */
[----:B------:R-:W-:Y:S01]  /*7b10*/  MOV R20, R17 ;  /* 0x0000001100147202 */ /* 0x000fe20000000f00 */
        /* <DEDUP_REMOVED lines=8> */
[----:B------:R-:W-:Y:S01]  /*7ba0*/  @P4 IMAD.MOV.U32 R21, RZ, RZ, R6 ;  /* 0x000000ffff154224 */ /* 0x000fe200078e0006 */
[----:B------:R-:W-:-:S05]  /*7bb0*/  @P5 MOV R21, R7 ;  /* 0x0000000700155202 */ /* 0x000fca0000000f00 */
[----:B------:R-:W-:-:S05]  /*7bc0*/  @P0 IMAD.MOV.U32 R21, RZ, RZ, R23 ;  /* 0x000000ffff150224 */ /* 0x000fca00078e0017 */
[----:B------:R-:W-:-:S07]  /*7bd0*/  SHF.L.W.U32.HI R20, R21, R17, R20 ;  /* 0x0000001115147219 */ /* 0x000fce0000010e14 */
.L_x_350:
[----:B------:R-:W-:Y:S05]  /*7be0*/  BSYNC.RECONVERGENT B1 ;  /* 0x0000000000017941 */ /* 0x000fea0003800200 */
.L_x_349:
        /* <DEDUP_REMOVED lines=15> */
.L_x_347:
[----:B------:R-:W-:Y:S05]  /*7ce0*/  BSYNC.RECONVERGENT B0 ;  /* 0x0000000000007941 */ /* 0x000fea0003800200 */
.L_x_346:
[C---:B------:R-:W-:Y:S01]  /*7cf0*/  LOP3.LUT R20, R23.reuse, 0x1, RZ, 0xc0, !PT ;  /* 0x0000000117147812 */ /* 0x040fe200078ec0ff */
[----:B------:R-:W-:Y:S02]  /*7d00*/  IMAD.MOV.U32 R16, RZ, RZ, 0x37cbac00 ;  /* 0x37cbac00ff107424 */ /* 0x000fe400078e00ff */
[----:B------:R-:W-:Y:S01]  /*7d10*/  FMUL R17, R22, R22 ;  /* 0x0000001616117220 */ /* 0x000fe20000400000 */
[----:B------:R-:W-:Y:S01]  /*7d20*/  IADD3 R21, PT, PT, R23, 0x1, RZ ;  /* 0x0000000117157810 */ /* 0x000fe20007ffe0ff */
[----:B------:R-:W-:Y:S01]  /*7d30*/  IMAD.MOV.U32 R23, RZ, RZ, 0x3e2aaaa8 ;  /* 0x3e2aaaa8ff177424 */ /* 0x000fe200078e00ff */
[----:B------:R-:W-:Y:S01]  /*7d40*/  ISETP.NE.U32.AND P0, PT, R20, 0x1, PT ;  /* 0x000000011400780c */ /* 0x000fe20003f05070 */
[----:B------:R-:W-:Y:S01]  /*7d50*/  FFMA R16, R17, R16, -0.0013887860113754868507 ;  /* 0xbab607ed11107423 */ /* 0x000fe20000000010 */
[----:B------:R-:W-:Y:S01]  /*7d60*/  IMAD.MOV.U32 R20, RZ, RZ, 0x3c0885e4 ;  /* 0x3c0885e4ff147424 */ /* 0x000fe200078e00ff */
[----:B------:R-:W-:Y:S01]  /*7d70*/  FSETP.GE.AND P2, PT, |R11|, 105615, PT ;  /* 0x47ce47800b00780b */ /* 0x000fe20003f46200 */
[----:B------:R-:W-:Y:S01]  /*7d80*/  BSSY.RECONVERGENT B0, `(.L_x_351) ;  /* 0x0000067000007945 */ /* 0x000fe20003800200 */
[----:B------:R-:W-:-:S02]  /*7d90*/  LOP3.LUT P1, RZ, R21, 0x2, RZ, 0xc0, !PT ;  /* 0x0000000215ff7812 */ /* 0x000fc4000782c0ff */
[----:B------:R-:W-:Y:S02]  /*7da0*/  FSEL R16, R16, -0.00019574658654164522886, P0 ;  /* 0xb94d415310107808 */ /* 0x000fe40000000000 */
[----:B------:R-:W-:Y:S02]  /*7db0*/  FSEL R20, R20, 0.041666727513074874878, !P0 ;  /* 0x3d2aaabb14147808 */ /* 0x000fe40004000000 */
        /* <DEDUP_REMOVED lines=18> */
.L_x_353:
        /* <DEDUP_REMOVED lines=12> */
[C---:B------:R-:W-:Y:S02]  /*7fa0*/  ISETP.EQ.AND P5, PT, R20.reuse, 0x14, PT ;  /* 0x000000141400780c */ /* 0x040fe40003fa2270 */
[----:B------:R-:W-:Y:S01]  /*7fb0*/  IADD3 R20, PT, PT, R20, 0x4, RZ ;  /* 0x0000000414147810 */ /* 0x000fe20007ffe0ff */
        /* <DEDUP_REMOVED lines=51> */
.L_x_355:
[----:B------:R-:W-:Y:S05]  /*82f0*/  BSYNC.RECONVERGENT B1 ;  /* 0x0000000000017941 */ /* 0x000fea0003800200 */
.L_x_354:
        /* <DEDUP_REMOVED lines=15> */
.L_x_352:
[----:B------:R-:W-:Y:S05]  /*83f0*/  BSYNC.RECONVERGENT B0 ;  /* 0x0000000000007941 */ /* 0x000fea0003800200 */
.L_x_351:
[----:B------:R-:W-:Y:S02]  /*8400*/  IMAD.MOV.U32 R11, RZ, RZ, 0x37cbac00 ;  /* 0x37cbac00ff0b7424 */ /* 0x000fe400078e00ff */
[----:B------:R-:W-:Y:S01]  /*8410*/  FMUL R16, R19, R19 ;  /* 0x0000001313107220 */ /* 0x000fe20000400000 */
[----:B------:R-:W-:Y:S01]  /*8420*/  LOP3.LUT R20, R18, 0x1, RZ, 0xc0, !PT ;  /* 0x0000000112147812 */ /* 0x000fe200078ec0ff */
[----:B------:R-:W-:Y:S01]  /*8430*/  IMAD.MOV.U32 R21, RZ, RZ, 0x3d2aaabb ;  /* 0x3d2aaabbff157424 */ /* 0x000fe200078e00ff */
[----:B------:R-:W-:Y:S01]  /*8440*/  UMOV UR4, 0x54442d18 ;  /* 0x54442d1800047882 */ /* 0x000fe20000000000 */
[----:B------:R-:W-:Y:S01]  /*8450*/  FFMA R17, R16, R11, -0.0013887860113754868507 ;  /* 0xbab607ed10117423 */ /* 0x000fe2000000000b */
[----:B------:R-:W-:Y:S01]  /*8460*/  ISETP.NE.U32.AND P0, PT, R20, 0x1, PT ;  /* 0x000000011400780c */ /* 0x000fe20003f05070 */
[----:B------:R-:W-:Y:S01]  /*8470*/  IMAD.SHL.U32 R25, R0, 0x2, RZ ;  /* 0x0000000200197824 */ /* 0x000fe200078e00ff */
[----:B------:R-:W-:Y:S01]  /*8480*/  UMOV UR5, 0x401921fb ;  /* 0x401921fb00057882 */ /* 0x000fe20000000000 */
[----:B------:R-:W-:Y:S01]  /*8490*/  IMAD.MOV.U32 R20, RZ, RZ, 0x3effffff ;  /* 0x3effffffff147424 */ /* 0x000fe200078e00ff */
[----:B------:R-:W-:Y:S01]  /*84a0*/  FSEL R17, R17, -0.00019574658654164522886, !P0 ;  /* 0xb94d415311117808 */ /* 0x000fe20004000000 */
[----:B------:R-:W0:Y:S01]  /*84b0*/  S2R R27, SR_TID.X ;  /* 0x00000000001b7919 */ /* 0x000e220000002100 */
[----:B------:R-:W-:Y:S01]  /*84c0*/  FSEL R21, R21, 0.0083327032625675201416, !P0 ;  /* 0x3c0885e415157808 */ /* 0x000fe20004000000 */
[----:B------:R-:W-:Y:S01]  /*84d0*/  BSSY.RECONVERGENT B0, `(.L_x_356) ;  /* 0x000008e000007945 */ /* 0x000fe20003800200 */
[----:B------:R-:W-:-:S02]  /*84e0*/  LOP3.LUT R25, R25, 0x3f8, RZ, 0xc0, !PT ;  /* 0x000003f819197812 */ /* 0x000fc400078ec0ff */
[----:B------:R-:W-:Y:S01]  /*84f0*/  FSEL R23, -R20, -0.16666662693023681641, !P0 ;  /* 0xbe2aaaa814177808 */ /* 0x000fe20004000100 */
[----:B------:R-:W-:Y:S01]  /*8500*/  FFMA R17, R16, R17, R21 ;  /* 0x0000001110117223 */ /* 0x000fe20000000015 */
[----:B------:R-:W-:Y:S02]  /*8510*/  SHF.L.U32 R21, R0, 0x8, RZ ;  /* 0x0000000800157819 */ /* 0x000fe400000006ff */
[----:B------:R-:W-:Y:S01]  /*8520*/  LOP3.LUT R25, R25, 0x3, R0, 0xf8, !PT ;  /* 0x0000000319197812 */ /* 0x000fe200078ef800 */
[C---:B------:R-:W-:Y:S01]  /*8530*/  FFMA R17, R16.reuse, R17, R23 ;  /* 0x0000001110117223 */ /* 0x040fe20000000017 */
[----:B------:R-:W-:Y:S02]  /*8540*/  FSEL R19, R19, 1, P0 ;  /* 0x3f80000013137808 */ /* 0x000fe40000000000 */
[----:B------:R-:W-:Y:S02]  /*8550*/  LOP3.LUT R21, R21, 0x100, RZ, 0xc0, !PT ;  /* 0x0000010015157812 */ /* 0x000fe400078ec0ff */
[C---:B------:R-:W-:Y:S01]  /*8560*/  LEA R28, R25.reuse, UR8, 0x2 ;  /* 0x00000008191c7c11 */ /* 0x040fe2000f8e10ff */
[----:B------:R-:W-:Y:S01]  /*8570*/  FFMA R16, R16, R19, RZ ;  /* 0x0000001310107223 */ /* 0x000fe200000000ff */
[----:B------:R-:W-:-:S02]  /*8580*/  LEA R29, R25, UR9, 0x2 ;  /* 0x00000009191d7c11 */ /* 0x000fc4000f8e10ff */
[----:B------:R-:W-:Y:S01]  /*8590*/  I2FP.F32.U32 R21, R21 ;  /* 0x0000001500157245 */ /* 0x000fe20000201000 */
[----:B------:R-:W-:Y:S01]  /*85a0*/  LDS R25, [R28] ;  /* 0x000000001c197984 */ /* 0x000fe20000000800 */
[----:B------:R-:W-:Y:S01]  /*85b0*/  FFMA R19, R16, R17, R19 ;  /* 0x0000001110137223 */ /* 0x000fe20000000013 */
[----:B------:R-:W-:Y:S02]  /*85c0*/  LOP3.LUT P0, RZ, R18, 0x2, RZ, 0xc0, !PT ;  /* 0x0000000212ff7812 */ /* 0x000fe4000780c0ff */
[----:B------:R-:W1:Y:S01]  /*85d0*/  LDS R26, [R28+0x10] ;  /* 0x000010001c1a7984 */ /* 0x000e620000000800 */
[----:B------:R-:W-:-:S03]  /*85e0*/  FMUL R16, R21, 0.0009765625 ;  /* 0x3a80000015107820 */ /* 0x000fc60000400000 */
[----:B------:R-:W-:Y:S03]  /*85f0*/  LDS R23, [R29] ;  /* 0x000000001d177984 */ /* 0x000fe60000000800 */
[----:B------:R-:W2:Y:S01]  /*8600*/  F2F.F64.F32 R16, R16 ;  /* 0x0000001000107310 */ /* 0x000ea20000201800 */
[----:B------:R-:W3:Y:S01]  /*8610*/  LDS R24, [R29+0x10] ;  /* 0x000010001d187984 */ /* 0x000ee20000000800 */
[----:B0-----:R-:W-:Y:S02]  /*8620*/  IMAD.SHL.U32 R27, R27, 0x4, RZ ;  /* 0x000000041b1b7824 */ /* 0x001fe400078e00ff */
[----:B------:R-:W-:Y:S01]  /*8630*/  @P0 FADD R19, RZ, -R19 ;  /* 0x80000013ff130221 */ /* 0x000fe20000000000 */
[----:B--2---:R-:W-:-:S06]  /*8640*/  DMUL R16, R16, -UR4 ;  /* 0x8000000410107c28 */ /* 0x004fcc0008000000 */
[----:B------:R-:W0:Y:S01]  /*8650*/  F2F.F32.F64 R21, R16 ;  /* 0x0000001000157310 */ /* 0x000e220000301000 */
[C-C-:B-1----:R-:W-:Y:S01]  /*8660*/  FADD R18, R25.reuse, R26.reuse ;  /* 0x0000001a19127221 */ /* 0x142fe20000000000 */
[----:B------:R-:W-:Y:S01]  /*8670*/  FADD R26, R25, -R26 ;  /* 0x8000001a191a7221 */ /* 0x000fe20000000000 */
[----:B0-----:R-:W-:-:S03]  /*8680*/  FSETP.GE.AND P1, PT, |R21|, 105615, PT ;  /* 0x47ce47801500780b */ /* 0x001fc60003f26200 */
[----:B------:R-:W-:Y:S01]  /*8690*/  FMUL R28, R19, R26 ;  /* 0x0000001a131c7220 */ /* 0x000fe20000400000 */
[----:B------:R0:W-:Y:S01]  /*86a0*/  STS [R27+UR11], R18 ;  /* 0x000000121b007988 */ /* 0x0001e2000800080b */
[----:B------:R-:W-:Y:S01]  /*86b0*/  P2R R16, PR, RZ, 0x2 ;  /* 0x00000002ff107803 */ /* 0x000fe20000000000 */
[C-C-:B---3--:R-:W-:Y:S01]  /*86c0*/  FADD R25, R23.reuse, R24.reuse ;  /* 0x0000001817197221 */ /* 0x148fe20000000000 */
[----:B------:R-:W-:Y:S01]  /*86d0*/  FADD R23, R23, -R24 ;  /* 0x8000001817177221 */ /* 0x000fe20000000000 */
[----:B------:R-:W-:-:S03]  /*86e0*/  FMUL R24, R21, 0.63661974668502807617 ;  /* 0x3f22f98315187820 */ /* 0x000fc60000400000 */
[-C--:B------:R-:W-:Y:S01]  /*86f0*/  FMUL R29, R19, R23.reuse ;  /* 0x00000017131d7220 */ /* 0x080fe20000400000 */
[C---:B------:R-:W-:Y:S01]  /*8700*/  FFMA R28, R22.reuse, R23, R28 ;  /* 0x00000017161c7223 */ /* 0x040fe2000000001c */
[----:B------:R0:W-:Y:S01]  /*8710*/  STS [R27+UR10], R25 ;  /* 0x000000191b007988 */ /* 0x0001e2000800080a */
[----:B------:R-:W1:Y:S01]  /*8720*/  F2I.NTZ R24, R24 ;  /* 0x0000001800187305 */ /* 0x000e620000203100 */
[----:B------:R-:W-:-:S05]  /*8730*/  FFMA R29, R22, R26, -R29 ;  /* 0x0000001a161d7223 */ /* 0x000fca000000081d */
[----:B------:R0:W-:Y:S04]  /*8740*/  STS [R27+UR11+0x800], R29 ;  /* 0x0008001d1b007988 */ /* 0x0001e8000800080b */
[----:B------:R0:W-:Y:S01]  /*8750*/  STS [R27+UR10+0x800], R28 ;  /* 0x0008001c1b007988 */ /* 0x0001e2000800080a */
[----:B-1----:R-:W-:Y:S01]  /*8760*/  I2FP.F32.S32 R22, R24 ;  /* 0x0000001800167245 */ /* 0x002fe20000201400 */
[----:B------:R-:W-:-:S04]  /*8770*/  IMAD.MOV.U32 R23, RZ, RZ, R24 ;  /* 0x000000ffff177224 */ /* 0x000fc800078e0018 */
[----:B------:R-:W-:-:S04]  /*8780*/  FFMA R17, R22, -1.5707962512969970703, R21 ;  /* 0xbfc90fda16117823 */ /* 0x000fc80000000015 */
[----:B------:R-:W-:-:S04]  /*8790*/  FFMA R17, R22, -7.5497894158615963534e-08, R17 ;  /* 0xb3a2216816117823 */ /* 0x000fc80000000011 */
[----:B------:R-:W-:-:S04]  /*87a0*/  FFMA R22, R22, -5.3903029534742383927e-15, R17 ;  /* 0xa7c234c516167823 */ /* 0x000fc80000000011 */
[----:B------:R-:W-:Y:S01]  /*87b0*/  IMAD.MOV.U32 R26, RZ, RZ, R22 ;  /* 0x000000ffff1a7224 */ /* 0x000fe200078e0016 */
[----:B------:R-:W-:Y:S06]  /*87c0*/  BAR.SYNC.DEFER_BLOCKING 0x0 ;  /* 0x0000000000007b1d */ /* 0x000fec0000010000 */
[----:B0-----:R-:W-:Y:S05]  /*87d0*/  @!P1 BRA `(.L_x_357) ;  /* 0x0000000400749947 */ /* 0x001fea0003800000 */
        /* <DEDUP_REMOVED lines=11> */
.L_x_358:
        /* <DEDUP_REMOVED lines=49> */
[----:B------:R-:W-:Y:S01]  /*8ba0*/  @P4 MOV R17, R7 ;  /* 0x0000000700114202 */ /* 0x000fe20000000f00 */
[----:B------:R-:W-:Y:S02]  /*8bb0*/  @P5 IMAD.MOV.U32 R17, RZ, RZ, R25 ;  /* 0x000000ffff115224 */ /* 0x000fe400078e0019 */
        /* <DEDUP_REMOVED lines=15> */
.L_x_360:
[----:B------:R-:W-:Y:S05]  /*8cb0*/  BSYNC.RECONVERGENT B1 ;  /* 0x0000000000017941 */ /* 0x000fea0003800200 */
.L_x_359:
        /* <DEDUP_REMOVED lines=15> */
.L_x_357:
[----:B------:R-:W-:Y:S05]  /*8db0*/  BSYNC.RECONVERGENT B0 ;  /* 0x0000000000007941 */ /* 0x000fea0003800200 */
.L_x_356:
        /* <DEDUP_REMOVED lines=30> */
.L_x_363:
        /* <DEDUP_REMOVED lines=44> */
[----:B------:R-:W-:Y:S01]  /*9260*/  @P1 IMAD.MOV.U32 R19, RZ, RZ, R4 ;  /* 0x000000ffff131224 */ /* 0x000fe200078e0004 */
[----:B------:R-:W-:Y:S01]  /*9270*/  @P0 MOV R19, R5 ;  /* 0x0000000500130202 */ /* 0x000fe20000000f00 */
[----:B------:R-:W-:-:S02]  /*9280*/  @P1 IMAD.MOV.U32 R16, RZ, RZ, R5 ;  /* 0x000000ffff101224 */ /* 0x000fc400078e0005 */
[--C-:B------:R-:W-:Y:S02]  /*9290*/  @P0 IMAD.MOV.U32 R16, RZ, RZ, R6.reuse ;  /* 0x000000ffff100224 */ /* 0x100fe400078e0006 */
[----:B------:R-:W-:Y:S02]  /*92a0*/  @P3 IMAD.MOV.U32 R19, RZ, RZ, R6 ;  /* 0x000000ffff133224 */ /* 0x000fe400078e0006 */
[--C-:B------:R-:W-:Y:S02]  /*92b0*/  @P3 IMAD.MOV.U32 R16, RZ, RZ, R7.reuse ;  /* 0x000000ffff103224 */ /* 0x100fe400078e0007 */
[----:B------:R-:W-:Y:S01]  /*92c0*/  @P5 IMAD.MOV.U32 R19, RZ, RZ, R7 ;  /* 0x000000ffff135224 */ /* 0x000fe200078e0007 */
[----:B------:R-:W-:Y:S01]  /*92d0*/  @P4 MOV R19, R23 ;  /* 0x0000001700134202 */ /* 0x000fe20000000f00 */
[----:B------:R-:W-:Y:S01]  /*92e0*/  @P5 IMAD.MOV.U32 R16, RZ, RZ, R23 ;  /* 0x000000ffff105224 */ /* 0x000fe200078e0017 */
[----:B------:R-:W-:Y:S06]  /*92f0*/  @!P6 BRA `(.L_x_365) ;  /* 0x00000000003ce947 */ /* 0x000fec0003800000 */
[----:B------:R-:W-:Y:S01]  /*9300*/  SHF.R.U32.HI R18, RZ, 0x17, R21 ;  /* 0x00000017ff127819 */ /* 0x000fe20000011615 */
[----:B------:R-:W-:Y:S01]  /*9310*/  @P1 IMAD.MOV.U32 R2, RZ, RZ, R3 ;  /* 0x000000ffff021224 */ /* 0x000fe200078e0003 */
[----:B------:R-:W-:Y:S01]  /*9320*/  LOP3.LUT R17, R17, 0x1f, RZ, 0xc0, !PT ;  /* 0x0000001f11117812 */ /* 0x000fe200078ec0ff */
[----:B------:R-:W-:Y:S01]  /*9330*/  @P0 IMAD.MOV.U32 R2, RZ, RZ, R4 ;  /* 0x000000ffff020224 */ /* 0x000fe200078e0004 */
[----:B------:R-:W-:Y:S01]  /*9340*/  LOP3.LUT R18, R18, 0xe0, RZ, 0xc0, !PT ;  /* 0x000000e012127812 */ /* 0x000fe200078ec0ff */
[----:B------:R-:W-:Y:S01]  /*9350*/  @P3 IMAD.MOV.U32 R2, RZ, RZ, R5 ;  /* 0x000000ffff023224 */ /* 0x000fe200078e0005 */
[----:B------:R-:W-:Y:S01]  /*9360*/  @P5 MOV R2, R6 ;  /* 0x0000000600025202 */ /* 0x000fe20000000f00 */
[----:B------:R-:W-:Y:S01]  /*9370*/  @P4 IMAD.MOV.U32 R2, RZ, RZ, R7 ;  /* 0x000000ffff024224 */ /* 0x000fe200078e0007 */
[----:B------:R-:W-:Y:S01]  /*9380*/  SHF.L.W.U32.HI R16, R19, R17, R16 ;  /* 0x0000001113107219 */ /* 0x000fe20000010e10 */
[----:B------:R-:W-:-:S05]  /*9390*/  VIADD R18, R18, 0xffffff80 ;  /* 0xffffff8012127836 */ /* 0x000fca0000000000 */
[----:B------:R-:W-:-:S05]  /*93a0*/  SHF.R.U32.HI R18, RZ, 0x5, R18 ;  /* 0x00000005ff127819 */ /* 0x000fca0000011612 */
[----:B------:R-:W-:-:S05]  /*93b0*/  IMAD.U32 R18, R18, -0x4, RZ ;  /* 0xfffffffc12127824 */ /* 0x000fca00078e00ff */
[----:B------:R-:W-:-:S13]  /*93c0*/  ISETP.EQ.AND P0, PT, R18, 0x8, PT ;  /* 0x000000081200780c */ /* 0x000fda0003f02270 */
[----:B------:R-:W-:-:S05]  /*93d0*/  @P0 IMAD.MOV.U32 R2, RZ, RZ, R23 ;  /* 0x000000ffff020224 */ /* 0x000fca00078e0017 */
[----:B------:R-:W-:-:S07]  /*93e0*/  SHF.L.W.U32.HI R19, R2, R17, R19 ;  /* 0x0000001102137219 */ /* 0x000fce0000010e13 */
.L_x_365:
[----:B------:R-:W-:Y:S05]  /*93f0*/  BSYNC.RECONVERGENT B1 ;  /* 0x0000000000017941 */ /* 0x000fea0003800200 */
.L_x_364:
        /* <DEDUP_REMOVED lines=9> */
[----:B------:R-:W-:-:S02]  /*9490*/  LOP3.LUT R6, R6, R21, RZ, 0x3c, !PT ;  /* 0x0000001506067212 */ /* 0x000fc400078e3cff */
[----:B------:R-:W0:Y:S02]  /*94a0*/  I2F.F64.S64 R2, R4 ;  /* 0x0000000400027312 */ /* 0x000e240000301c00 */
[----:B------:R-:W-:Y:S01]  /*94b0*/  ISETP.GE.AND P0, PT, R6, RZ, PT ;  /* 0x000000ff0600720c */ /* 0x000fe20003f06270 */
[----:B0-----:R-:W-:-:S10]  /*94c0*/  DMUL R2, R2, UR4 ;  /* 0x0000000402027c28 */ /* 0x001fd40008000000 */
[----:B------:R-:W0:Y:S02]  /*94d0*/  F2F.F32.F64 R2, R2 ;  /* 0x0000000200027310 */ /* 0x000e240000301000 */
[----:B0-----:R-:W-:-:S07]  /*94e0*/  FSEL R22, -R2, R2, !P0 ;  /* 0x0000000202167208 */ /* 0x001fce0004000100 */
.L_x_362:
[----:B------:R-:W-:Y:S05]  /*94f0*/  BSYNC.RECONVERGENT B0 ;  /* 0x0000000000007941 */ /* 0x000fea0003800200 */
.L_x_361:
[----:B------:R-:W-:Y:S02]  /*9500*/  IMAD.SHL.U32 R3, R0, 0x2, RZ ;  /* 0x0000000200037824 */ /* 0x000fe400078e00ff */
[----:B------:R-:W-:Y:S01]  /*9510*/  FMUL R6, R22, R22 ;  /* 0x0000001616067220 */ /* 0x000fe20000400000 */
[----:B------:R-:W-:Y:S01]  /*9520*/  LOP3.LUT R7, R23, 0x1, RZ, 0xc0, !PT ;  /* 0x0000000117077812 */ /* 0x000fe200078ec0ff */
[----:B------:R-:W0:Y:S01]  /*9530*/  S2R R2, SR_TID.X ;  /* 0x0000000000027919 */ /* 0x000e220000002100 */
[----:B------:R-:W-:Y:S01]  /*9540*/  MOV R17, 0x3d2aaabb ;  /* 0x3d2aaabb00117802 */ /* 0x000fe20000000f00 */
[-C--:B------:R-:W-:Y:S01]  /*9550*/  FFMA R16, R6, R11.reuse, -0.0013887860113754868507 ;  /* 0xbab607ed06107423 */ /* 0x080fe2000000000b */
[----:B------:R-:W-:Y:S01]  /*9560*/  LOP3.LUT R3, R3, 0x3fc, RZ, 0xc0, !PT ;  /* 0x000003fc03037812 */ /* 0x000fe200078ec0ff */
[----:B------:R-:W-:Y:S01]  /*9570*/  FFMA R11, RZ, R11, -0.0013887860113754868507 ;  /* 0xbab607edff0b7423 */ /* 0x000fe2000000000b */
[----:B------:R-:W-:Y:S02]  /*9580*/  ISETP.NE.U32.AND P0, PT, R7, 0x1, PT ;  /* 0x000000010700780c */ /* 0x000fe40003f05070 */
[----:B------:R-:W-:Y:S01]  /*9590*/  LOP3.LUT R3, R3, 0x1, R0, 0xf8, !PT ;  /* 0x0000000103037812 */ /* 0x000fe200078ef800 */
[----:B------:R-:W-:Y:S01]  /*95a0*/  FFMA R11, RZ, R11, 0.041666727513074874878 ;  /* 0x3d2aaabbff0b7423 */ /* 0x000fe2000000000b */
[----:B------:R-:W-:-:S02]  /*95b0*/  FSEL R7, R16, -0.00019574658654164522886, !P0 ;  /* 0xb94d415310077808 */ /* 0x000fc40004000000 */
[C---:B------:R-:W-:Y:S01]  /*95c0*/  LEA R19, R3.reuse, UR10, 0x2 ;  /* 0x0000000a03137c11 */ /* 0x040fe2000f8e10ff */
[----:B------:R-:W-:Y:S01]  /*95d0*/  FFMA R11, RZ, R11, -0.4999999701976776123 ;  /* 0xbeffffffff0b7423 */ /* 0x000fe2000000000b */
[----:B------:R-:W-:Y:S02]  /*95e0*/  LEA R18, R3, UR11, 0x2 ;  /* 0x0000000b03127c11 */ /* 0x000fe4000f8e10ff */
[----:B------:R-:W-:Y:S01]  /*95f0*/  FSEL R17, R17, 0.0083327032625675201416, !P0 ;  /* 0x3c0885e411117808 */ /* 0x000fe20004000000 */
[----:B------:R-:W-:Y:S01]  /*9600*/  LDS R0, [R19] ;  /* 0x0000000013007984 */ /* 0x000fe20000000800 */
[----:B------:R-:W-:Y:S01]  /*9610*/  FSEL R20, -R20, -0.16666662693023681641, !P0 ;  /* 0xbe2aaaa814147808 */ /* 0x000fe20004000100 */
[----:B------:R-:W-:Y:S01]  /*9620*/  FFMA R11, RZ, R11, 1 ;  /* 0x3f800000ff0b7423 */ /* 0x000fe2000000000b */
[----:B------:R-:W-:Y:S01]  /*9630*/  LOP3.LUT P1, RZ, R23, 0x2, RZ, 0xc0, !PT ;  /* 0x0000000217ff7812 */ /* 0x000fe2000782c0ff */
[----:B------:R-:W1:Y:S01]  /*9640*/  LDS R3, [R19+0x8] ;  /* 0x0000080013037984 */ /* 0x000e620000000800 */
[----:B------:R-:W-:Y:S01]  /*9650*/  FFMA R7, R6, R7, R17 ;  /* 0x0000000706077223 */ /* 0x000fe20000000011 */
[----:B------:R-:W-:-:S02]  /*9660*/  FSEL R22, R22, 1, P0 ;  /* 0x3f80000016167808 */ /* 0x000fc40000000000 */
[----:B------:R-:W-:Y:S01]  /*9670*/  LDS R4, [R18] ;  /* 0x0000000012047984 */ /* 0x000fe20000000800 */
[C---:B------:R-:W-:Y:S02]  /*9680*/  FFMA R20, R6.reuse, R7, R20 ;  /* 0x0000000706147223 */ /* 0x040fe40000000014 */
[----:B------:R-:W-:Y:S01]  /*9690*/  FFMA R7, R6, R22, RZ ;  /* 0x0000001606077223 */ /* 0x000fe200000000ff */
[----:B------:R-:W2:Y:S03]  /*96a0*/  LDS R5, [R18+0x8] ;  /* 0x0000080012057984 */ /* 0x000ea60000000800 */
[----:B------:R-:W-:Y:S01]  /*96b0*/  FFMA R7, R7, R20, R22 ;  /* 0x0000001407077223 */ /* 0x000fe20000000016 */
[----:B0-----:R-:W-:-:S03]  /*96c0*/  IMAD.SHL.U32 R2, R2, 0x4, RZ ;  /* 0x0000000402027824 */ /* 0x001fc600078e00ff */
[----:B------:R-:W-:Y:S01]  /*96d0*/  @P1 FADD R7, RZ, -R7 ;  /* 0x80000007ff071221 */ /* 0x000fe20000000000 */
[C---:B------:R-:W-:Y:S02]  /*96e0*/  IMAD.IADD R10, R2.reuse, 0x1, R10 ;  /* 0x00000001020a7824 */ /* 0x040fe400078e020a */
[----:B------:R-:W-:Y:S02]  /*96f0*/  IMAD.IADD R9, R2, 0x1, R9 ;  /* 0x0000000102097824 */ /* 0x000fe400078e0209 */
[----:B------:R-:W-:-:S04]  /*9700*/  IMAD.MOV.U32 R2, RZ, RZ, 0x394d4153 ;  /* 0x394d4153ff027424 */ /* 0x000fc800078e00ff */
[----:B------:R-:W-:Y:S01]  /*9710*/  FFMA R2, RZ, -R2, 0.0083327032625675201416 ;  /* 0x3c0885e4ff027423 */ /* 0x000fe20000000802 */
[C-C-:B-1----:R-:W-:Y:S01]  /*9720*/  FADD R16, R0.reuse, -R3.reuse ;  /* 0x8000000300107221 */ /* 0x142fe20000000000 */
[----:B------:R-:W-:Y:S01]  /*9730*/  FADD R3, R0, R3 ;  /* 0x0000000300037221 */ /* 0x000fe20000000000 */
[----:B------:R-:W-:Y:S02]  /*9740*/  FFMA R0, -RZ, RZ, RZ ;  /* 0x000000ffff007223 */ /* 0x000fe400000001ff */
[----:B------:R-:W-:Y:S01]  /*9750*/  FMUL R17, R7, R16 ;  /* 0x0000001007117220 */ /* 0x000fe20000400000 */
[C-C-:B--2---:R-:W-:Y:S01]  /*9760*/  FADD R6, R4.reuse, -R5.reuse ;  /* 0x8000000504067221 */ /* 0x144fe20000000000 */
[----:B------:R-:W-:-:S03]  /*9770*/  FADD R5, R4, R5 ;  /* 0x0000000504057221 */ /* 0x000fc60000000000 */
[-C--:B------:R-:W-:Y:S01]  /*9780*/  FMUL R7, R7, R6.reuse ;  /* 0x0000000607077220 */ /* 0x080fe20000400000 */
[C---:B------:R-:W-:Y:S01]  /*9790*/  FFMA R17, R24.reuse, R6, -R17 ;  /* 0x0000000618117223 */ /* 0x040fe20000000811 */
[----:B------:R-:W-:Y:S02]  /*97a0*/  STS [R8+UR8], R5 ;  /* 0x0000000508007988 */ /* 0x000fe40008000808 */
[----:B------:R-:W-:Y:S02]  /*97b0*/  FFMA R7, R24, R16, R7 ;  /* 0x0000001018077223 */ /* 0x000fe40000000007 */
[----:B------:R0:W-:Y:S04]  /*97c0*/  STS [R8+UR9], R3 ;  /* 0x0000000308007988 */ /* 0x0001e80008000809 */
        /* <DEDUP_REMOVED lines=22> */
.L_x_366:
        /* <DEDUP_REMOVED lines=13> */
.L_x_493:


//--------------------- .text._occa_preprocesses_ODW_10_0 --------------------------
	.section	.text._occa_preprocesses_ODW_10_0,"ax",@progbits
	.align	128
        .global         _occa_preprocesses_ODW_10_0
        .type           _occa_preprocesses_ODW_10_0,@function
        .size           _occa_preprocesses_ODW_10_0,(.L_x_483 - _occa_preprocesses_ODW_10_0)
        .other          _occa_preprocesses_ODW_10_0,@"STO_CUDA_ENTRY STV_DEFAULT"
_occa_preprocesses_ODW_10_0:
.text._occa_preprocesses_ODW_10_0:
[----:B------:R-:W0:Y:S01]  /*0000*/  LDC R1, c[0x0][0x37c] ;  /* 0x0000df00ff017b82 */ /* 0x000e220000000800 */
[----:B------:R-:W1:Y:S07]  /*0010*/  S2R R5, SR_TID.X ;  /* 0x0000000000057919 */ /* 0x000e6e0000002100 */
[----:B------:R-:W1:Y:S01]  /*0020*/  S2UR UR7, SR_CTAID.X ;  /* 0x00000000000779c3 */ /* 0x000e620000002500 */
[----:B------:R-:W2:Y:S01]  /*0030*/  LDCU UR4, c[0x0][0x38c] ;  /* 0x00007180ff0477ac */ /* 0x000ea20008000800 */
[----:B0-----:R-:W-:Y:S01]  /*0040*/  VIADD R1, R1, 0xffffffe0 ;  /* 0xffffffe001017836 */ /* 0x001fe20000000000 */
[----:B------:R-:W0:Y:S05]  /*0050*/  LDCU.64 UR8, c[0x0][0x358] ;  /* 0x00006b00ff0877ac */ /* 0x000e2a0008000a00 */
[----:B------:R-:W1:Y:S08]  /*0060*/  LDC R0, c[0x0][0x390] ;  /* 0x0000e400ff007b82 */ /* 0x000e700000000800 */
[----:B------:R-:W3:Y:S01]  /*0070*/  LDC.64 R6, c[0x0][0x380] ;  /* 0x0000e000ff067b82 */ /* 0x000ee20000000a00 */
[----:B-1----:R-:W-:-:S04]  /*0080*/  IMAD R0, R0, UR7, R5 ;  /* 0x0000000700007c24 */ /* 0x002fc8000f8e0205 */
[C---:B------:R-:W-:Y:S01]  /*0090*/  VIADD R2, R0.reuse, 0x200 ;  /* 0x0000020000027836 */ /* 0x040fe20000000000 */
[----:B--2---:R-:W-:-:S04]  /*00a0*/  ISETP.GE.U32.AND P0, PT, R0, UR4, PT ;  /* 0x0000000400007c0c */ /* 0x004fc8000bf06070 */
[----:B------:R-:W-:Y:S02]  /*00b0*/  ISETP.GE.U32.AND P1, PT, R2, UR4, PT ;  /* 0x0000000402007c0c */ /* 0x000fe4000bf26070 */
[----:B------:R-:W-:Y:S02]  /*00c0*/  SEL R3, R0, RZ, !P0 ;  /* 0x000000ff00037207 */ /* 0x000fe40004000000 */
[----:B------:R-:W-:-:S03]  /*00d0*/  SEL R9, R2, RZ, !P1 ;  /* 0x000000ff02097207 */ /* 0x000fc60004800000 */
[----:B---3--:R-:W-:-:S04]  /*00e0*/  IMAD.WIDE.U32 R2, R3, 0x4, R6 ;  /* 0x0000000403027825 */ /* 0x008fc800078e0006 */
[----:B------:R-:W-:Y:S02]  /*00f0*/  IMAD.WIDE.U32 R6, R9, 0x4, R6 ;  /* 0x0000000409067825 */ /* 0x000fe400078e0006 */
[----:B0-----:R-:W2:Y:S04]  /*0100*/  LDG.E R2, desc[UR8][R2.64] ;  /* 0x0000000802027981 */ /* 0x001ea8000c1e1900 */
[----:B------:R-:W3:Y:S01]  /*0110*/  LDG.E R6, desc[UR8][R6.64] ;  /* 0x0000000806067981 */ /* 0x000ee2000c1e1900 */
[----:B------:R-:W0:Y:S01]  /*0120*/  S2UR UR5, SR_CgaCtaId ;  /* 0x00000000000579c3 */ /* 0x000e220000008800 */
[----:B------:R-:W-:Y:S01]  /*0130*/  UMOV UR4, 0x400 ;  /* 0x0000040000047882 */ /* 0x000fe20000000000 */
[----:B------:R-:W-:Y:S01]  /*0140*/  FSEL R9, RZ, 1, P0 ;  /* 0x3f800000ff097808 */ /* 0x000fe20000000000 */
[----:B------:R-:W-:Y:S01]  /*0150*/  IMAD.MOV.U32 R12, RZ, RZ, 0x447fc000 ;  /* 0x447fc000ff0c7424 */ /* 0x000fe200078e00ff */
[----:B------:R-:W-:Y:S01]  /*0160*/  FSEL R11, RZ, 1, P1 ;  /* 0x3f800000ff0b7808 */ /* 0x000fe20000800000 */
[----:B------:R-:W-:Y:S01]  /*0170*/  BSSY.RECONVERGENT B0, `(.L_x_367) ;  /* 0x0000080000007945 */ /* 0x000fe20003800200 */
[----:B------:R-:W-:-:S02]  /*0180*/  ISETP.GE.U32.AND P0, PT, R5, 0x100, PT ;  /* 0x000001000500780c */ /* 0x000fc40003f06070 */
[----:B------:R-:W-:Y:S02]  /*0190*/  ISETP.GE.U32.AND P1, PT, R5, 0x80, PT ;  /* 0x000000800500780c */ /* 0x000fe40003f26070 */
[----:B------:R-:W-:Y:S01]  /*01a0*/  MOV R15, 0x3a802008 ;  /* 0x3a802008000f7802 */ /* 0x000fe20000000f00 */
[----:B0-----:R-:W-:Y:S02]  /*01b0*/  ULEA UR6, UR5, UR4, 0x18 ;  /* 0x0000000405067291 */ /* 0x001fe4000f8ec0ff */
[----:B------:R-:W-:-:S04]  /*01c0*/  UIADD3 UR4, UPT, UPT, UR4, 0x1000, URZ ;  /* 0x0000100004047890 */ /* 0x000fc8000fffe0ff */
[----:B------:R-:W-:-:S06]  /*01d0*/  ULEA UR4, UR5, UR4, 0x18 ;  /* 0x0000000405047291 */ /* 0x000fcc000f8ec0ff */
[C---:B------:R-:W-:Y:S01]  /*01e0*/  LEA R0, R5.reuse, UR4, 0x2 ;  /* 0x0000000405007c11 */ /* 0x040fe2000f8e10ff */
[----:B--2---:R-:W-:Y:S01]  /*01f0*/  FMUL R4, R2, R9 ;  /* 0x0000000902047220 */ /* 0x004fe20000400000 */
[C---:B------:R-:W-:Y:S01]  /*0200*/  LEA R9, R5.reuse, UR6, 0x2 ;  /* 0x0000000605097c11 */ /* 0x040fe2000f8e10ff */
[----:B---3--:R-:W-:Y:S02]  /*0210*/  FMUL R8, R6, R11 ;  /* 0x0000000b06087220 */ /* 0x008fe40000400000 */
[C---:B------:R-:W-:Y:S02]  /*0220*/  VIADD R6, R0.reuse, 0x400 ;  /* 0x0000040000067836 */ /* 0x040fe40000000000 */
[----:B------:R0:W-:Y:S01]  /*0230*/  STS [R9], R4 ;  /* 0x0000000409007388 */ /* 0x0001e20000000800 */
[----:B------:R-:W-:Y:S01]  /*0240*/  @P0 IMAD.MOV R6, RZ, RZ, R0 ;  /* 0x000000ffff060224 */ /* 0x000fe200078e0200 */
[----:B------:R-:W-:Y:S02]  /*0250*/  FSEL R11, RZ, 1, P0 ;  /* 0x3f800000ff0b7808 */ /* 0x000fe40000000000 */
[----:B------:R1:W-:Y:S01]  /*0260*/  STS [R9+0x800], R8 ;  /* 0x0008000809007388 */ /* 0x0003e20000000800 */
[----:B------:R-:W-:Y:S01]  /*0270*/  BAR.SYNC.DEFER_BLOCKING 0x0 ;  /* 0x0000000000007b1d */ /* 0x000fe20000010000 */
[----:B------:R-:W-:Y:S01]  /*0280*/  ISETP.GE.U32.AND P0, PT, R5, 0x40, PT ;  /* 0x000000400500780c */ /* 0x000fe20003f06070 */
[----:B0-----:R-:W-:-:S02]  /*0290*/  VIADD R4, R0, 0x200 ;  /* 0x0000020000047836 */ /* 0x001fc40000000000 */
[----:B------:R-:W-:Y:S02]  /*02a0*/  @P1 IMAD.MOV R4, RZ, RZ, R0 ;  /* 0x000000ffff041224 */ /* 0x000fe400078e0200 */
[----:B-1----:R-:W-:-:S04]  /*02b0*/  FFMA R8, R15, -R12, 1 ;  /* 0x3f8000000f087423 */ /* 0x002fc8000000080c */
[----:B------:R-:W-:Y:S01]  /*02c0*/  FFMA R15, R8, R15, 0.00097751710563898086548 ;  /* 0x3a802008080f7423 */ /* 0x000fe2000000000f */
        /* <DEDUP_REMOVED lines=47> */
[----:B0-----:R-:W-:-:S04]  /*05c0*/  VIMNMX.U32 R6, PT, PT, R5, 0x1, !PT ;  /* 0x0000000105067848 */ /* 0x001fc80007fe0000 */
[----:B------:R-:W-:Y:S01]  /*05d0*/  LEA R6, R6, UR4, 0x2 ;  /* 0x0000000406067c11 */ /* 0x000fe2000f8e10ff */
        /* <DEDUP_REMOVED lines=9> */
[----:B0-----:R-:W-:Y:S02]  /*0670*/  VIADD R4, R0, 0x8 ;  /* 0x0000000800047836 */ /* 0x001fe40000000000 */
[----:B------:R-:W-:Y:S02]  /*0680*/  @P1 IMAD.MOV R4, RZ, RZ, R0 ;  /* 0x000000ffff041224 */ /* 0x000fe400078e0200 */
[----:B-1----:R-:W-:Y:S01]  /*0690*/  FADD R2, R2, R3 ;  /* 0x0000000302027221 */ /* 0x002fe20000000000 */
[----:B------:R-:W-:-:S02]  /*06a0*/  VIADD R3, R0, 0x10 ;  /* 0x0000001000037836 */ /* 0x000fc40000000000 */
[----:B------:R-:W-:Y:S02]  /*06b0*/  @P0 IMAD.MOV R3, RZ, RZ, R0 ;  /* 0x000000ffff030224 */ /* 0x000fe400078e0200 */
[----:B------:R-:W-:Y:S01]  /*06c0*/  FMUL R7, R2, R7 ;  /* 0x0000000702077220 */ /* 0x000fe20000400000 */
[----:B------:R-:W-:-:S04]  /*06d0*/  ISETP.NE.AND P0, PT, R5, RZ, PT ;  /* 0x000000ff0500720c */ /* 0x000fc80003f05270 */
[----:B------:R-:W-:Y:S01]  /*06e0*/  STS [R0], R7 ;  /* 0x0000000700007388 */ /* 0x000fe20000000800 */
[----:B------:R-:W-:Y:S06]  /*06f0*/  BAR.SYNC.DEFER_BLOCKING 0x0 ;  /* 0x0000000000007b1d */ /* 0x000fec0000010000 */
[----:B------:R-:W-:Y:S04]  /*0700*/  LDS R3, [R3] ;  /* 0x0000000003037984 */ /* 0x000fe80000000800 */
[----:B------:R-:W0:Y:S02]  /*0710*/  LDS R2, [R0] ;  /* 0x0000000000027984 */ /* 0x000e240000000800 */
[----:B0-----:R-:W-:Y:S01]  /*0720*/  FADD R2, R2, R3 ;  /* 0x0000000302027221 */ /* 0x001fe20000000000 */
[----:B------:R-:W-:-:S03]  /*0730*/  FSEL R3, RZ, 1, P1 ;  /* 0x3f800000ff037808 */ /* 0x000fc60000800000 */
[----:B------:R-:W-:-:S05]  /*0740*/  FMUL R11, R2, R11 ;  /* 0x0000000b020b7220 */ /* 0x000fca0000400000 */
[----:B------:R0:W-:Y:S01]  /*0750*/  STS [R0], R11 ;  /* 0x0000000b00007388 */ /* 0x0001e20000000800 */
[----:B------:R-:W-:Y:S01]  /*0760*/  BAR.SYNC.DEFER_BLOCKING 0x0 ;  /* 0x0000000000007b1d */ /* 0x000fe20000010000 */
[----:B0-----:R-:W-:-:S05]  /*0770*/  FSEL R11, RZ, 1, P0 ;  /* 0x3f800000ff0b7808 */ /* 0x001fca0000000000 */
[----:B------:R-:W-:Y:S04]  /*0780*/  LDS R7, [R4] ;  /* 0x0000000004077984 */ /* 0x000fe80000000800 */
[----:B------:R-:W0:Y:S02]  /*0790*/  LDS R2, [R0] ;  /* 0x0000000000027984 */ /* 0x000e240000000800 */
[----:B0-----:R-:W-:-:S04]  /*07a0*/  FADD R2, R2, R7 ;  /* 0x0000000702027221 */ /* 0x001fc80000000000 */
[----:B------:R-:W-:-:S05]  /*07b0*/  FMUL R3, R2, R3 ;  /* 0x0000000302037220 */ /* 0x000fca0000400000 */
[----:B------:R-:W-:Y:S01]  /*07c0*/  STS [R0], R3 ;  /* 0x0000000300007388 */ /* 0x000fe20000000800 */
[----:B------:R-:W-:Y:S06]  /*07d0*/  BAR.SYNC.DEFER_BLOCKING 0x0 ;  /* 0x0000000000007b1d */ /* 0x000fec0000010000 */
[----:B------:R-:W-:Y:S04]  /*07e0*/  LDS R7, [R6] ;  /* 0x0000000006077984 */ /* 0x000fe80000000800 */
[----:B------:R-:W0:Y:S02]  /*07f0*/  LDS R2, [R0] ;  /* 0x0000000000027984 */ /* 0x000e240000000800 */
[----:B0-----:R-:W-:-:S04]  /*0800*/  FADD R2, R2, R7 ;  /* 0x0000000702027221 */ /* 0x001fc80000000000 */
        /* <DEDUP_REMOVED lines=14> */
[----:B--2---:R-:W-:-:S06]  /*08f0*/  DFMA R2, R6, -0.0009765625, R2 ;  /* 0xbf5000000602782b */ /* 0x004fcc0000000002 */
[----:B------:R1:W2:Y:S01]  /*0900*/  F2F.F32.F64 R13, R2 ;  /* 0x00000002000d7310 */ /* 0x0002a20000301000 */
[----:B---3--:R-:W-:Y:S01]  /*0910*/  DFMA R6, R6, -0.0009765625, R10 ;  /* 0xbf5000000606782b */ /* 0x008fe2000000000a */
[----:B0-----:R-:W-:Y:S10]  /*0920*/  @!P0 BRA `(.L_x_368) ;  /* 0x0000000000108947 */ /* 0x001ff40003800000 */
[----:B-1----:R-:W-:Y:S01]  /*0930*/  IMAD.MOV.U32 R3, RZ, RZ, R0 ;  /* 0x000000ffff037224 */ /* 0x002fe200078e0000 */
[----:B------:R-:W-:-:S07]  /*0940*/  MOV R2, 0x960 ;  /* 0x0000096000027802 */ /* 0x000fce0000000f00 */
[----:B--2---:R-:W-:Y:S05]  /*0950*/  CALL.REL.NOINC `($__internal_5_$__cuda_sm3x_div_rn_noftz_f32_slowpath) ;  /* 0x0000000c00347944 */ /* 0x004fea0003c00000 */
[----:B------:R-:W-:-:S07]  /*0960*/  IMAD.MOV.U32 R4, RZ, RZ, R0 ;  /* 0x000000ffff047224 */ /* 0x000fce00078e0000 */
.L_x_368:
[----:B------:R-:W-:Y:S05]  /*0970*/  BSYNC.RECONVERGENT B0 ;  /* 0x0000000000007941 */ /* 0x000fea0003800200 */
.L_x_367:
[----:B-1----:R-:W0:Y:S01]  /*0980*/  F2F.F64.F32 R2, R4 ;  /* 0x0000000400027310 */ /* 0x002e220000201800 */
        /* <DEDUP_REMOVED lines=24> */
.L_x_371:
[----:B0-----:R-:W-:Y:S01]  /*0b10*/  IMAD.U32 R10, RZ, RZ, UR10 ;  /* 0x0000000aff0a7e24 */ /* 0x001fe2000f8e00ff */
[----:B------:R-:W-:-:S05]  /*0b20*/  MOV R11, UR11 ;  /* 0x0000000b000b7c02 */ /* 0x000fca0008000f00 */
        /* <DEDUP_REMOVED lines=39> */
.L_x_370:
[----:B------:R-:W-:Y:S05]  /*0da0*/  BSYNC.RECONVERGENT B0 ;  /* 0x0000000000007941 */ /* 0x000fea0003800200 */
.L_x_369:
        /* <DEDUP_REMOVED lines=27> */
[----:B------:R-:W-:Y:S02]  /*0f60*/  FFMA R0, R4, R11, 0.00097751710563898086548 ;  /* 0x3a80200804007423 */ /* 0x000fe4000000000b */
[----:B------:R-:W1:Y:S02]  /*0f70*/  FCHK P0, R3, 1023 ;  /* 0x447fc00003007902 */ /* 0x000e640000000000 */
[----:B------:R-:W-:-:S04]  /*0f80*/  FFMA R4, R0, R3, RZ ;  /* 0x0000000300047223 */ /* 0x000fc800000000ff */
[----:B------:R-:W-:-:S04]  /*0f90*/  FFMA R11, R4, -1023, R3 ;  /* 0xc47fc000040b7823 */ /* 0x000fc80000000003 */
[----:B------:R-:W-:Y:S01]  /*0fa0*/  FFMA R0, R0, R11, R4 ;  /* 0x0000000b00007223 */ /* 0x000fe20000000004 */
[----:B01----:R-:W-:Y:S06]  /*0fb0*/  @!P0 BRA `(.L_x_373) ;  /* 0x0000000000088947 */ /* 0x003fec0003800000 */
[----:B------:R-:W-:-:S07]  /*0fc0*/  MOV R2, 0xfe0 ;  /* 0x00000fe000027802 */ /* 0x000fce0000000f00 */
[----:B------:R-:W-:Y:S05]  /*0fd0*/  CALL.REL.NOINC `($__internal_5_$__cuda_sm3x_div_rn_noftz_f32_slowpath) ;  /* 0x0000000400947944 */ /* 0x000fea0003c00000 */
.L_x_373:
[----:B------:R-:W-:Y:S05]  /*0fe0*/  BSYNC.RECONVERGENT B0 ;  /* 0x0000000000007941 */ /* 0x000fea0003800200 */
.L_x_372:
        /* <DEDUP_REMOVED lines=25> */
.L_x_376:
        /* <DEDUP_REMOVED lines=28> */
[C---:B------:R-:W-:Y:S02]  /*1340*/  SHF.L.W.U32.HI R2, R3.reuse, 0x2, R0 ;  /* 0x0000000203027819 */ /* 0x040fe40000010e00 */
[----:B------:R-:W-:Y:S02]  /*1350*/  SHF.L.U32 R3, R3, 0x2, RZ ;  /* 0x0000000203037819 */ /* 0x000fe400000006ff */
[----:B------:R-:W-:Y:S02]  /*1360*/  SHF.R.S32.HI R4, RZ, 0x1f, R2 ;  /* 0x0000001fff047819 */ /* 0x000fe40000011402 */
[----:B------:R-:W-:Y:S02]  /*1370*/  LOP3.LUT R13, R2, R13, RZ, 0x3c, !PT ;  /* 0x0000000d020d7212 */ /* 0x000fe400078e3cff */
[C---:B------:R-:W-:Y:S02]  /*1380*/  LOP3.LUT R10, R4.reuse, R3, RZ, 0x3c, !PT ;  /* 0x00000003040a7212 */ /* 0x040fe400078e3cff */
[----:B------:R-:W-:-:S02]  /*1390*/  LOP3.LUT R11, R4, R2, RZ, 0x3c, !PT ;  /* 0x00000002040b7212 */ /* 0x000fc400078e3cff */
[----:B------:R-:W-:Y:S02]  /*13a0*/  ISETP.GE.AND P0, PT, R13, RZ, PT ;  /* 0x000000ff0d00720c */ /* 0x000fe40003f06270 */
[----:B------:R-:W-:Y:S02]  /*13b0*/  SHF.R.U32.HI R3, RZ, 0x1e, R0 ;  /* 0x0000001eff037819 */ /* 0x000fe40000011600 */
[----:B------:R-:W1:Y:S02]  /*13c0*/  I2F.F64.S64 R10, R10 ;  /* 0x0000000a000a7312 */ /* 0x000e640000301c00 */
[----:B------:R-:W-:Y:S01]  /*13d0*/  LEA.HI R4, R2, R3, RZ, 0x1 ;  /* 0x0000000302047211 */ /* 0x000fe200078f08ff */
[----:B-1----:R-:W-:-:S10]  /*13e0*/  DMUL R14, R10, UR4 ;  /* 0x000000040a0e7c28 */ /* 0x002fd40008000000 */
[----:B------:R-:W0:Y:S02]  /*13f0*/  F2F.F32.F64 R14, R14 ;  /* 0x0000000e000e7310 */ /* 0x000e240000301000 */
[----:B0-----:R-:W-:-:S07]  /*1400*/  FSEL R8, -R14, R14, !P0 ;  /* 0x0000000e0e087208 */ /* 0x001fce0004000100 */
.L_x_375:
[----:B------:R-:W-:Y:S05]  /*1410*/  BSYNC.RECONVERGENT B0 ;  /* 0x0000000000007941 */ /* 0x000fea0003800200 */
.L_x_374:
[----:B------:R-:W-:Y:S02]  /*1420*/  IMAD.MOV.U32 R0, RZ, RZ, 0x37cbac00 ;  /* 0x37cbac00ff007424 */ /* 0x000fe400078e00ff */
[----:B------:R-:W-:Y:S01]  /*1430*/  FMUL R3, R8, R8 ;  /* 0x0000000808037220 */ /* 0x000fe20000400000 */
[----:B------:R-:W-:Y:S01]  /*1440*/  LOP3.LUT R2, R4, 0x1, RZ, 0xc0, !PT ;  /* 0x0000000104027812 */ /* 0x000fe200078ec0ff */
[----:B------:R-:W-:Y:S01]  /*1450*/  IMAD.MOV.U32 R10, RZ, RZ, 0x3c0885e4 ;  /* 0x3c0885e4ff0a7424 */ /* 0x000fe200078e00ff */
[----:B------:R-:W0:Y:S01]  /*1460*/  F2F.F32.F64 R6, R6 ;  /* 0x0000000600067310 */ /* 0x000e220000301000 */
[----:B------:R-:W-:Y:S01]  /*1470*/  FFMA R0, R3, R0, -0.0013887860113754868507 ;  /* 0xbab607ed03007423 */ /* 0x000fe20000000000 */
[----:B------:R-:W-:Y:S01]  /*1480*/  ISETP.NE.U32.AND P0, PT, R2, 0x1, PT ;  /* 0x000000010200780c */ /* 0x000fe20003f05070 */
[----:B------:R-:W-:Y:S01]  /*1490*/  VIADD R4, R4, 0x1 ;  /* 0x0000000104047836 */ /* 0x000fe20000000000 */
[----:B------:R-:W-:Y:S01]  /*14a0*/  USHF.L.U32 UR4, UR7, 0xa, URZ ;  /* 0x0000000a07047899 */ /* 0x000fe200080006ff */
[----:B------:R-:W-:Y:S01]  /*14b0*/  IMAD.MOV.U32 R13, RZ, RZ, 0x3e2aaaa8 ;  /* 0x3e2aaaa8ff0d7424 */ /* 0x000fe200078e00ff */
[----:B------:R-:W-:-:S02]  /*14c0*/  FSEL R2, R0, -0.00019574658654164522886, P0 ;  /* 0xb94d415300027808 */ /* 0x000fc40000000000 */
[----:B------:R-:W-:Y:S02]  /*14d0*/  FSEL R10, R10, 0.041666727513074874878, !P0 ;  /* 0x3d2aaabb0a0a7808 */ /* 0x000fe40004000000 */
[----:B------:R-:W-:Y:S02]  /*14e0*/  LOP3.LUT P1, RZ, R4, 0x2, RZ, 0xc0, !PT ;  /* 0x0000000204ff7812 */ /* 0x000fe4000782c0ff */
[----:B------:R-:W-:Y:S01]  /*14f0*/  FSEL R0, R8, 1, !P0 ;  /* 0x3f80000008007808 */ /* 0x000fe20004000000 */
[----:B------:R-:W-:Y:S01]  /*1500*/  FFMA R2, R3, R2, R10 ;  /* 0x0000000203027223 */ /* 0x000fe2000000000a */
[----:B------:R-:W-:Y:S02]  /*1510*/  FSEL R13, -R13, -0.4999999701976776123, !P0 ;  /* 0xbeffffff0d0d7808 */ /* 0x000fe40004000100 */
[----:B------:R-:W-:Y:S01]  /*1520*/  LOP3.LUT R5, R5, UR4, RZ, 0xfc, !PT ;  /* 0x0000000405057c12 */ /* 0x000fe2000f8efcff */
[C---:B------:R-:W-:Y:S02]  /*1530*/  FFMA R11, R3.reuse, R0, RZ ;  /* 0x00000000030b7223 */ /* 0x040fe400000000ff */
[----:B------:R-:W-:-:S04]  /*1540*/  FFMA R2, R3, R2, R13 ;  /* 0x0000000203027223 */ /* 0x000fc8000000000d */
[----:B------:R-:W-:-:S04]  /*1550*/  FFMA R0, R11, R2, R0 ;  /* 0x000000020b007223 */ /* 0x000fc80000000000 */
[----:B------:R-:W-:-:S04]  /*1560*/  @P1 FADD R0, RZ, -R0 ;  /* 0x80000000ff001221 */ /* 0x000fc80000000000 */
[----:B------:R-:W-:-:S04]  /*1570*/  FADD R0, -R0, 1 ;  /* 0x3f80000000007421 */ /* 0x000fc80000000100 */
[----:B------:R-:W-:-:S04]  /*1580*/  FMUL R3, R0, 0.5 ;  /* 0x3f00000000037820 */ /* 0x000fc80000400000 */
[----:B0-----:R-:W-:Y:S02]  /*1590*/  FMUL R0, R6, R3 ;  /* 0x0000000306007220 */ /* 0x001fe40000400000 */
        /* <DEDUP_REMOVED lines=9> */
        .weak           $__internal_5_$__cuda_sm3x_div_rn_noftz_f32_slowpath
        .type           $__internal_5_$__cuda_sm3x_div_rn_noftz_f32_slowpath,@function
        .size           $__internal_5_$__cuda_sm3x_div_rn_noftz_f32_slowpath,(.L_x_483 - $__internal_5_$__cuda_sm3x_div_rn_noftz_f32_slowpath)
$__internal_5_$__cuda_sm3x_div_rn_noftz_f32_slowpath:
        /* <DEDUP_REMOVED lines=10> */
[----:B------:R-:W-:Y:S01]  /*16d0*/  @!P0 MOV R4, RZ ;  /* 0x000000ff00048202 */ /* 0x000fe20000000f00 */
        /* <DEDUP_REMOVED lines=25> */
.L_x_378:
        /* <DEDUP_REMOVED lines=18> */
[----:B------:R-:W-:-:S05]  /*1990*/  IADD3 R10, PT, PT, R3, R11, RZ ;  /* 0x0000000b030a7210 */ /* 0x000fca0007ffe0ff */
        /* <DEDUP_REMOVED lines=32> */
.L_x_385:
[----:B------:R-:W-:-:S04]  /*1ba0*/  LOP3.LUT R0, R0, 0x80000000, RZ, 0xc0, !PT ;  /* 0x8000000000007812 */ /* 0x000fc800078ec0ff */
[----:B------:R-:W-:Y:S01]  /*1bb0*/  LOP3.LUT R0, R0, 0x7f800000, RZ, 0xfc, !PT ;  /* 0x7f80000000007812 */ /* 0x000fe200078efcff */
[----:B------:R-:W-:Y:S06]  /*1bc0*/  BRA `(.L_x_386) ;  /* 0x0000000000047947 */ /* 0x000fec0003800000 */
.L_x_384:
[----:B------:R-:W-:-:S07]  /*1bd0*/  IMAD R0, R11, 0x800000, R0 ;  /* 0x008000000b007824 */ /* 0x000fce00078e0200 */
.L_x_386:
[----:B------:R-:W-:Y:S05]  /*1be0*/  BSYNC.RECONVERGENT B2 ;  /* 0x0000000000027941 */ /* 0x000fea0003800200 */
.L_x_383:
[----:B------:R-:W-:Y:S05]  /*1bf0*/  BRA `(.L_x_387) ;  /* 0x0000000000207947 */ /* 0x000fea0003800000 */
.L_x_382:
[----:B------:R-:W-:-:S04]  /*1c00*/  LOP3.LUT R0, R10, 0x80000000, R3, 0x48, !PT ;  /* 0x800000000a007812 */ /* 0x000fc800078e4803 */
[----:B------:R-:W-:Y:S01]  /*1c10*/  LOP3.LUT R0, R0, 0x7f800000, RZ, 0xfc, !PT ;  /* 0x7f80000000007812 */ /* 0x000fe200078efcff */
[----:B------:R-:W-:Y:S06]  /*1c20*/  BRA `(.L_x_387) ;  /* 0x0000000000147947 */ /* 0x000fec0003800000 */
.L_x_381:
[----:B------:R-:W-:Y:S01]  /*1c30*/  LOP3.LUT R0, R10, 0x80000000, R3, 0x48, !PT ;  /* 0x800000000a007812 */ /* 0x000fe200078e4803 */
[----:B------:R-:W-:Y:S06]  /*1c40*/  BRA `(.L_x_387) ;  /* 0x00000000000c7947 */ /* 0x000fec0003800000 */
.L_x_380:
[----:B------:R-:W0:Y:S01]  /*1c50*/  MUFU.RSQ R0, -QNAN ;  /* 0xffc0000000007908 */ /* 0x000e220000001400 */
[----:B------:R-:W-:Y:S05]  /*1c60*/  BRA `(.L_x_387) ;  /* 0x0000000000047947 */ /* 0x000fea0003800000 */
.L_x_379:
[----:B------:R-:W-:-:S07]  /*1c70*/  FADD.FTZ R0, R3, R0 ;  /* 0x0000000003007221 */ /* 0x000fce0000010000 */
.L_x_387:
[----:B------:R-:W-:Y:S05]  /*1c80*/  BSYNC.RECONVERGENT B1 ;  /* 0x0000000000017941 */ /* 0x000fea0003800200 */
.L_x_377:
[----:B------:R-:W-:-:S04]  /*1c90*/  IMAD.MOV.U32 R3, RZ, RZ, 0x0 ;  /* 0x00000000ff037424 */ /* 0x000fc800078e00ff */
[----:B0-----:R-:W-:Y:S05]  /*1ca0*/  RET.REL.NODEC R2 `(_occa_preprocesses_ODW_10_0) ;  /* 0xffffffe002d47950 */ /* 0x001fea0003c3ffff */
.L_x_388:
        /* <DEDUP_REMOVED lines=13> */
.L_x_483:


//--------------------- .text._occa_preprocessed_ODW10_STH_STFT_0 --------------------------
	.section	.text._occa_preprocessed_ODW10_STH_STFT_0,"ax",@progbits
	.align	128
        .global         _occa_preprocessed_ODW10_STH_STFT_0
        .type           _occa_preprocessed_ODW10_STH_STFT_0,@function
        .size           _occa_preprocessed_ODW10_STH_STFT_0,(.L_x_484 - _occa_preprocessed_ODW10_STH_STFT_0)
        .other          _occa_preprocessed_ODW10_STH_STFT_0,@"STO_CUDA_ENTRY STV_DEFAULT"
_occa_preprocessed_ODW10_STH_STFT_0:
.text._occa_preprocessed_ODW10_STH_STFT_0:
        /* <DEDUP_REMOVED lines=12> */
[----:B------:R-:W-:Y:S02]  /*00c0*/  ISETP.GE.U32.AND P1, PT, R2, UR5, PT ;  /* 0x0000000502007c0c */ /* 0x000fe4000bf26070 */
        /* <DEDUP_REMOVED lines=11> */
[----:B------:R-:W-:Y:S01]  /*0180*/  IMAD.MOV.U32 R11, RZ, RZ, 0x447fc000 ;  /* 0x447fc000ff0b7424 */ /* 0x000fe200078e00ff */
[C---:B------:R-:W-:Y:S01]  /*0190*/  ISETP.GE.U32.AND P0, PT, R6.reuse, 0x100, PT ;  /* 0x000001000600780c */ /* 0x040fe20003f06070 */
[----:B------:R-:W-:Y:S01]  /*01a0*/  BSSY.RECONVERGENT B0, `(.L_x_389) ;  /* 0x000007c000007945 */ /* 0x000fe20003800200 */
[----:B------:R-:W-:Y:S01]  /*01b0*/  ISETP.GE.U32.AND P1, PT, R6, 0x80, PT ;  /* 0x000000800600780c */ /* 0x000fe20003f26070 */
[----:B0-----:R-:W-:-:S02]  /*01c0*/  ULEA UR16, UR5, UR4, 0x18 ;  /* 0x0000000405107291 */ /* 0x001fc4000f8ec0ff */
[----:B------:R-:W-:Y:S02]  /*01d0*/  ULEA UR8, UR5, UR8, 0x18 ;  /* 0x0000000805087291 */ /* 0x000fe4000f8ec0ff */
[----:B------:R-:W-:-:S04]  /*01e0*/  UIADD3 UR4, UPT, UPT, UR4, 0x4000, URZ ;  /* 0x0000400004047890 */ /* 0x000fc8000fffe0ff */
[----:B------:R-:W-:Y:S01]  /*01f0*/  ULEA UR4, UR5, UR4, 0x18 ;  /* 0x0000000405047291 */ /* 0x000fe2000f8ec0ff */
[----:B--2---:R-:W-:Y:S01]  /*0200*/  FMUL R8, R2, R7 ;  /* 0x0000000702087220 */ /* 0x004fe20000400000 */
[----:B------:R-:W-:Y:S02]  /*0210*/  IMAD.SHL.U32 R7, R6, 0x4, RZ ;  /* 0x0000000406077824 */ /* 0x000fe400078e00ff */
[----:B---3--:R-:W-:Y:S02]  /*0220*/  FMUL R2, R4, R9 ;  /* 0x0000000904027220 */ /* 0x008fe40000400000 */
[----:B------:R-:W-:Y:S01]  /*0230*/  VIADD R0, R7, UR4 ;  /* 0x0000000407007c36 */ /* 0x000fe20008000000 */
[----:B------:R0:W-:Y:S03]  /*0240*/  STS [R7+UR16], R8 ;  /* 0x0000000807007988 */ /* 0x0001e60008000810 */
[----:B------:R-:W-:Y:S01]  /*0250*/  VIADD R5, R0, 0x400 ;  /* 0x0000040000057836 */ /* 0x000fe20000000000 */
[----:B------:R-:W-:Y:S01]  /*0260*/  STS [R7+UR8], RZ ;  /* 0x000000ff07007988 */ /* 0x000fe20008000808 */
[----:B------:R-:W-:-:S03]  /*0270*/  @P0 IMAD.MOV R5, RZ, RZ, R0 ;  /* 0x000000ffff050224 */ /* 0x000fc600078e0200 */
[----:B------:R-:W-:Y:S01]  /*0280*/  STS [R7+UR16+0x800], R2 ;  /* 0x0008000207007988 */ /* 0x000fe20008000810 */
[----:B0-----:R-:W-:-:S03]  /*0290*/  VIADD R8, R0, 0x200 ;  /* 0x0000020000087836 */ /* 0x001fc60000000000 */
[----:B------:R-:W-:Y:S01]  /*02a0*/  STS [R7+UR8+0x800], RZ ;  /* 0x000800ff07007988 */ /* 0x000fe20008000808 */
[----:B------:R-:W-:Y:S01]  /*02b0*/  @P1 IMAD.MOV R8, RZ, RZ, R0 ;  /* 0x000000ffff081224 */ /* 0x000fe200078e0200 */
[----:B------:R-:W-:Y:S06]  /*02c0*/  BAR.SYNC.DEFER_BLOCKING 0x0 ;  /* 0x0000000000007b1d */ /* 0x000fec0000010000 */
[----:B------:R-:W-:Y:S04]  /*02d0*/  LDS R3, [R7+UR16] ;  /* 0x0000001007037984 */ /* 0x000fe80008000800 */
[----:B------:R-:W0:Y:S02]  /*02e0*/  LDS R4, [R7+UR16+0x800] ;  /* 0x0008001007047984 */ /* 0x000e240008000800 */
[----:B0-----:R-:W-:Y:S01]  /*02f0*/  FADD R4, R3, R4 ;  /* 0x0000000403047221 */ /* 0x001fe20000000000 */
[----:B------:R-:W-:-:S02]  /*0300*/  FSEL R3, RZ, 1, P0 ;  /* 0x3f800000ff037808 */ /* 0x000fc40000000000 */
[C---:B------:R-:W-:Y:S02]  /*0310*/  ISETP.GE.U32.AND P0, PT, R6.reuse, 0x40, PT ;  /* 0x000000400600780c */ /* 0x040fe40003f06070 */
[----:B------:R0:W-:Y:S01]  /*0320*/  STS [R7+UR4], R4 ;  /* 0x0000000407007988 */ /* 0x0001e20008000804 */
[----:B------:R-:W-:Y:S01]  /*0330*/  BAR.SYNC.DEFER_BLOCKING 0x0 ;  /* 0x0000000000007b1d */ /* 0x000fe20000010000 */
[----:B0-----:R-:W-:Y:S02]  /*0340*/  FSEL R4, RZ, 1, P1 ;  /* 0x3f800000ff047808 */ /* 0x001fe40000800000 */
[----:B------:R-:W-:-:S03]  /*0350*/  ISETP.GE.U32.AND P1, PT, R6, 0x20, PT ;  /* 0x000000200600780c */ /* 0x000fc60003f26070 */
[----:B------:R-:W-:Y:S04]  /*0360*/  LDS R5, [R5] ;  /* 0x0000000005057984 */ /* 0x000fe80000000800 */
[----:B------:R-:W0:Y:S02]  /*0370*/  LDS R2, [R7+UR4] ;  /* 0x0000000407027984 */ /* 0x000e240008000800 */
[----:B0-----:R-:W-:Y:S01]  /*0380*/  FADD R2, R2, R5 ;  /* 0x0000000502027221 */ /* 0x001fe20000000000 */
[----:B------:R-:W-:Y:S02]  /*0390*/  VIADD R5, R0, 0x100 ;  /* 0x0000010000057836 */ /* 0x000fe40000000000 */
[----:B------:R-:W-:Y:S02]  /*03a0*/  @P0 IMAD.MOV R5, RZ, RZ, R0 ;  /* 0x000000ffff050224 */ /* 0x000fe400078e0200 */
[----:B------:R-:W-:-:S05]  /*03b0*/  FMUL R2, R2, R3 ;  /* 0x0000000302027220 */ /* 0x000fca0000400000 */
[----:B------:R-:W-:Y:S01]  /*03c0*/  STS [R7+UR4], R2 ;  /* 0x0000000207007988 */ /* 0x000fe20008000804 */
[----:B------:R-:W-:Y:S06]  /*03d0*/  BAR.SYNC.DEFER_BLOCKING 0x0 ;  /* 0x0000000000007b1d */ /* 0x000fec0000010000 */
[----:B------:R-:W-:Y:S04]  /*03e0*/  LDS R8, [R8] ;  /* 0x0000000008087984 */ /* 0x000fe80000000800 */
[----:B------:R-:W0:Y:S02]  /*03f0*/  LDS R3, [R7+UR4] ;  /* 0x0000000407037984 */ /* 0x000e240008000800 */
[----:B0-----:R-:W-:Y:S01]  /*0400*/  FADD R3, R3, R8 ;  /* 0x0000000803037221 */ /* 0x001fe20000000000 */
[----:B------:R-:W-:-:S02]  /*0410*/  VIADD R8, R0, 0x80 ;  /* 0x0000008000087836 */ /* 0x000fc40000000000 */
[----:B------:R-:W-:Y:S02]  /*0420*/  @P1 IMAD.MOV R8, RZ, RZ, R0 ;  /* 0x000000ffff081224 */ /* 0x000fe400078e0200 */
[----:B------:R-:W-:Y:S01]  /*0430*/  FMUL R4, R3, R4 ;  /* 0x0000000403047220 */ /* 0x000fe20000400000 */
[----:B------:R-:W-:Y:S02]  /*0440*/  FSEL R3, RZ, 1, P0 ;  /* 0x3f800000ff037808 */ /* 0x000fe40000000000 */
        /* <DEDUP_REMOVED lines=36> */
[----:B------:R-:W-:Y:S01]  /*0690*/  IADD3 R8, PT, PT, R0, 0x8, RZ ;  /* 0x0000000800087810 */ /* 0x000fe20007ffe0ff */
[----:B------:R-:W-:-:S02]  /*06a0*/  @P1 IMAD.MOV R8, RZ, RZ, R0 ;  /* 0x000000ffff081224 */ /* 0x000fc400078e0200 */
[----:B------:R-:W-:Y:S01]  /*06b0*/  FMUL R4, R3, R4 ;  /* 0x0000000403047220 */ /* 0x000fe20000400000 */
[----:B------:R-:W-:Y:S02]  /*06c0*/  FSEL R3, RZ, 1, P0 ;  /* 0x3f800000ff037808 */ /* 0x000fe40000000000 */
[----:B------:R-:W-:Y:S02]  /*06d0*/  ISETP.NE.AND P0, PT, R6, RZ, PT ;  /* 0x000000ff0600720c */ /* 0x000fe40003f05270 */
[----:B------:R0:W-:Y:S01]  /*06e0*/  STS [R7+UR4], R4 ;  /* 0x0000000407007988 */ /* 0x0001e20008000804 */
[----:B------:R-:W-:Y:S01]  /*06f0*/  BAR.SYNC.DEFER_BLOCKING 0x0 ;  /* 0x0000000000007b1d */ /* 0x000fe20000010000 */
[----:B0-----:R-:W-:-:S05]  /*0700*/  IMAD.MOV.U32 R4, RZ, RZ, 0x3a802008 ;  /* 0x3a802008ff047424 */ /* 0x001fca00078e00ff */
        /* <DEDUP_REMOVED lines=10> */
[----:B------:R-:W-:-:S03]  /*07b0*/  VIMNMX.U32 R3, PT, PT, R6, 0x1, !PT ;  /* 0x0000000106037848 */ /* 0x000fc60007fe0000 */
[----:B------:R-:W-:Y:S01]  /*07c0*/  FMUL R0, R0, R5 ;  /* 0x0000000500007220 */ /* 0x000fe20000400000 */
[----:B------:R-:W-:Y:S02]  /*07d0*/  LEA R3, R3, UR4, 0x2 ;  /* 0x0000000403037c11 */ /* 0x000fe4000f8e10ff */
[----:B------:R-:W-:Y:S02]  /*07e0*/  FSEL R5, RZ, 1, P0 ;  /* 0x3f800000ff057808 */ /* 0x000fe40000000000 */
[----:B------:R0:W-:Y:S01]  /*07f0*/  STS [R7+UR4], R0 ;  /* 0x0000000007007988 */ /* 0x0001e20008000804 */
[----:B------:R-:W-:Y:S01]  /*0800*/  BAR.SYNC.DEFER_BLOCKING 0x0 ;  /* 0x0000000000007b1d */ /* 0x000fe20000010000 */
[----:B0-----:R-:W-:-:S05]  /*0810*/  I2FP.F32.U32 R0, R6 ;  /* 0x0000000600007245 */ /* 0x001fca0000201000 */
[----:B------:R-:W0:Y:S01]  /*0820*/  FCHK P0, R0, 1023 ;  /* 0x447fc00000007902 */ /* 0x000e220000000000 */
[----:B------:R-:W-:Y:S04]  /*0830*/  LDS R3, [R3] ;  /* 0x0000000003037984 */ /* 0x000fe80000000800 */
[----:B------:R-:W1:Y:S02]  /*0840*/  LDS R2, [R7+UR4] ;  /* 0x0000000407027984 */ /* 0x000e640008000800 */
[----:B-1----:R-:W-:Y:S01]  /*0850*/  FADD R2, R2, R3 ;  /* 0x0000000302027221 */ /* 0x002fe20000000000 */
[----:B------:R-:W-:-:S03]  /*0860*/  FFMA R3, R4, -R11, 1 ;  /* 0x3f80000004037423 */ /* 0x000fc6000000080b */
[----:B------:R-:W-:Y:S01]  /*0870*/  FMUL R2, R2, R5 ;  /* 0x0000000502027220 */ /* 0x000fe20000400000 */
[----:B------:R-:W-:-:S04]  /*0880*/  FFMA R3, R3, R4, 0.00097751710563898086548 ;  /* 0x3a80200803037423 */ /* 0x000fc80000000004 */
[----:B------:R1:W-:Y:S01]  /*0890*/  STS [R7+UR4], R2 ;  /* 0x0000000207007988 */ /* 0x0003e20008000804 */
[----:B------:R-:W-:Y:S01]  /*08a0*/  FFMA R4, R0, R3, RZ ;  /* 0x0000000300047223 */ /* 0x000fe200000000ff */
[----:B------:R-:W-:Y:S03]  /*08b0*/  BAR.SYNC.DEFER_BLOCKING 0x0 ;  /* 0x0000000000007b1d */ /* 0x000fe60000010000 */
[----:B-1----:R-:W-:-:S04]  /*08c0*/  FFMA R2, R4, -1023, R0 ;  /* 0xc47fc00004027823 */ /* 0x002fc80000000000 */
[----:B------:R-:W-:Y:S01]  /*08d0*/  FFMA R4, R3, R2, R4 ;  /* 0x0000000203047223 */ /* 0x000fe20000000004 */
[----:B------:R-:W1:Y:S04]  /*08e0*/  LDS R8, [UR16+0x4000] ;  /* 0x00400010ff087984 */ /* 0x000e680008000800 */
[----:B------:R2:W3:Y:S01]  /*08f0*/  LDS R14, [R7+UR16] ;  /* 0x00000010070e7984 */ /* 0x0004e20008000800 */
[----:B-1----:R-:W1:Y:S01]  /*0900*/  F2F.F64.F32 R8, R8 ;  /* 0x0000000800087310 */ /* 0x002e620000201800 */
[----:B0-2---:R-:W-:Y:S05]  /*0910*/  @!P0 BRA `(.L_x_390) ;  /* 0x0000000000108947 */ /* 0x005fea0003800000 */
[----:B------:R-:W-:Y:S01]  /*0920*/  IMAD.MOV.U32 R3, RZ, RZ, R0 ;  /* 0x000000ffff037224 */ /* 0x000fe200078e0000 */
[----:B------:R-:W-:-:S07]  /*0930*/  MOV R4, 0x950 ;  /* 0x0000095000047802 */ /* 0x000fce0000000f00 */
[----:B-1-3--:R-:W-:Y:S05]  /*0940*/  CALL.REL.NOINC `($__internal_6_$__cuda_sm3x_div_rn_noftz_f32_slowpath) ;  /* 0x0000007000cc7944 */ /* 0x00afea0003c00000 */
[----:B------:R-:W-:-:S07]  /*0950*/  IMAD.MOV.U32 R4, RZ, RZ, R2 ;  /* 0x000000ffff047224 */ /* 0x000fce00078e0002 */
.L_x_390:
[----:B------:R-:W-:Y:S05]  /*0960*/  BSYNC.RECONVERGENT B0 ;  /* 0x0000000000007941 */ /* 0x000fea0003800200 */
.L_x_389:
        /* <DEDUP_REMOVED lines=25> */
.L_x_393:
        /* <DEDUP_REMOVED lines=36> */
[----:B------:R-:W2:Y:S02]  /*0d40*/  I2F.F64.S64 R12, R12 ;  /* 0x0000000c000c7312 */ /* 0x000ea40000301c00 */
[----:B------:R-:W-:Y:S01]  /*0d50*/  LEA.HI R5, R4, R5, RZ, 0x1 ;  /* 0x0000000504057211 */ /* 0x000fe200078f08ff */
[----:B--2---:R-:W-:-:S10]  /*0d60*/  DMUL R16, R12, UR4 ;  /* 0x000000040c107c28 */ /* 0x004fd40008000000 */
[----:B------:R-:W0:Y:S02]  /*0d70*/  F2F.F32.F64 R16, R16 ;  /* 0x0000001000107310 */ /* 0x000e240000301000 */
[----:B0-----:R-:W-:-:S07]  /*0d80*/  FSEL R10, -R16, R16, !P0 ;  /* 0x00000010100a7208 */ /* 0x001fce0004000100 */
.L_x_392:
[----:B------:R-:W-:Y:S05]  /*0d90*/  BSYNC.RECONVERGENT B0 ;  /* 0x0000000000007941 */ /* 0x000fea0003800200 */
.L_x_391:
[----:B------:R-:W0:Y:S01]  /*0da0*/  LDS R16, [R7+UR16+0x800] ;  /* 0x0008001007107984 */ /* 0x000e220008000800 */
[C---:B------:R-:W-:Y:S01]  /*0db0*/  LOP3.LUT R2, R5.reuse, 0x1, RZ, 0xc0, !PT ;  /* 0x0000000105027812 */ /* 0x040fe200078ec0ff */
[----:B------:R-:W-:Y:S02]  /*0dc0*/  IMAD.MOV.U32 R4, RZ, RZ, 0x37cbac00 ;  /* 0x37cbac00ff047424 */ /* 0x000fe400078e00ff */
[----:B------:R-:W-:Y:S01]  /*0dd0*/  FMUL R3, R10, R10 ;  /* 0x0000000a0a037220 */ /* 0x000fe20000400000 */
[----:B---3--:R-:W1:Y:S01]  /*0de0*/  F2F.F64.F32 R14, R14 ;  /* 0x0000000e000e7310 */ /* 0x008e620000201800 */
[----:B------:R-:W-:Y:S01]  /*0df0*/  ISETP.NE.U32.AND P0, PT, R2, 0x1, PT ;  /* 0x000000010200780c */ /* 0x000fe20003f05070 */
[----:B------:R-:W-:Y:S02]  /*0e00*/  VIADD R5, R5, 0x1 ;  /* 0x0000000105057836 */ /* 0x000fe40000000000 */
[----:B------:R-:W-:Y:S01]  /*0e10*/  FFMA R2, R3, R4, -0.0013887860113754868507 ;  /* 0xbab607ed03027423 */ /* 0x000fe20000000004 */
[----:B------:R-:W-:Y:S01]  /*0e20*/  IMAD.MOV.U32 R4, RZ, RZ, 0x3c0885e4 ;  /* 0x3c0885e4ff047424 */ /* 0x000fe200078e00ff */
[----:B------:R-:W-:Y:S01]  /*0e30*/  MOV R13, 0x3e2aaaa8 ;  /* 0x3e2aaaa8000d7802 */ /* 0x000fe20000000f00 */
[----:B------:R-:W-:Y:S01]  /*0e40*/  BSSY.RECONVERGENT B0, `(.L_x_394) ;  /* 0x0000021000007945 */ /* 0x000fe20003800200 */
[----:B------:R-:W-:-:S02]  /*0e50*/  LOP3.LUT P1, RZ, R5, 0x2, RZ, 0xc0, !PT ;  /* 0x0000000205ff7812 */ /* 0x000fc4000782c0ff */
[----:B------:R-:W-:Y:S02]  /*0e60*/  FSEL R2, R2, -0.00019574658654164522886, P0 ;  /* 0xb94d415302027808 */ /* 0x000fe40000000000 */
[----:B------:R-:W-:Y:S02]  /*0e70*/  FSEL R4, R4, 0.041666727513074874878, !P0 ;  /* 0x3d2aaabb04047808 */ /* 0x000fe40004000000 */
[----:B------:R-:W-:Y:S01]  /*0e80*/  FSEL R13, -R13, -0.4999999701976776123, !P0 ;  /* 0xbeffffff0d0d7808 */ /* 0x000fe20004000100 */
[----:B-1----:R-:W-:Y:S02]  /*0e90*/  DFMA R14, R8, -0.0009765625, R14 ;  /* 0xbf500000080e782b */ /* 0x002fe4000000000e */
[C---:B------:R-:W-:Y:S01]  /*0ea0*/  FFMA R12, R3.reuse, R2, R4 ;  /* 0x00000002030c7223 */ /* 0x040fe20000000004 */
[----:B------:R-:W-:Y:S01]  /*0eb0*/  FSEL R2, R10, 1, !P0 ;  /* 0x3f8000000a027808 */ /* 0x000fe20004000000 */
[----:B------:R-:W-:Y:S02]  /*0ec0*/  IMAD.MOV.U32 R10, RZ, RZ, 0x3a802008 ;  /* 0x3a802008ff0a7424 */ /* 0x000fe400078e00ff */
[----:B------:R-:W-:-:S02]  /*0ed0*/  FFMA R12, R3, R12, R13 ;  /* 0x0000000c030c7223 */ /* 0x000fc4000000000d */
[----:B------:R-:W-:Y:S02]  /*0ee0*/  FFMA R3, R3, R2, RZ ;  /* 0x0000000203037223 */ /* 0x000fe400000000ff */
[----:B------:R-:W-:Y:S02]  /*0ef0*/  F2F.F32.F64 R15, R14 ;  /* 0x0000000e000f7310 */ /* 0x000fe40000301000 */
[----:B------:R-:W-:-:S04]  /*0f00*/  FFMA R2, R3, R12, R2 ;  /* 0x0000000c03027223 */ /* 0x000fc80000000002 */
[----:B------:R-:W-:-:S04]  /*0f10*/  @P1 FADD R2, RZ, -R2 ;  /* 0x80000002ff021221 */ /* 0x000fc80000000000 */
[----:B------:R-:W-:Y:S01]  /*0f20*/  FADD R2, -R2, 1 ;  /* 0x3f80000002027421 */ /* 0x000fe20000000100 */
[----:B0-----:R-:W0:Y:S03]  /*0f30*/  F2F.F64.F32 R4, R16 ;  /* 0x0000001000047310 */ /* 0x001e260000201800 */
[----:B------:R-:W-:Y:S01]  /*0f40*/  FMUL R2, R2, 0.5 ;  /* 0x3f00000002027820 */ /* 0x000fe20000400000 */
[----:B0-----:R-:W-:-:S03]  /*0f50*/  DFMA R4, R8, -0.0009765625, R4 ;  /* 0xbf5000000804782b */ /* 0x001fc60000000004 */
[----:B------:R-:W-:Y:S01]  /*0f60*/  FMUL R8, R2, R15 ;  /* 0x0000000f02087220 */ /* 0x000fe20000400000 */
[----:B------:R-:W-:Y:S01]  /*0f70*/  LOP3.LUT R2, R6, 0x200, RZ, 0xfc, !PT ;  /* 0x0000020006027812 */ /* 0x000fe200078efcff */
[----:B------:R-:W-:Y:S01]  /*0f80*/  FFMA R9, R10, -R11, 1 ;  /* 0x3f8000000a097423 */ /* 0x000fe2000000080b */
[----:B------:R0:W1:Y:S02]  /*0f90*/  F2F.F32.F64 R12, R4 ;  /* 0x00000004000c7310 */ /* 0x0000640000301000 */
[----:B------:R-:W-:Y:S01]  /*0fa0*/  I2FP.F32.U32 R3, R2 ;  /* 0x0000000200037245 */ /* 0x000fe20000201000 */
[----:B------:R0:W-:Y:S01]  /*0fb0*/  STS [R7+UR16], R8 ;  /* 0x0000000807007988 */ /* 0x0001e20008000810 */
[----:B------:R-:W-:-:S04]  /*0fc0*/  FFMA R2, R9, R10, 0.00097751710563898086548 ;  /* 0x3a80200809027423 */ /* 0x000fc8000000000a */
[----:B------:R-:W-:Y:S01]  /*0fd0*/  FFMA R10, R2, R3, RZ ;  /* 0x00000003020a7223 */ /* 0x000fe200000000ff */
[----:B------:R-:W2:Y:S03]  /*0fe0*/  FCHK P0, R3, 1023 ;  /* 0x447fc00003007902 */ /* 0x000ea60000000000 */
[----:B------:R-:W-:-:S04]  /*0ff0*/  FFMA R9, R10, -1023, R3 ;  /* 0xc47fc0000a097823 */ /* 0x000fc80000000003 */
[----:B------:R-:W-:Y:S01]  /*1000*/  FFMA R10, R2, R9, R10 ;  /* 0x00000009020a7223 */ /* 0x000fe2000000000a */
[----:B012---:R-:W-:Y:S06]  /*1010*/  @!P0 BRA `(.L_x_395) ;  /* 0x00000000000c8947 */ /* 0x007fec0003800000 */
[----:B------:R-:W-:-:S07]  /*1020*/  MOV R4, 0x1040 ;  /* 0x0000104000047802 */ /* 0x000fce0000000f00 */
[----:B------:R-:W-:Y:S05]  /*1030*/  CALL.REL.NOINC `($__internal_6_$__cuda_sm3x_div_rn_noftz_f32_slowpath) ;  /* 0x0000006c00107944 */ /* 0x000fea0003c00000 */
[----:B------:R-:W-:-:S07]  /*1040*/  IMAD.MOV.U32 R10, RZ, RZ, R2 ;  /* 0x000000ffff0a7224 */ /* 0x000fce00078e0002 */
.L_x_395:
[----:B------:R-:W-:Y:S05]  /*1050*/  BSYNC.RECONVERGENT B0 ;  /* 0x0000000000007941 */ /* 0x000fea0003800200 */
.L_x_394:
        /* <DEDUP_REMOVED lines=25> */
.L_x_398:
        /* <DEDUP_REMOVED lines=39> */
[----:B------:R-:W1:Y:S02]  /*1460*/  F2F.F32.F64 R14, R14 ;  /* 0x0000000e000e7310 */ /* 0x000e640000301000 */
[----:B01----:R-:W-:-:S07]  /*1470*/  FSEL R5, -R14, R14, !P0 ;  /* 0x0000000e0e057208 */ /* 0x003fce0004000100 */
.L_x_397:
[----:B------:R-:W-:Y:S05]  /*1480*/  BSYNC.RECONVERGENT B0 ;  /* 0x0000000000007941 */ /* 0x000fea0003800200 */
.L_x_396:
[----:B------:R-:W-:Y:S01]  /*1490*/  FMUL R9, R0, 0.0009765625 ;  /* 0x3a80000000097820 */ /* 0x000fe20000400000 */
        /* <DEDUP_REMOVED lines=18> */
[----:B------:R-:W-:Y:S01]  /*15c0*/  FSEL R0, R5, 1, !P0 ;  /* 0x3f80000005007808 */ /* 0x000fe20004000000 */
[----:B------:R-:W0:Y:S02]  /*15d0*/  F2F.F32.F64 R11, R2 ;  /* 0x00000002000b7310 */ /* 0x000e240000301000 */
[----:B------:R-:W-:-:S02]  /*15e0*/  FFMA R14, R13, R14, R15 ;  /* 0x0000000e0d0e7223 */ /* 0x000fc4000000000f */
[----:B------:R-:W-:-:S04]  /*15f0*/  FFMA R13, R13, R0, RZ ;  /* 0x000000000d0d7223 */ /* 0x000fc800000000ff */
[----:B------:R-:W-:-:S04]  /*1600*/  FFMA R0, R13, R14, R0 ;  /* 0x0000000e0d007223 */ /* 0x000fc80000000000 */
[----:B------:R-:W-:Y:S01]  /*1610*/  @P1 FADD R0, RZ, -R0 ;  /* 0x80000000ff001221 */ /* 0x000fe20000000000 */
[----:B0-----:R-:W-:-:S03]  /*1620*/  FMUL R4, R11, 0.63661974668502807617 ;  /* 0x3f22f9830b047820 */ /* 0x001fc60000400000 */
[----:B------:R-:W-:Y:S01]  /*1630*/  FADD R0, -R0, 1 ;  /* 0x3f80000000007421 */ /* 0x000fe20000000100 */
[----:B------:R-:W-:-:S03]  /*1640*/  FSETP.GE.AND P0, PT, |R11|, 105615, PT ;  /* 0x47ce47800b00780b */ /* 0x000fc60003f06200 */
[----:B------:R-:W-:Y:S01]  /*1650*/  FMUL R3, R0, 0.5 ;  /* 0x3f00000000037820 */ /* 0x000fe20000400000 */
[----:B------:R-:W0:Y:S03]  /*1660*/  F2I.NTZ R4, R4 ;  /* 0x0000000400047305 */ /* 0x000e260000203100 */
[----:B------:R-:W-:-:S05]  /*1670*/  FMUL R12, R12, R3 ;  /* 0x000000030c0c7220 */ /* 0x000fca0000400000 */
        /* <DEDUP_REMOVED lines=20> */
.L_x_401:
        /* <DEDUP_REMOVED lines=41> */
.L_x_400:
[----:B------:R-:W-:Y:S05]  /*1a50*/  BSYNC.RECONVERGENT B0 ;  /* 0x0000000000007941 */ /* 0x000fea0003800200 */
.L_x_399:
        /* <DEDUP_REMOVED lines=28> */
.L_x_404:
        /* <DEDUP_REMOVED lines=41> */
.L_x_403:
[----:B------:R-:W-:Y:S05]  /*1eb0*/  BSYNC.RECONVERGENT B0 ;  /* 0x0000000000007941 */ /* 0x000fea0003800200 */
.L_x_402:
[----:B------:R-:W-:Y:S01]  /*1ec0*/  IMAD.SHL.U32 R4, R6, 0x2, RZ ;  /* 0x0000000206047824 */ /* 0x000fe200078e00ff */
[----:B------:R-:W-:Y:S01]  /*1ed0*/  LDS R12, [R7+UR16] ;  /* 0x00000010070c7984 */ /* 0x000fe20008000800 */
[----:B------:R-:W-:Y:S01]  /*1ee0*/  FMUL R19, R16, R16 ;  /* 0x0000001010137220 */ /* 0x000fe20000400000 */
[----:B------:R-:W-:Y:S01]  /*1ef0*/  IMAD.MOV.U32 R18, RZ, RZ, 0x3d2aaabb ;  /* 0x3d2aaabbff127424 */ /* 0x000fe200078e00ff */
[----:B------:R-:W0:Y:S01]  /*1f00*/  S2UR UR4, SR_CgaCtaId ;  /* 0x00000000000479c3 */ /* 0x000e220000008800 */
[----:B------:R-:W-:Y:S01]  /*1f10*/  LOP3.LUT R0, R4, 0x1fe, RZ, 0xc0, !PT ;  /* 0x000001fe04007812 */ /* 0x000fe200078ec0ff */
[----:B------:R-:W1:Y:S01]  /*1f20*/  LDS R11, [R7+UR16+0x800] ;  /* 0x00080010070b7984 */ /* 0x000e620008000800 */
[----:B------:R-:W-:Y:S01]  /*1f30*/  FFMA R13, R19, R8, -0.0013887860113754868507 ;  /* 0xbab607ed130d7423 */ /* 0x000fe20000000008 */
[----:B------:R-:W-:Y:S01]  /*1f40*/  LOP3.LUT P1, RZ, R17, 0x2, RZ, 0xc0, !PT ;  /* 0x0000000211ff7812 */ /* 0x000fe2000782c0ff */
[----:B------:R-:W-:Y:S01]  /*1f50*/  UMOV UR10, 0x400 ;  /* 0x00000400000a7882 */ /* 0x000fe20000000000 */
[----:B------:R-:W-:Y:S01]  /*1f60*/  I2FP.F32.U32 R0, R0 ;  /* 0x0000000000007245 */ /* 0x000fe20000201000 */
[----:B------:R-:W-:Y:S01]  /*1f70*/  UIADD3 UR9, UPT, UPT, UR10, 0x2000, URZ ;  /* 0x000020000a097890 */ /* 0x000fe2000fffe0ff */
[----:B------:R-:W-:Y:S01]  /*1f80*/  BSSY.RECONVERGENT B0, `(.L_x_405) ;  /* 0x000005f000007945 */ /* 0x000fe20003800200 */
[----:B------:R-:W-:-:S02]  /*1f90*/  UIADD3 UR10, UPT, UPT, UR10, 0x3000, URZ ;  /* 0x000030000a0a7890 */ /* 0x000fc4000fffe0ff */
[----:B------:R-:W-:Y:S01]  /*1fa0*/  FMUL R14, R0, 0.0009765625 ;  /* 0x3a800000000e7820 */ /* 0x000fe20000400000 */
[----:B------:R-:W-:-:S03]  /*1fb0*/  LOP3.LUT R0, R17, 0x1, RZ, 0xc0, !PT ;  /* 0x0000000111007812 */ /* 0x000fc600078ec0ff */
[----:B------:R2:W3:Y:S01]  /*1fc0*/  F2F.F64.F32 R2, R14 ;  /* 0x0000000e00027310 */ /* 0x0004e20000201800 */
[----:B------:R-:W-:-:S04]  /*1fd0*/  ISETP.NE.U32.AND P0, PT, R0, 0x1, PT ;  /* 0x000000010000780c */ /* 0x000fc80003f05070 */
[----:B------:R-:W-:Y:S01]  /*1fe0*/  FSEL R0, R13, -0.00019574658654164522886, !P0 ;  /* 0xb94d41530d007808 */ /* 0x000fe20004000000 */
[----:B------:R-:W-:Y:S01]  /*1ff0*/  IMAD.MOV.U32 R13, RZ, RZ, 0x3effffff ;  /* 0x3effffffff0d7424 */ /* 0x000fe200078e00ff */
[----:B--2---:R-:W-:Y:S01]  /*2000*/  FSEL R14, R18, 0.0083327032625675201416, !P0 ;  /* 0x3c0885e4120e7808 */ /* 0x004fe20004000000 */
[----:B0-----:R-:W-:-:S03]  /*2010*/  ULEA UR9, UR4, UR9, 0x18 ;  /* 0x0000000904097291 */ /* 0x001fc6000f8ec0ff */
[----:B------:R-:W-:Y:S01]  /*2020*/  FSEL R17, -R13, -0.16666662693023681641, !P0 ;  /* 0xbe2aaaa80d117808 */ /* 0x000fe20004000100 */
[----:B------:R-:W-:Y:S01]  /*2030*/  ULEA UR10, UR4, UR10, 0x18 ;  /* 0x0000000a040a7291 */ /* 0x000fe2000f8ec0ff */
[C---:B------:R-:W-:Y:S01]  /*2040*/  FFMA R14, R19.reuse, R0, R14 ;  /* 0x00000000130e7223 */ /* 0x040fe2000000000e */
[----:B------:R-:W-:Y:S01]  /*2050*/  FSEL R0, R16, 1, P0 ;  /* 0x3f80000010007808 */ /* 0x000fe20000000000 */
[----:B---3--:R-:W-:Y:S02]  /*2060*/  DMUL R2, R2, -UR12 ;  /* 0x8000000c02027c28 */ /* 0x008fe40008000000 */
[C---:B------:R-:W-:Y:S02]  /*2070*/  FFMA R14, R19.reuse, R14, R17 ;  /* 0x0000000e130e7223 */ /* 0x040fe40000000011 */
[----:B------:R-:W-:Y:S02]  /*2080*/  FFMA R19, R19, R0, RZ ;  /* 0x0000000013137223 */ /* 0x000fe400000000ff */
[----:B------:R1:W0:Y:S02]  /*2090*/  F2F.F32.F64 R15, R2 ;  /* 0x00000002000f7310 */ /* 0x0002240000301000 */
[----:B------:R-:W-:-:S04]  /*20a0*/  FFMA R0, R19, R14, R0 ;  /* 0x0000000e13007223 */ /* 0x000fc80000000000 */
[----:B------:R-:W-:Y:S01]  /*20b0*/  @P1 FADD R0, RZ, -R0 ;  /* 0x80000000ff001221 */ /* 0x000fe20000000000 */
[----:B-1----:R-:W-:-:S03]  /*20c0*/  FADD R3, R12, -R11 ;  /* 0x8000000b0c037221 */ /* 0x002fc60000000000 */
[----:B------:R-:W-:Y:S01]  /*20d0*/  FMUL R14, RZ, R0 ;  /* 0x00000000ff0e7220 */ /* 0x000fe20000400000 */
[----:B------:R-:W-:Y:S01]  /*20e0*/  FADD R2, R12, R11 ;  /* 0x0000000b0c027221 */ /* 0x000fe20000000000 */
[----:B------:R-:W-:Y:S02]  /*20f0*/  VIADD R12, R7, UR9 ;  /* 0x00000009070c7c36 */ /* 0x000fe40008000000 */
[-C--:B------:R-:W-:Y:S01]  /*2100*/  FMUL R0, R0, R3.reuse ;  /* 0x0000000300007220 */ /* 0x080fe20000400000 */
[C---:B0-----:R-:W-:Y:S01]  /*2110*/  FMUL R20, R15.reuse, 0.63661974668502807617 ;  /* 0x3f22f9830f147820 */ /* 0x041fe20000400000 */
[----:B------:R-:W-:Y:S01]  /*2120*/  FSETP.GE.AND P0, PT, |R15|, 105615, PT ;  /* 0x47ce47800f00780b */ /* 0x000fe20003f06200 */
[----:B------:R-:W-:Y:S01]  /*2130*/  FFMA R16, R5, R3, -R14 ;  /* 0x0000000305107223 */ /* 0x000fe2000000080e */
[----:B------:R-:W-:Y:S01]  /*2140*/  FFMA R0, RZ, R5, R0 ;  /* 0x00000005ff007223 */ /* 0x000fe20000000000 */
[----:B------:R0:W-:Y:S01]  /*2150*/  STS [R7+UR9], R2 ;  /* 0x0000000207007988 */ /* 0x0001e20008000809 */
[----:B------:R-:W-:Y:S01]  /*2160*/  VIADD R14, R7, UR10 ;  /* 0x0000000a070e7c36 */ /* 0x000fe20008000000 */
[----:B------:R-:W1:Y:S02]  /*2170*/  F2I.NTZ R20, R20 ;  /* 0x0000001400147305 */ /* 0x000e640000203100 */
[----:B------:R0:W-:Y:S04]  /*2180*/  STS [R7+UR10], RZ ;  /* 0x000000ff07007988 */ /* 0x0001e8000800080a */
        /* <DEDUP_REMOVED lines=21> */
.L_x_407:
        /* <DEDUP_REMOVED lines=41> */
.L_x_406:
[----:B------:R-:W-:Y:S05]  /*2570*/  BSYNC.RECONVERGENT B0 ;  /* 0x0000000000007941 */ /* 0x000fea0003800200 */
.L_x_405:
        /* <DEDUP_REMOVED lines=28> */
.L_x_410:
        /* <DEDUP_REMOVED lines=39> */
[----:B------:R-:W0:Y:S02]  /*29b0*/  F2F.F32.F64 R20, R20 ;  /* 0x0000001400147310 */ /* 0x000e240000301000 */
[----:B0-----:R-:W-:-:S07]  /*29c0*/  FSEL R18, -R20, R20, !P0 ;  /* 0x0000001414127208 */ /* 0x001fce0004000100 */
.L_x_409:
[----:B------:R-:W-:Y:S05]  /*29d0*/  BSYNC.RECONVERGENT B0 ;  /* 0x0000000000007941 */ /* 0x000fea0003800200 */
.L_x_408:
[----:B------:R-:W-:Y:S01]  /*29e0*/  LOP3.LUT R0, R7, 0x1fc, RZ, 0xc0, !PT ;  /* 0x000001fc07007812 */ /* 0x000fe200078ec0ff */
[----:B------:R-:W-:Y:S01]  /*29f0*/  FMUL R21, R18, R18 ;  /* 0x0000001212157220 */ /* 0x000fe20000400000 */
[----:B------:R-:W-:Y:S01]  /*2a00*/  LOP3.LUT R3, R4, 0x200, RZ, 0xc0, !PT ;  /* 0x0000020004037812 */ /* 0x000fe200078ec0ff */
[----:B------:R-:W-:Y:S01]  /*2a10*/  BSSY.RECONVERGENT B0, `(.L_x_411) ;  /* 0x0000066000007945 */ /* 0x000fe20003800200 */
[----:B------:R-:W-:Y:S01]  /*2a20*/  I2FP.F32.U32 R0, R0 ;  /* 0x0000000000007245 */ /* 0x000fe20000201000 */
[----:B------:R-:W-:Y:S01]  /*2a30*/  FFMA R22, R21, R8, -0.0013887860113754868507 ;  /* 0xbab607ed15167423 */ /* 0x000fe20000000008 */
[----:B------:R-:W-:Y:S02]  /*2a40*/  LOP3.LUT R3, R3, 0xff, R6, 0xf8, !PT ;  /* 0x000000ff03037812 */ /* 0x000fe400078ef806 */
[----:B------:R-:W-:Y:S01]  /*2a50*/  LOP3.LUT P1, RZ, R19, 0x2, RZ, 0xc0, !PT ;  /* 0x0000000213ff7812 */ /* 0x000fe2000782c0ff */
[----:B------:R-:W-:Y:S01]  /*2a60*/  FMUL R15, R0, 0.0009765625 ;  /* 0x3a800000000f7820 */ /* 0x000fe20000400000 */
[----:B------:R-:W-:-:S02]  /*2a70*/  LEA R24, R3, UR10, 0x2 ;  /* 0x0000000a03187c11 */ /* 0x000fc4000f8e10ff */
[----:B------:R-:W-:Y:S02]  /*2a80*/  LEA R23, R3, UR9, 0x2 ;  /* 0x0000000903177c11 */ /* 0x000fe4000f8e10ff */
[----:B------:R-:W0:Y:S01]  /*2a90*/  F2F.F64.F32 R2, R15 ;  /* 0x0000000f00027310 */ /* 0x000e220000201800 */
[----:B------:R-:W-:Y:S01]  /*2aa0*/  LDS R17, [R24] ;  /* 0x0000000018117984 */ /* 0x000fe20000000800 */
[----:B------:R-:W-:-:S03]  /*2ab0*/  LOP3.LUT R0, R19, 0x1, RZ, 0xc0, !PT ;  /* 0x0000000113007812 */ /* 0x000fc600078ec0ff */
[----:B------:R-:W1:Y:S01]  /*2ac0*/  LDS R16, [R24+0x400] ;  /* 0x0004000018107984 */ /* 0x000e620000000800 */
[----:B------:R-:W-:Y:S01]  /*2ad0*/  ISETP.NE.U32.AND P0, PT, R0, 0x1, PT ;  /* 0x000000010000780c */ /* 0x000fe20003f05070 */
[----:B------:R-:W-:Y:S02]  /*2ae0*/  IMAD.MOV.U32 R0, RZ, RZ, 0x3d2aaabb ;  /* 0x3d2aaabbff007424 */ /* 0x000fe400078e00ff */
[----:B------:R-:W-:Y:S01]  /*2af0*/  LDS R20, [R23] ;  /* 0x0000000017147984 */ /* 0x000fe20000000800 */
[----:B------:R-:W-:Y:S02]  /*2b00*/  FSEL R22, R22, -0.00019574658654164522886, !P0 ;  /* 0xb94d415316167808 */ /* 0x000fe40004000000 */
[----:B------:R-:W-:Y:S01]  /*2b10*/  FSEL R0, R0, 0.0083327032625675201416, !P0 ;  /* 0x3c0885e400007808 */ /* 0x000fe20004000000 */
[----:B------:R2:W3:Y:S01]  /*2b20*/  LDS R5, [R23+0x400] ;  /* 0x0004000017057984 */ /* 0x0004e20000000800 */
[----:B------:R-:W-:Y:S01]  /*2b30*/  FSEL R19, -R13, -0.16666662693023681641, !P0 ;  /* 0xbe2aaaa80d137808 */ /* 0x000fe20004000100 */
[----:B0-----:R-:W-:-:S02]  /*2b40*/  DMUL R2, R2, -UR12 ;  /* 0x8000000c02027c28 */ /* 0x001fc40008000000 */
[----:B------:R-:W-:Y:S01]  /*2b50*/  FFMA R22, R21, R22, R0 ;  /* 0x0000001615167223 */ /* 0x000fe20000000000 */
[----:B------:R-:W-:-:S03]  /*2b60*/  FSEL R0, R18, 1, P0 ;  /* 0x3f80000012007808 */ /* 0x000fc60000000000 */
[----:B------:R-:W2:Y:S01]  /*2b70*/  F2F.F32.F64 R15, R2 ;  /* 0x00000002000f7310 */ /* 0x000ea20000301000 */
[C---:B------:R-:W-:Y:S01]  /*2b80*/  FFMA R19, R21.reuse, R22, R19 ;  /* 0x0000001615137223 */ /* 0x040fe20000000013 */
[----:B------:R-:W-:-:S04]  /*2b90*/  FFMA R21, R21, R0, RZ ;  /* 0x0000000015157223 */ /* 0x000fc800000000ff */
[----:B------:R-:W-:-:S04]  /*2ba0*/  FFMA R19, R21, R19, R0 ;  /* 0x0000001315137223 */ /* 0x000fc80000000000 */
[----:B------:R-:W-:Y:S01]  /*2bb0*/  @P1 FADD R19, RZ, -R19 ;  /* 0x80000013ff131221 */ /* 0x000fe20000000000 */
[C---:B--2---:R-:W-:Y:S01]  /*2bc0*/  FMUL R23, R15.reuse, 0.63661974668502807617 ;  /* 0x3f22f9830f177820 */ /* 0x044fe20000400000 */
[----:B------:R-:W-:-:S03]  /*2bd0*/  FSETP.GE.AND P0, PT, |R15|, 105615, PT ;  /* 0x47ce47800f00780b */ /* 0x000fc60003f06200 */
[----:B------:R-:W0:Y:S01]  /*2be0*/  F2I.NTZ R0, R23 ;  /* 0x0000001700007305 */ /* 0x000e220000203100 */
[C-C-:B-1----:R-:W-:Y:S01]  /*2bf0*/  FADD R18, R17.reuse, -R16.reuse ;  /* 0x8000001011127221 */ /* 0x142fe20000000000 */
        /* <DEDUP_REMOVED lines=15> */
[----:B------:R-:W-:-:S05]  /*2cf0*/  FFMA R18, R18, -5.3903029534742383927e-15, R3 ;  /* 0xa7c234c512127823 */ /* 0x000fca0000000003 */
[----:B------:R-:W-:Y:S01]  /*2d00*/  MOV R5, R18 ;  /* 0x0000001200057202 */ /* 0x000fe20000000f00 */
        /* <DEDUP_REMOVED lines=13> */
.L_x_413:
        /* <DEDUP_REMOVED lines=41> */
.L_x_412:
[----:B------:R-:W-:Y:S05]  /*3070*/  BSYNC.RECONVERGENT B0 ;  /* 0x0000000000007941 */ /* 0x000fea0003800200 */
.L_x_411:
[C---:B------:R-:W-:Y:S01]  /*3080*/  LOP3.LUT R2, R0.reuse, 0x1, RZ, 0xc0, !PT ;  /* 0x0000000100027812 */ /* 0x040fe200078ec0ff */
[----:B------:R-:W-:Y:S01]  /*3090*/  FMUL R3, R5, R5 ;  /* 0x0000000505037220 */ /* 0x000fe20000400000 */
        /* <DEDUP_REMOVED lines=26> */
.L_x_416:
        /* <DEDUP_REMOVED lines=41> */
.L_x_415:
[----:B------:R-:W-:Y:S05]  /*34d0*/  BSYNC.RECONVERGENT B0 ;  /* 0x0000000000007941 */ /* 0x000fea0003800200 */
.L_x_414:
[----:B------:R-:W0:Y:S01]  /*34e0*/  S2UR UR14, SR_CgaCtaId ;  /* 0x00000000000e79c3 */ /* 0x000e220000008800 */
[----:B------:R-:W-:Y:S01]  /*34f0*/  IMAD.SHL.U32 R0, R6, 0x8, RZ ;  /* 0x0000000806007824 */ /* 0x000fe200078e00ff */
[----:B------:R-:W-:Y:S01]  /*3500*/  UMOV UR4, 0x400 ;  /* 0x0000040000047882 */ /* 0x000fe20000000000 */
[----:B------:R-:W-:Y:S01]  /*3510*/  LOP3.LUT R3, R4, 0x300, RZ, 0xc0, !PT ;  /* 0x0000030004037812 */ /* 0x000fe200078ec0ff */
[----:B------:R-:W-:Y:S01]  /*3520*/  UIADD3 UR11, UPT, UPT, UR4, 0x1000, URZ ;  /* 0x00001000040b7890 */ /* 0x000fe2000fffe0ff */
[----:B------:R-:W-:Y:S01]  /*3530*/  FMUL R17, R18, R18 ;  /* 0x0000001212117220 */ /* 0x000fe20000400000 */
[----:B------:R-:W-:Y:S01]  /*3540*/  LOP3.LUT R0, R0, 0x1f8, RZ, 0xc0, !PT ;  /* 0x000001f800007812 */ /* 0x000fe200078ec0ff */
[----:B------:R-:W-:Y:S01]  /*3550*/  IMAD.MOV.U32 R25, RZ, RZ, 0x3d2aaabb ;  /* 0x3d2aaabbff197424 */ /* 0x000fe200078e00ff */
[----:B------:R-:W-:Y:S01]  /*3560*/  LOP3.LUT R3, R3, 0x7f, R6, 0xf8, !PT ;  /* 0x0000007f03037812 */ /* 0x000fe200078ef806 */
[----:B------:R-:W-:Y:S01]  /*3570*/  FFMA R21, R17, R8, -0.0013887860113754868507 ;  /* 0xbab607ed11157423 */ /* 0x000fe20000000008 */
[----:B------:R-:W-:Y:S01]  /*3580*/  I2FP.F32.U32 R0, R0 ;  /* 0x0000000000007245 */ /* 0x000fe20000201000 */
[----:B------:R-:W-:Y:S01]  /*3590*/  BSSY.RECONVERGENT B0, `(.L_x_417) ;  /* 0x0000064000007945 */ /* 0x000fe20003800200 */
[----:B------:R-:W-:-:S03]  /*35a0*/  LOP3.LUT P1, RZ, R19, 0x2, RZ, 0xc0, !PT ;  /* 0x0000000213ff7812 */ /* 0x000fc6000782c0ff */
[----:B------:R-:W-:Y:S01]  /*35b0*/  FMUL R24, R0, 0.0009765625 ;  /* 0x3a80000000187820 */ /* 0x000fe20000400000 */
[----:B------:R-:W-:-:S04]  /*35c0*/  LOP3.LUT R0, R19, 0x1, RZ, 0xc0, !PT ;  /* 0x0000000113007812 */ /* 0x000fc800078ec0ff */
[----:B------:R-:W-:Y:S01]  /*35d0*/  ISETP.NE.U32.AND P0, PT, R0, 0x1, PT ;  /* 0x000000010000780c */ /* 0x000fe20003f05070 */
[----:B0-----:R-:W-:-:S03]  /*35e0*/  ULEA UR11, UR14, UR11, 0x18 ;  /* 0x0000000b0e0b7291 */ /* 0x001fc6000f8ec0ff */
[----:B------:R-:W-:Y:S01]  /*35f0*/  FSEL R0, R21, -0.00019574658654164522886, !P0 ;  /* 0xb94d415315007808 */ /* 0x000fe20004000000 */
[----:B------:R-:W-:Y:S01]  /*3600*/  ULEA UR14, UR14, UR4, 0x18 ;  /* 0x000000040e0e7291 */ /* 0x000fe2000f8ec0ff */
[----:B------:R-:W-:Y:S02]  /*3610*/  FSEL R13, -R13, -0.16666662693023681641, !P0 ;  /* 0xbe2aaaa80d0d7808 */ /* 0x000fe40004000100 */
[----:B------:R-:W-:-:S03]  /*3620*/  LEA R22, R3, UR11, 0x2 ;  /* 0x0000000b03167c11 */ /* 0x000fc6000f8e10ff */
[----:B------:R-:W-:Y:S02]  /*3630*/  LEA R23, R3, UR14, 0x2 ;  /* 0x0000000e03177c11 */ /* 0x000fe4000f8e10ff */
[----:B------:R-:W0:Y:S01]  /*3640*/  F2F.F64.F32 R2, R24 ;  /* 0x0000001800027310 */ /* 0x000e220000201800 */
[----:B------:R-:W-:Y:S04]  /*3650*/  LDS R5, [R22] ;  /* 0x0000000016057984 */ /* 0x000fe80000000800 */
[----:B------:R1:W2:Y:S04]  /*3660*/  LDS R16, [R22+0x200] ;  /* 0x0002000016107984 */ /* 0x0002a80000000800 */
[----:B------:R-:W-:Y:S04]  /*3670*/  LDS R10, [R23] ;  /* 0x00000000170a7984 */ /* 0x000fe80000000800 */
[----:B------:R-:W3:Y:S01]  /*3680*/  LDS R15, [R23+0x200] ;  /* 0x00020000170f7984 */ /* 0x000ee20000000800 */
[----:B-1----:R-:W-:Y:S01]  /*3690*/  FSEL R22, R25, 0.0083327032625675201416, !P0 ;  /* 0x3c0885e419167808 */ /* 0x002fe20004000000 */
[----:B0-----:R-:W-:-:S04]  /*36a0*/  DMUL R2, R2, -UR12 ;  /* 0x8000000c02027c28 */ /* 0x001fc80008000000 */
[C---:B------:R-:W-:Y:S01]  /*36b0*/  FFMA R22, R17.reuse, R0, R22 ;  /* 0x0000000011167223 */ /* 0x040fe20000000016 */
[----:B------:R-:W-:Y:S01]  /*36c0*/  FSEL R0, R18, 1, P0 ;  /* 0x3f80000012007808 */ /* 0x000fe20000000000 */
[----:B------:R-:W0:Y:S02]  /*36d0*/  F2F.F32.F64 R11, R2 ;  /* 0x00000002000b7310 */ /* 0x000e240000301000 */
[C---:B------:R-:W-:Y:S02]  /*36e0*/  FFMA R13, R17.reuse, R22, R13 ;  /* 0x00000016110d7223 */ /* 0x040fe4000000000d */
[----:B------:R-:W-:-:S04]  /*36f0*/  FFMA R17, R17, R0, RZ ;  /* 0x0000000011117223 */ /* 0x000fc800000000ff */
[----:B------:R-:W-:-:S04]  /*3700*/  FFMA R13, R17, R13, R0 ;  /* 0x0000000d110d7223 */ /* 0x000fc80000000000 */
[----:B------:R-:W-:Y:S01]  /*3710*/  @P1 FADD R13, RZ, -R13 ;  /* 0x8000000dff0d1221 */ /* 0x000fe20000000000 */
[C---:B0-----:R-:W-:Y:S01]  /*3720*/  FMUL R19, R11.reuse, 0.63661974668502807617 ;  /* 0x3f22f9830b137820 */ /* 0x041fe20000400000 */
[----:B------:R-:W-:-:S03]  /*3730*/  FSETP.GE.AND P0, PT, |R11|, 105615, PT ;  /* 0x47ce47800b00780b */ /* 0x000fc60003f06200 */
[----:B------:R-:W0:Y:S01]  /*3740*/  F2I.NTZ R0, R19 ;  /* 0x0000001300007305 */ /* 0x000e220000203100 */
[C-C-:B--2---:R-:W-:Y:S01]  /*3750*/  FADD R3, R5.reuse, -R16.reuse ;  /* 0x8000001005037221 */ /* 0x144fe20000000000 */
[----:B------:R-:W-:-:S03]  /*3760*/  FADD R16, R5, R16 ;  /* 0x0000001005107221 */ /* 0x000fc60000000000 */
[CC--:B------:R-:W-:Y:S01]  /*3770*/  FMUL R17, R13.reuse, R3.reuse ;  /* 0x000000030d117220 */ /* 0x0c0fe20000400000 */
[C-C-:B---3--:R-:W-:Y:S01]  /*3780*/  FADD R2, R10.reuse, -R15.reuse ;  /* 0x8000000f0a027221 */ /* 0x148fe20000000000 */
[----:B------:R-:W-:Y:S01]  /*3790*/  FADD R10, R10, R15 ;  /* 0x0000000f0a0a7221 */ /* 0x000fe20000000000 */
[----:B0-----:R-:W-:Y:S02]  /*37a0*/  IMAD.MOV.U32 R15, RZ, RZ, R0 ;  /* 0x000000ffff0f7224 */ /* 0x001fe400078e0000 */
        /* <DEDUP_REMOVED lines=25> */
.L_x_419:
        /* <DEDUP_REMOVED lines=40> */
[----:B01----:R-:W-:-:S07]  /*3bc0*/  FSEL R3, -R18, R18, !P1 ;  /* 0x0000001212037208 */ /* 0x003fce0004800100 */
.L_x_418:
[----:B------:R-:W-:Y:S05]  /*3bd0*/  BSYNC.RECONVERGENT B0 ;  /* 0x0000000000007941 */ /* 0x000fea0003800200 */
.L_x_417:
[C---:B0-----:R-:W-:Y:S01]  /*3be0*/  LOP3.LUT R10, R0.reuse, 0x1, RZ, 0xc0, !PT ;  /* 0x00000001000a7812 */ /* 0x041fe200078ec0ff */
[----:B------:R-:W-:Y:S01]  /*3bf0*/  FMUL R5, R3, R3 ;  /* 0x0000000303057220 */ /* 0x000fe20000400000 */
[----:B------:R-:W-:Y:S01]  /*3c00*/  VIADD R0, R0, 0x1 ;  /* 0x0000000100007836 */ /* 0x000fe20000000000 */
[----:B------:R-:W-:Y:S01]  /*3c10*/  BSSY.RECONVERGENT B0, `(.L_x_420) ;  /* 0x0000043000007945 */ /* 0x000fe20003800200 */
[----:B------:R-:W-:Y:S01]  /*3c20*/  ISETP.NE.U32.AND P1, PT, R10, 0x1, PT ;  /* 0x000000010a00780c */ /* 0x000fe20003f25070 */
[----:B------:R-:W-:Y:S01]  /*3c30*/  FFMA R2, R5, R8, -0.0013887860113754868507 ;  /* 0xbab607ed05027423 */ /* 0x000fe20000000008 */
[----:B------:R-:W-:Y:S01]  /*3c40*/  IMAD.MOV.U32 R10, RZ, RZ, 0x3c0885e4 ;  /* 0x3c0885e4ff0a7424 */ /* 0x000fe200078e00ff */
[----:B------:R-:W-:Y:S02]  /*3c50*/  LOP3.LUT P2, RZ, R0, 0x2, RZ, 0xc0, !PT ;  /* 0x0000000200ff7812 */ /* 0x000fe4000784c0ff */
[----:B------:R-:W-:Y:S02]  /*3c60*/  FSEL R0, R3, 1, !P1 ;  /* 0x3f80000003007808 */ /* 0x000fe40004800000 */
[----:B------:R-:W-:-:S02]  /*3c70*/  FSEL R2, R2, -0.00019574658654164522886, P1 ;  /* 0xb94d415302027808 */ /* 0x000fc40000800000 */
[----:B------:R-:W-:Y:S01]  /*3c80*/  FSEL R10, R10, 0.041666727513074874878, !P1 ;  /* 0x3d2aaabb0a0a7808 */ /* 0x000fe20004800000 */
[----:B------:R-:W-:Y:S01]  /*3c90*/  FFMA R3, R5, R0, RZ ;  /* 0x0000000005037223 */ /* 0x000fe200000000ff */
[----:B------:R-:W-:-:S03]  /*3ca0*/  FSEL R17, -R9, -0.4999999701976776123, !P1 ;  /* 0xbeffffff09117808 */ /* 0x000fc60004800100 */
[----:B------:R-:W-:-:S04]  /*3cb0*/  FFMA R2, R5, R2, R10 ;  /* 0x0000000205027223 */ /* 0x000fc8000000000a */
        /* <DEDUP_REMOVED lines=15> */
.L_x_422:
        /* <DEDUP_REMOVED lines=41> */
.L_x_421:
[----:B------:R-:W-:Y:S05]  /*4040*/  BSYNC.RECONVERGENT B0 ;  /* 0x0000000000007941 */ /* 0x000fea0003800200 */
.L_x_420:
[----:B------:R-:W-:Y:S01]  /*4050*/  IMAD.SHL.U32 R0, R6, 0x10, RZ ;  /* 0x0000001006007824 */ /* 0x000fe200078e00ff */
[----:B------:R-:W-:Y:S01]  /*4060*/  LOP3.LUT R3, R4, 0x380, RZ, 0xc0, !PT ;  /* 0x0000038004037812 */ /* 0x000fe200078ec0ff */
[----:B------:R-:W-:Y:S01]  /*4070*/  FMUL R19, R13, R13 ;  /* 0x0000000d0d137220 */ /* 0x000fe20000400000 */
[----:B------:R-:W-:Y:S01]  /*4080*/  LOP3.LUT P1, RZ, R15, 0x2, RZ, 0xc0, !PT ;  /* 0x000000020fff7812 */ /* 0x000fe2000782c0ff */
[----:B------:R-:W-:Y:S01]  /*4090*/  BSSY.RECONVERGENT B0, `(.L_x_423) ;  /* 0x0000067000007945 */ /* 0x000fe20003800200 */
[----:B------:R-:W-:Y:S01]  /*40a0*/  LOP3.LUT R0, R0, 0x1f0, RZ, 0xc0, !PT ;  /* 0x000001f000007812 */ /* 0x000fe200078ec0ff */
[----:B------:R-:W-:Y:S01]  /*40b0*/  FFMA R20, R19, R8, -0.0013887860113754868507 ;  /* 0xbab607ed13147423 */ /* 0x000fe20000000008 */
[----:B------:R-:W-:Y:S02]  /*40c0*/  LOP3.LUT R3, R3, 0x3f, R6, 0xf8, !PT ;  /* 0x0000003f03037812 */ /* 0x000fe400078ef806 */
[----:B------:R-:W-:Y:S02]  /*40d0*/  I2FP.F32.U32 R0, R0 ;  /* 0x0000000000007245 */ /* 0x000fe40000201000 */
[----:B------:R-:W-:-:S02]  /*40e0*/  LEA R22, R3, UR10, 0x2 ;  /* 0x0000000a03167c11 */ /* 0x000fc4000f8e10ff */
[----:B------:R-:W-:Y:S01]  /*40f0*/  LEA R21, R3, UR9, 0x2 ;  /* 0x0000000903157c11 */ /* 0x000fe2000f8e10ff */
[----:B------:R-:W-:Y:S01]  /*4100*/  FMUL R23, R0, 0.0009765625 ;  /* 0x3a80000000177820 */ /* 0x000fe20000400000 */
[----:B------:R-:W-:Y:S01]  /*4110*/  LOP3.LUT R0, R15, 0x1, RZ, 0xc0, !PT ;  /* 0x000000010f007812 */ /* 0x000fe200078ec0ff */
[----:B------:R-:W-:Y:S02]  /*4120*/  LDS R5, [R22] ;  /* 0x0000000016057984 */ /* 0x000fe40000000800 */
[----:B------:R-:W0:Y:S01]  /*4130*/  F2F.F64.F32 R2, R23 ;  /* 0x0000001700027310 */ /* 0x000e220000201800 */
[----:B------:R-:W-:Y:S01]  /*4140*/  ISETP.NE.U32.AND P0, PT, R0, 0x1, PT ;  /* 0x000000010000780c */ /* 0x000fe20003f05070 */
[----:B------:R1:W2:Y:S01]  /*4150*/  LDS R16, [R22+0x100] ;  /* 0x0001000016107984 */ /* 0x0002a20000000800 */
[----:B------:R-:W-:Y:S02]  /*4160*/  IMAD.MOV.U32 R0, RZ, RZ, 0x3d2aaabb ;  /* 0x3d2aaabbff007424 */ /* 0x000fe400078e00ff */
[----:B------:R-:W-:Y:S01]  /*4170*/  FSEL R20, R20, -0.00019574658654164522886, !P0 ;  /* 0xb94d415314147808 */ /* 0x000fe20004000000 */
[----:B------:R-:W-:Y:S02]  /*4180*/  LDS R10, [R21] ;  /* 0x00000000150a7984 */ /* 0x000fe40000000800 */
[----:B------:R-:W-:-:S02]  /*4190*/  FSEL R0, R0, 0.0083327032625675201416, !P0 ;  /* 0x3c0885e400007808 */ /* 0x000fc40004000000 */
[----:B------:R3:W4:Y:S01]  /*41a0*/  LDS R17, [R21+0x100] ;  /* 0x0001000015117984 */ /* 0x0007220000000800 */
[----:B-1----:R-:W-:Y:S02]  /*41b0*/  IMAD.MOV.U32 R22, RZ, RZ, 0x3effffff ;  /* 0x3effffffff167424 */ /* 0x002fe400078e00ff */
[----:B------:R-:W-:Y:S01]  /*41c0*/  FFMA R20, R19, R20, R0 ;  /* 0x0000001413147223 */ /* 0x000fe20000000000 */
[----:B------:R-:W-:Y:S01]  /*41d0*/  FSEL R0, R13, 1, P0 ;  /* 0x3f8000000d007808 */ /* 0x000fe20000000000 */
[----:B0-----:R-:W-:Y:S01]  /*41e0*/  DMUL R2, R2, -UR12 ;  /* 0x8000000c02027c28 */ /* 0x001fe20008000000 */
[----:B------:R-:W-:-:S05]  /*41f0*/  FSEL R15, -R22, -0.16666662693023681641, !P0 ;  /* 0xbe2aaaa8160f7808 */ /* 0x000fca0004000100 */
[----:B------:R-:W3:Y:S01]  /*4200*/  F2F.F32.F64 R11, R2 ;  /* 0x00000002000b7310 */ /* 0x000ee20000301000 */
[C---:B------:R-:W-:Y:S01]  /*4210*/  FFMA R15, R19.reuse, R20, R15 ;  /* 0x00000014130f7223 */ /* 0x040fe2000000000f */
[----:B------:R-:W-:-:S04]  /*4220*/  FFMA R19, R19, R0, RZ ;  /* 0x0000000013137223 */ /* 0x000fc800000000ff */
[----:B------:R-:W-:-:S04]  /*4230*/  FFMA R15, R19, R15, R0 ;  /* 0x0000000f130f7223 */ /* 0x000fc80000000000 */
[----:B------:R-:W-:Y:S01]  /*4240*/  @P1 FADD R15, RZ, -R15 ;  /* 0x8000000fff0f1221 */ /* 0x000fe20000000000 */
[C---:B---3--:R-:W-:Y:S01]  /*4250*/  FMUL R21, R11.reuse, 0.63661974668502807617 ;  /* 0x3f22f9830b157820 */ /* 0x048fe20000400000 */
[----:B------:R-:W-:-:S03]  /*4260*/  FSETP.GE.AND P0, PT, |R11|, 105615, PT ;  /* 0x47ce47800b00780b */ /* 0x000fc60003f06200 */
[----:B------:R-:W0:Y:S01]  /*4270*/  F2I.NTZ R0, R21 ;  /* 0x0000001500007305 */ /* 0x000e220000203100 */
[C-C-:B--2---:R-:W-:Y:S01]  /*4280*/  FADD R3, R5.reuse, -R16.reuse ;  /* 0x8000001005037221 */ /* 0x144fe20000000000 */
[----:B------:R-:W-:-:S03]  /*4290*/  FADD R16, R5, R16 ;  /* 0x0000001005107221 */ /* 0x000fc60000000000 */
[----:B------:R-:W-:Y:S01]  /*42a0*/  FMUL R13, R15, R3 ;  /* 0x000000030f0d7220 */ /* 0x000fe20000400000 */
[C-C-:B----4-:R-:W-:Y:S01]  /*42b0*/  FADD R2, R10.reuse, -R17.reuse ;  /* 0x800000110a027221 */ /* 0x150fe20000000000 */
[----:B------:R-:W-:-:S03]  /*42c0*/  FADD R10, R10, R17 ;  /* 0x000000110a0a7221 */ /* 0x000fc60000000000 */
[-C--:B------:R-:W-:Y:S01]  /*42d0*/  FMUL R20, R15, R2.reuse ;  /* 0x000000020f147220 */ /* 0x080fe20000400000 */
[C---:B------:R-:W-:Y:S01]  /*42e0*/  FFMA R2, R18.reuse, R2, -R13 ;  /* 0x0000000212027223 */ /* 0x040fe2000000080d */
[----:B------:R1:W-:Y:S01]  /*42f0*/  STS [R7+UR16], R10 ;  /* 0x0000000a07007988 */ /* 0x0003e20008000810 */
[-C--:B0-----:R-:W-:Y:S01]  /*4300*/  MOV R15, R0.reuse ;  /* 0x00000000000f7202 */ /* 0x081fe20000000f00 */
        /* <DEDUP_REMOVED lines=22> */
.L_x_425:
        /* <DEDUP_REMOVED lines=41> */
.L_x_424:
[----:B------:R-:W-:Y:S05]  /*4700*/  BSYNC.RECONVERGENT B0 ;  /* 0x0000000000007941 */ /* 0x000fea0003800200 */
.L_x_423:
[C---:B-1----:R-:W-:Y:S01]  /*4710*/  LOP3.LUT R10, R0.reuse, 0x1, RZ, 0xc0, !PT ;  /* 0x00000001000a7812 */ /* 0x042fe200078ec0ff */
        /* <DEDUP_REMOVED lines=28> */
.L_x_428:
        /* <DEDUP_REMOVED lines=41> */
.L_x_427:
[----:B------:R-:W-:Y:S05]  /*4b70*/  BSYNC.RECONVERGENT B0 ;  /* 0x0000000000007941 */ /* 0x000fea0003800200 */
.L_x_426:
        /* <DEDUP_REMOVED lines=66> */
.L_x_431:
        /* <DEDUP_REMOVED lines=41> */
.L_x_430:
[----:B------:R-:W-:Y:S05]  /*5230*/  BSYNC.RECONVERGENT B0 ;  /* 0x0000000000007941 */ /* 0x000fea0003800200 */
.L_x_429:
        /* <DEDUP_REMOVED lines=29> */
.L_x_434:
        /* <DEDUP_REMOVED lines=41> */
.L_x_433:
[----:B------:R-:W-:Y:S05]  /*56a0*/  BSYNC.RECONVERGENT B0 ;  /* 0x0000000000007941 */ /* 0x000fea0003800200 */
.L_x_432:
[----:B------:R-:W-:Y:S01]  /*56b0*/  SHF.L.U32 R0, R6, 0x6, RZ ;  /* 0x0000000606007819 */ /* 0x000fe200000006ff */
[----:B------:R-:W-:Y:S01]  /*56c0*/  FMUL R19, R13, R13 ;  /* 0x0000000d0d137220 */ /* 0x000fe20000400000 */
[----:B------:R-:W-:Y:S01]  /*56d0*/  LOP3.LUT R3, R4, 0x3e0, RZ, 0xc0, !PT ;  /* 0x000003e004037812 */ /* 0x000fe200078ec0ff */
        /* <DEDUP_REMOVED lines=8> */
[C---:B------:R-:W-:Y:S01]  /*5760*/  LOP3.LUT R0, R15.reuse, 0x1, RZ, 0xc0, !PT ;  /* 0x000000010f007812 */ /* 0x040fe200078ec0ff */
[----:B------:R-:W-:Y:S01]  /*5770*/  LDS R5, [R22] ;  /* 0x0000000016057984 */ /* 0x000fe20000000800 */
[----:B------:R-:W-:Y:S01]  /*5780*/  LOP3.LUT P1, RZ, R15, 0x2, RZ, 0xc0, !PT ;  /* 0x000000020fff7812 */ /* 0x000fe2000782c0ff */
        /* <DEDUP_REMOVED lines=52> */
.L_x_437:
        /* <DEDUP_REMOVED lines=41> */
.L_x_436:
[----:B------:R-:W-:Y:S05]  /*5d60*/  BSYNC.RECONVERGENT B0 ;  /* 0x0000000000007941 */ /* 0x000fea0003800200 */
.L_x_435:
        /* <DEDUP_REMOVED lines=29> */
.L_x_440:
        /* <DEDUP_REMOVED lines=41> */
.L_x_439:
[----:B------:R-:W-:Y:S05]  /*61d0*/  BSYNC.RECONVERGENT B0 ;  /* 0x0000000000007941 */ /* 0x000fea0003800200 */
.L_x_438:
        /* <DEDUP_REMOVED lines=26> */
[----:B---3--:R-:W-:-:S05]  /*6380*/  FSEL R21, -R22, -0.16666662693023681641, !P0 ;  /* 0xbe2aaaa816157808 */ /* 0x008fca0004000100 */
[----:B------:R-:W0:Y:S01]  /*6390*/  F2F.F32.F64 R13, R2 ;  /* 0x00000002000d7310 */ /* 0x000e220000301000 */
[C---:B------:R-:W-:Y:S01]  /*63a0*/  FFMA R20, R17.reuse, R20, R21 ;  /* 0x0000001411147223 */ /* 0x040fe20000000015 */
        /* <DEDUP_REMOVED lines=13> */
[----:B0-----:R-:W-:Y:S01]  /*6480*/  I2FP.F32.S32 R2, R0 ;  /* 0x0000000000027245 */ /* 0x001fe20000201400 */
[----:B------:R0:W-:Y:S01]  /*6490*/  STS [R7+UR9], R10 ;  /* 0x0000000a07007988 */ /* 0x0001e20008000809 */
[----:B------:R-:W-:Y:S01]  /*64a0*/  FFMA R18, R19, R18, R17 ;  /* 0x0000001213127223 */ /* 0x000fe20000000011 */
[----:B------:R-:W-:Y:S02]  /*64b0*/  IMAD.MOV.U32 R19, RZ, RZ, R0 ;  /* 0x000000ffff137224 */ /* 0x000fe400078e0000 */
[C---:B------:R-:W-:Y:S01]  /*64c0*/  FFMA R3, R2.reuse, -1.5707962512969970703, R13 ;  /* 0xbfc90fda02037823 */ /* 0x040fe2000000000d */
[----:B------:R0:W-:Y:S03]  /*64d0*/  STS [R7+UR10], R16 ;  /* 0x0000001007007988 */ /* 0x0001e6000800080a */
[C---:B------:R-:W-:Y:S01]  /*64e0*/  FFMA R3, R2.reuse, -7.5497894158615963534e-08, R3 ;  /* 0xb3a2216802037823 */ /* 0x040fe20000000003 */
[----:B------:R0:W-:Y:S03]  /*64f0*/  STS [R7+UR9+0x800], R20 ;  /* 0x0008001407007988 */ /* 0x0001e60008000809 */
[----:B------:R-:W-:Y:S01]  /*6500*/  FFMA R21, R2, -5.3903029534742383927e-15, R3 ;  /* 0xa7c234c502157823 */ /* 0x000fe20000000003 */
[----:B------:R0:W-:Y:S03]  /*6510*/  STS [R7+UR10+0x800], R18 ;  /* 0x0008001207007988 */ /* 0x0001e6000800080a */
        /* <DEDUP_REMOVED lines=8> */
[----:B0-----:R-:W-:Y:S01]  /*65a0*/  MOV R10, RZ ;  /* 0x000000ff000a7202 */ /* 0x001fe20000000f00 */
[----:B------:R-:W-:Y:S01]  /*65b0*/  IMAD.MOV.U32 R0, RZ, RZ, R1 ;  /* 0x000000ffff007224 */ /* 0x000fe200078e0001 */
[----:B------:R-:W0:Y:S02]  /*65c0*/  LDCU.64 UR18, c[0x4][URZ] ;  /* 0x01000000ff1277ac */ /* 0x000e240008000a00 */
[----:B------:R-:W-:Y:S01]  /*65d0*/  LOP3.LUT R5, R2, 0x80000000, RZ, 0xfc, !PT ;  /* 0x8000000002057812 */ /* 0x000fe200078efcff */
[----:B------:R-:W-:Y:S01]  /*65e0*/  UMOV UR5, URZ ;  /* 0x000000ff00057c82 */ /* 0x000fe20008000000 */
[----:B------:R-:W-:-:S05]  /*65f0*/  UMOV UR4, URZ ;  /* 0x000000ff00047c82 */ /* 0x000fca0008000000 */
.L_x_443:
        /* <DEDUP_REMOVED lines=41> */
.L_x_442:
[----:B------:R-:W-:Y:S05]  /*6890*/  BSYNC.RECONVERGENT B0 ;  /* 0x0000000000007941 */ /* 0x000fea0003800200 */
.L_x_441:
[----:B------:R-:W-:Y:S01]  /*68a0*/  FMUL R3, R2, R2 ;  /* 0x0000000202037220 */ /* 0x000fe20000400000 */
[----:B0-----:R-:W-:Y:S01]  /*68b0*/  LOP3.LUT R10, R0, 0x1, RZ, 0xc0, !PT ;  /* 0x00000001000a7812 */ /* 0x001fe200078ec0ff */
[----:B------:R-:W-:Y:S01]  /*68c0*/  IMAD.MOV.U32 R11, RZ, RZ, 0x3c0885e4 ;  /* 0x3c0885e4ff0b7424 */ /* 0x000fe200078e00ff */
[----:B------:R-:W-:Y:S01]  /*68d0*/  BSSY.RECONVERGENT B0, `(.L_x_444) ;  /* 0x0000043000007945 */ /* 0x000fe20003800200 */
        /* <DEDUP_REMOVED lines=25> */
.L_x_446:
        /* <DEDUP_REMOVED lines=16> */
[----:B------:R-:W-:Y:S02]  /*6b70*/  LOP3.LUT P0, RZ, R5, 0x1f, RZ, 0xc0, !PT ;  /* 0x0000001f05ff7812 */ /* 0x000fe4000780c0ff */
[----:B------:R-:W-:-:S04]  /*6b80*/  IADD3 R0, PT, PT, R0, -0x80, RZ ;  /* 0xffffff8000007810 */ /* 0x000fc80007ffe0ff */
        /* <DEDUP_REMOVED lines=23> */
.L_x_445:
[----:B------:R-:W-:Y:S05]  /*6d00*/  BSYNC.RECONVERGENT B0 ;  /* 0x0000000000007941 */ /* 0x000fea0003800200 */
.L_x_444:
        /* <DEDUP_REMOVED lines=12> */
[----:B------:R-:W-:Y:S01]  /*6dd0*/  FMUL R25, R0, 0.0009765625 ;  /* 0x3a80000000197820 */ /* 0x000fe20000400000 */
[----:B------:R-:W-:Y:S01]  /*6de0*/  LOP3.LUT R0, R19, 0x1, RZ, 0xc0, !PT ;  /* 0x0000000113007812 */ /* 0x000fe200078ec0ff */
[----:B------:R-:W-:Y:S02]  /*6df0*/  LDS R5, [R22] ;  /* 0x0000000016057984 */ /* 0x000fe40000000800 */
[----:B------:R-:W0:Y:S01]  /*6e00*/  F2F.F64.F32 R2, R25 ;  /* 0x0000001900027310 */ /* 0x000e220000201800 */
[----:B------:R-:W-:Y:S01]  /*6e10*/  ISETP.NE.U32.AND P0, PT, R0, 0x1, PT ;  /* 0x000000010000780c */ /* 0x000fe20003f05070 */
[----:B------:R1:W2:Y:S03]  /*6e20*/  LDS R16, [R22+0x10] ;  /* 0x0000100016107984 */ /* 0x0002a60000000800 */
[----:B------:R-:W-:Y:S01]  /*6e30*/  FSEL R0, R15, -0.00019574658654164522886, !P0 ;  /* 0xb94d41530f007808 */ /* 0x000fe20004000000 */
[----:B------:R-:W-:Y:S01]  /*6e40*/  LDS R10, [R24] ;  /* 0x00000000180a7984 */ /* 0x000fe20000000800 */
[----:B------:R-:W-:-:S03]  /*6e50*/  IMAD.MOV.U32 R15, RZ, RZ, 0x3effffff ;  /* 0x3effffffff0f7424 */ /* 0x000fc600078e00ff */
[----:B------:R3:W4:Y:S01]  /*6e60*/  LDS R17, [R24+0x10] ;  /* 0x0000100018117984 */ /* 0x0007220000000800 */
[----:B-1----:R-:W-:Y:S02]  /*6e70*/  FSEL R22, R13, 0.0083327032625675201416, !P0 ;  /* 0x3c0885e40d167808 */ /* 0x002fe40004000000 */
[----:B------:R-:W-:Y:S01]  /*6e80*/  FSEL R19, -R15, -0.16666662693023681641, !P0 ;  /* 0xbe2aaaa80f137808 */ /* 0x000fe20004000100 */
[----:B0-----:R-:W-:Y:S02]  /*6e90*/  DMUL R2, R2, -UR12 ;  /* 0x8000000c02027c28 */ /* 0x001fe40008000000 */
[----:B------:R-:W-:Y:S01]  /*6ea0*/  FFMA R22, R23, R0, R22 ;  /* 0x0000000017167223 */ /* 0x000fe20000000016 */
[----:B------:R-:W-:-:S03]  /*6eb0*/  FSEL R0, R21, 1, P0 ;  /* 0x3f80000015007808 */ /* 0x000fc60000000000 */
[C---:B------:R-:W-:Y:S01]  /*6ec0*/  FFMA R19, R23.reuse, R22, R19 ;  /* 0x0000001617137223 */ /* 0x040fe20000000013 */
[----:B------:R-:W3:Y:S01]  /*6ed0*/  F2F.F32.F64 R18, R2 ;  /* 0x0000000200127310 */ /* 0x000ee20000301000 */
        /* <DEDUP_REMOVED lines=11> */
[----:B------:R-:W-:Y:S01]  /*6f90*/  FMUL R22, R19, R2 ;  /* 0x0000000213167220 */ /* 0x000fe20000400000 */
        /* <DEDUP_REMOVED lines=25> */
.L_x_449:
        /* <DEDUP_REMOVED lines=40> */
[----:B01----:R-:W-:-:S07]  /*73b0*/  FSEL R5, -R16, R16, !P1 ;  /* 0x0000001010057208 */ /* 0x003fce0004800100 */
.L_x_448:
[----:B------:R-:W-:Y:S05]  /*73c0*/  BSYNC.RECONVERGENT B0 ;  /* 0x0000000000007941 */ /* 0x000fea0003800200 */
.L_x_447:
[C---:B0-----:R-:W-:Y:S01]  /*73d0*/  LOP3.LUT R2, R0.reuse, 0x1, RZ, 0xc0, !PT ;  /* 0x0000000100027812 */ /* 0x041fe200078ec0ff */
        /* <DEDUP_REMOVED lines=27> */
.L_x_452:
        /* <DEDUP_REMOVED lines=35> */
[----:B------:R-:W0:Y:S01]  /*77c0*/  I2F.F64.S64 R16, R16 ;  /* 0x0000001000107312 */ /* 0x000e220000301c00 */
[----:B------:R-:W-:Y:S02]  /*77d0*/  ISETP.GE.AND P0, PT, R5, RZ, PT ;  /* 0x000000ff0500720c */ /* 0x000fe40003f06270 */
[----:B------:R-:W-:Y:S01]  /*77e0*/  IMAD.IADD R20, R2, 0x1, -R3 ;  /* 0x0000000102147824 */ /* 0x000fe200078e0a03 */
[----:B0-----:R-:W-:-:S10]  /*77f0*/  DMUL R10, R16, UR4 ;  /* 0x00000004100a7c28 */ /* 0x001fd40008000000 */
[----:B------:R-:W0:Y:S02]  /*7800*/  F2F.F32.F64 R10, R10 ;  /* 0x0000000a000a7310 */ /* 0x000e240000301000 */
[----:B0-----:R-:W-:-:S07]  /*7810*/  FSEL R19, -R10, R10, !P0 ;  /* 0x0000000a0a137208 */ /* 0x001fce0004000100 */
.L_x_451:
[----:B------:R-:W-:Y:S05]  /*7820*/  BSYNC.RECONVERGENT B0 ;  /* 0x0000000000007941 */ /* 0x000fea0003800200 */
.L_x_450:
[----:B------:R-:W-:Y:S01]  /*7830*/  LOP3.LUT R3, R4, 0x3fc, RZ, 0xc0, !PT ;  /* 0x000003fc04037812 */ /* 0x000fe200078ec0ff */
[----:B------:R-:W-:Y:S01]  /*7840*/  FMUL R5, R19, R19 ;  /* 0x0000001313057220 */ /* 0x000fe20000400000 */
[----:B------:R-:W-:Y:S01]  /*7850*/  LOP3.LUT R0, R20, 0x1, RZ, 0xc0, !PT ;  /* 0x0000000114007812 */ /* 0x000fe200078ec0ff */
[----:B------:R-:W-:Y:S01]  /*7860*/  IMAD.IADD R14, R7, 0x1, R14 ;  /* 0x00000001070e7824 */ /* 0x000fe200078e020e */
[----:B------:R-:W-:Y:S01]  /*7870*/  LOP3.LUT R3, R3, 0x1, R6, 0xf8, !PT ;  /* 0x0000000103037812 */ /* 0x000fe200078ef806 */
[----:B------:R-:W-:Y:S01]  /*7880*/  IMAD.IADD R12, R7, 0x1, R12 ;  /* 0x00000001070c7824 */ /* 0x000fe200078e020c */
[----:B------:R-:W-:Y:S01]  /*7890*/  ISETP.NE.U32.AND P0, PT, R0, 0x1, PT ;  /* 0x000000010000780c */ /* 0x000fe20003f05070 */
[-C--:B------:R-:W-:Y:S01]  /*78a0*/  FFMA R0, R5, R8.reuse, -0.0013887860113754868507 ;  /* 0xbab607ed05007423 */ /* 0x080fe20000000008 */
[C---:B------:R-:W-:Y:S01]  /*78b0*/  LEA R16, R3.reuse, UR11, 0x2 ;  /* 0x0000000b03107c11 */ /* 0x040fe2000f8e10ff */
[----:B------:R-:W-:Y:S01]  /*78c0*/  FFMA R8, RZ, R8, -0.0013887860113754868507 ;  /* 0xbab607edff087423 */ /* 0x000fe20000000008 */
[----:B------:R-:W-:Y:S01]  /*78d0*/  LEA R10, R3, UR14, 0x2 ;  /* 0x0000000e030a7c11 */ /* 0x000fe2000f8e10ff */
[----:B------:R-:W-:Y:S01]  /*78e0*/  USHF.L.U32 UR4, UR15, 0xa, URZ ;  /* 0x0000000a0f047899 */ /* 0x000fe200080006ff */
        /* <DEDUP_REMOVED lines=11> */
[C---:B------:R-:W-:Y:S01]  /*79a0*/  FFMA R4, R5.reuse, R4, R15 ;  /* 0x0000000405047223 */ /* 0x040fe2000000000f */
[----:B------:R-:W-:Y:S01]  /*79b0*/  LOP3.LUT R17, R6, UR4, RZ, 0xfc, !PT ;  /* 0x0000000406117c12 */ /* 0x000fe2000f8efcff */
        /* <DEDUP_REMOVED lines=12> */
[----:B------:R-:W-:Y:S02]  /*7a80*/  STS [R7+UR9], R18 ;  /* 0x0000001207007988 */ /* 0x000fe40008000809 */
[----:B------:R-:W-:Y:S01]  /*7a90*/  FFMA R0, R9, R5, R0 ;  /* 0x0000000509007223 */ /* 0x000fe20000000000 */
[----:B------:R-:W-:Y:S01]  /*7aa0*/  IMAD.MOV.U32 R9, RZ, RZ, 0x394d4153 ;  /* 0x394d4153ff097424 */ /* 0x000fe200078e00ff */
[----:B------:R0:W-:Y:S01]  /*7ab0*/  STS [R7+UR10], R2 ;  /* 0x0000000207007988 */ /* 0x0001e2000800080a */
[----:B------:R-:W1:Y:S02]  /*7ac0*/  LDC.64 R4, c[0x0][0x398] ;  /* 0x0000e600ff047b82 */ /* 0x000e640000000a00 */
[----:B------:R-:W-:Y:S01]  /*7ad0*/  FFMA R9, RZ, -R9, 0.0083327032625675201416 ;  /* 0x3c0885e4ff097423 */ /* 0x000fe20000000809 */
[----:B------:R-:W-:Y:S03]  /*7ae0*/  STS [R7+UR9+0x800], R10 ;  /* 0x0008000a07007988 */ /* 0x000fe60008000809 */
[----:B------:R-:W-:Y:S01]  /*7af0*/  FFMA R9, RZ, R9, -0.16666662693023681641 ;  /* 0xbe2aaaa8ff097423 */ /* 0x000fe20000000009 */
[----:B------:R2:W-:Y:S01]  /*7b00*/  STS [R7+UR10+0x800], R0 ;  /* 0x0008000007007988 */ /* 0x0005e2000800080a */
[----:B0-----:R-:W0:Y:S08]  /*7b10*/  LDC.64 R2, c[0x0][0x3a0] ;  /* 0x0000e800ff027b82 */ /* 0x001e300000000a00 */
[----:B------:R-:W-:Y:S01]  /*7b20*/  BAR.SYNC.DEFER_BLOCKING 0x0 ;  /* 0x0000000000007b1d */ /* 0x000fe20000010000 */
[----:B--2---:R-:W-:-:S04]  /*7b30*/  FFMA R0, -RZ, RZ, RZ ;  /* 0x000000ffff007223 */ /* 0x004fc800000001ff */
[----:B------:R-:W-:Y:S01]  /*7b40*/  FMUL R0, R0, R9 ;  /* 0x0000000900007220 */ /* 0x000fe20000400000 */
[----:B-1----:R-:W-:-:S04]  /*7b50*/  IMAD.WIDE.U32 R4, R17, 0x4, R4 ;  /* 0x0000000411047825 */ /* 0x002fc800078e0004 */
[----:B0-----:R-:W-:Y:S01]  /*7b60*/  IMAD.WIDE.U32 R2, R17, 0x4, R2 ;  /* 0x0000000411027825 */ /* 0x001fe200078e0002 */
        /* <DEDUP_REMOVED lines=17> */
        .weak           $__internal_6_$__cuda_sm3x_div_rn_noftz_f32_slowpath
        .type           $__internal_6_$__cuda_sm3x_div_rn_noftz_f32_slowpath,@function
        .size           $__internal_6_$__cuda_sm3x_div_rn_noftz_f32_slowpath,(.L_x_484 - $__internal_6_$__cuda_sm3x_div_rn_noftz_f32_slowpath)
$__internal_6_$__cuda_sm3x_div_rn_noftz_f32_slowpath:
[----:B------:R-:W-:Y:S01]  /*7c80*/  SHF.R.U32.HI R10, RZ, 0x17, R11 ;  /* 0x00000017ff0a7819 */ /* 0x000fe2000001160b */
[----:B------:R-:W-:Y:S01]  /*7c90*/  BSSY.RECONVERGENT B1, `(.L_x_453) ;  /* 0x0000064000017945 */ /* 0x000fe20003800200 */
[----:B------:R-:W-:Y:S02]  /*7ca0*/  SHF.R.U32.HI R2, RZ, 0x17, R3 ;  /* 0x00000017ff027819 */ /* 0x000fe40000011603 */
[----:B------:R-:W-:Y:S02]  /*7cb0*/  LOP3.LUT R10, R10, 0xff, RZ, 0xc0, !PT ;  /* 0x000000ff0a0a7812 */ /* 0x000fe400078ec0ff */
[----:B------:R-:W-:Y:S02]  /*7cc0*/  LOP3.LUT R18, R2, 0xff, RZ, 0xc0, !PT ;  /* 0x000000ff02127812 */ /* 0x000fe400078ec0ff */
[----:B------:R-:W-:Y:S01]  /*7cd0*/  MOV R16, 0x447fc000 ;  /* 0x447fc00000107802 */ /* 0x000fe20000000f00 */
        /* <DEDUP_REMOVED lines=30> */
.L_x_454:
[----:B------:R-:W-:Y:S01]  /*7ec0*/  LEA R13, R10, 0xc0800000, 0x17 ;  /* 0xc08000000a0d7811 */ /* 0x000fe200078eb8ff */
[----:B------:R-:W-:Y:S04]  /*7ed0*/  BSSY.RECONVERGENT B2, `(.L_x_459) ;  /* 0x0000036000027945 */ /* 0x000fe80003800200 */
[----:B------:R-:W-:Y:S02]  /*7ee0*/  IMAD.IADD R16, R16, 0x1, -R13 ;  /* 0x0000000110107824 */ /* 0x000fe400078e0a0d */
[----:B------:R-:W-:Y:S02]  /*7ef0*/  VIADD R13, R18, 0xffffff81 ;  /* 0xffffff81120d7836 */ /* 0x000fe40000000000 */
[----:B------:R-:W0:Y:S01]  /*7f00*/  MUFU.RCP R15, R16 ;  /* 0x00000010000f7308 */ /* 0x000e220000001000 */
[----:B------:R-:W-:Y:S01]  /*7f10*/  FADD.FTZ R17, -R16, -RZ ;  /* 0x800000ff10117221 */ /* 0x000fe20000010100 */
[C---:B------:R-:W-:Y:S01]  /*7f20*/  IMAD R2, R13.reuse, -0x800000, R3 ;  /* 0xff8000000d027824 */ /* 0x040fe200078e0203 */
[----:B------:R-:W-:-:S05]  /*7f30*/  IADD3 R10, PT, PT, R13, 0x7f, -R10 ;  /* 0x0000007f0d0a7810 */ /* 0x000fca0007ffe80a */
        /* <DEDUP_REMOVED lines=23> */
[CCC-:B------:R-:W-:Y:S01]  /*80b0*/  FFMA.RM R10, R20.reuse, R18.reuse, R15.reuse ;  /* 0x00000012140a7223 */ /* 0x1c0fe2000000400f */
        /* <DEDUP_REMOVED lines=19> */
.L_x_461:
[----:B------:R-:W-:-:S04]  /*81f0*/  LOP3.LUT R2, R2, 0x80000000, RZ, 0xc0, !PT ;  /* 0x8000000002027812 */ /* 0x000fc800078ec0ff */
[----:B------:R-:W-:Y:S01]  /*8200*/  LOP3.LUT R2, R2, 0x7f800000, RZ, 0xfc, !PT ;  /* 0x7f80000002027812 */ /* 0x000fe200078efcff */
[----:B------:R-:W-:Y:S06]  /*8210*/  BRA `(.L_x_462) ;  /* 0x0000000000047947 */ /* 0x000fec0003800000 */
.L_x_460:
[----:B------:R-:W-:-:S07]  /*8220*/  IMAD R2, R10, 0x800000, R2 ;  /* 0x008000000a027824 */ /* 0x000fce00078e0202 */
.L_x_462:
[----:B------:R-:W-:Y:S05]  /*8230*/  BSYNC.RECONVERGENT B2 ;  /* 0x0000000000027941 */ /* 0x000fea0003800200 */
.L_x_459:
[----:B------:R-:W-:Y:S05]  /*8240*/  BRA `(.L_x_463) ;  /* 0x0000000000207947 */ /* 0x000fea0003800000 */
.L_x_458:
[----:B------:R-:W-:-:S04]  /*8250*/  LOP3.LUT R2, R16, 0x80000000, R3, 0x48, !PT ;  /* 0x8000000010027812 */ /* 0x000fc800078e4803 */
[----:B------:R-:W-:Y:S01]  /*8260*/  LOP3.LUT R2, R2, 0x7f800000, RZ, 0xfc, !PT ;  /* 0x7f80000002027812 */ /* 0x000fe200078efcff */
[----:B------:R-:W-:Y:S06]  /*8270*/  BRA `(.L_x_463) ;  /* 0x0000000000147947 */ /* 0x000fec0003800000 */
.L_x_457:
[----:B------:R-:W-:Y:S01]  /*8280*/  LOP3.LUT R2, R16, 0x80000000, R3, 0x48, !PT ;  /* 0x8000000010027812 */ /* 0x000fe200078e4803 */
[----:B------:R-:W-:Y:S06]  /*8290*/  BRA `(.L_x_463) ;  /* 0x00000000000c7947 */ /* 0x000fec0003800000 */
.L_x_456:
[----:B------:R-:W0:Y:S01]  /*82a0*/  MUFU.RSQ R2, -QNAN ;  /* 0xffc0000000027908 */ /* 0x000e220000001400 */
[----:B------:R-:W-:Y:S05]  /*82b0*/  BRA `(.L_x_463) ;  /* 0x0000000000047947 */ /* 0x000fea0003800000 */
.L_x_455:
[----:B------:R-:W-:-:S07]  /*82c0*/  FADD.FTZ R2, R3, R2 ;  /* 0x0000000203027221 */ /* 0x000fce0000010000 */
.L_x_463:
[----:B------:R-:W-:Y:S05]  /*82d0*/  BSYNC.RECONVERGENT B1 ;  /* 0x0000000000017941 */ /* 0x000fea0003800200 */
.L_x_453:
[----:B------:R-:W-:-:S04]  /*82e0*/  IMAD.MOV.U32 R5, RZ, RZ, 0x0 ;  /* 0x00000000ff057424 */ /* 0x000fc800078e00ff */
[----:B0-----:R-:W-:Y:S05]  /*82f0*/  RET.REL.NODEC R4 `(_occa_preprocessed_ODW10_STH_STFT_0) ;  /* 0xffffff7c04407950 */ /* 0x001fea0003c3ffff */
.L_x_464:
        /* <DEDUP_REMOVED lines=16> */
.L_x_484:


//--------------------- .text._occa_toPower_0     --------------------------
	.section	.text._occa_toPower_0,"ax",@progbits
	.align	128
        .global         _occa_toPower_0
        .type           _occa_toPower_0,@function
        .size           _occa_toPower_0,(.L_x_485 - _occa_toPower_0)
        .other          _occa_toPower_0,@"STO_CUDA_ENTRY STV_DEFAULT"
_occa_toPower_0:
.text._occa_toPower_0:
[----:B------:R-:W-:Y:S01]  /*0000*/  LDC R1, c[0x0][0x37c] ;  /* 0x0000df00ff017b82 */ /* 0x000fe20000000800 */
[----:B------:R-:W0:Y:S07]  /*0010*/  S2R R2, SR_TID.X ;  /* 0x0000000000027919 */ /* 0x000e2e0000002100 */
[----:B------:R-:W1:Y:S01]  /*0020*/  S2UR UR4, SR_CTAID.X ;  /* 0x00000000000479c3 */ /* 0x000e620000002500 */
[----:B------:R-:W2:Y:S07]  /*0030*/  LDCU.64 UR6, c[0x0][0x358] ;  /* 0x00006b00ff0677ac */ /* 0x000eae0008000a00 */
[----:B------:R-:W3:Y:S08]  /*0040*/  LDC.64 R6, c[0x0][0x390] ;  /* 0x0000e400ff067b82 */ /* 0x000ef00000000a00 */
[----:B------:R-:W4:Y:S01]  /*0050*/  LDC.64 R4, c[0x0][0x388] ;  /* 0x0000e200ff047b82 */ /* 0x000f220000000a00 */
[----:B-1----:R-:W-:-:S06]  /*0060*/  USHF.L.U32 UR4, UR4, 0x8, URZ ;  /* 0x0000000804047899 */ /* 0x002fcc00080006ff */
[----:B0-----:R-:W-:-:S05]  /*0070*/  LOP3.LUT R2, R2, UR4, RZ, 0xfc, !PT ;  /* 0x0000000402027c12 */ /* 0x001fca000f8efcff */
[----:B---3--:R-:W-:-:S04]  /*0080*/  IMAD.WIDE.U32 R6, R2, 0x4, R6 ;  /* 0x0000000402067825 */ /* 0x008fc800078e0006 */
[----:B----4-:R-:W-:Y:S02]  /*0090*/  IMAD.WIDE.U32 R4, R2, 0x4, R4 ;  /* 0x0000000402047825 */ /* 0x010fe400078e0004 */
[----:B--2---:R-:W2:Y:S04]  /*00a0*/  LDG.E R6, desc[UR6][R6.64] ;  /* 0x0000000606067981 */ /* 0x004ea8000c1e1900 */
[----:B------:R-:W3:Y:S01]  /*00b0*/  LDG.E R4, desc[UR6][R4.64] ;  /* 0x0000000604047981 */ /* 0x000ee2000c1e1900 */
[----:B------:R-:W-:Y:S01]  /*00c0*/  BSSY.RECONVERGENT B0, `(.L_x_465) ;  /* 0x000000f000007945 */ /* 0x000fe20003800200 */
[----:B--2---:R-:W-:-:S04]  /*00d0*/  FMUL R3, R6, R6 ;  /* 0x0000000606037220 */ /* 0x004fc80000400000 */
[----:B---3--:R-:W-:-:S04]  /*00e0*/  FFMA R0, R4, R4, R3 ;  /* 0x0000000404007223 */ /* 0x008fc80000000003 */
[----:B------:R0:W1:Y:S01]  /*00f0*/  MUFU.RSQ R3, R0 ;  /* 0x0000000000037308 */ /* 0x0000620000001400 */
[----:B------:R-:W-:-:S04]  /*0100*/  IADD3 R8, PT, PT, R0, -0xd000000, RZ ;  /* 0xf300000000087810 */ /* 0x000fc80007ffe0ff */
[----:B------:R-:W-:-:S13]  /*0110*/  ISETP.GT.U32.AND P0, PT, R8, 0x727fffff, PT ;  /* 0x727fffff0800780c */ /* 0x000fda0003f04070 */
[----:B01----:R-:W-:Y:S05]  /*0120*/  @!P0 BRA `(.L_x_466) ;  /* 0x0000000000108947 */ /* 0x003fea0003800000 */
[----:B------:R-:W-:-:S07]  /*0130*/  MOV R8, 0x150 ;  /* 0x0000015000087802 */ /* 0x000fce0000000f00 */
[----:B------:R-:W-:Y:S05]  /*0140*/  CALL.REL.NOINC `($__internal_7_$__cuda_sm20_sqrt_rn_f32_slowpath) ;  /* 0x00000000002c7944 */ /* 0x000fea0003c00000 */
[----:B------:R-:W-:Y:S01]  /*0150*/  MOV R7, R3 ;  /* 0x0000000300077202 */ /* 0x000fe20000000f00 */
[----:B------:R-:W-:Y:S06]  /*0160*/  BRA `(.L_x_467) ;  /* 0x0000000000107947 */ /* 0x000fec0003800000 */
.L_x_466:
[----:B------:R-:W-:Y:S01]  /*0170*/  FMUL.FTZ R7, R0, R3 ;  /* 0x0000000300077220 */ /* 0x000fe20000410000 */
[----:B------:R-:W-:-:S03]  /*0180*/  FMUL.FTZ R3, R3, 0.5 ;  /* 0x3f00000003037820 */ /* 0x000fc60000410000 */
[----:B------:R-:W-:-:S04]  /*0190*/  FFMA R0, -R7, R7, R0 ;  /* 0x0000000707007223 */ /* 0x000fc80000000100 */
[----:B------:R-:W-:-:S07]  /*01a0*/  FFMA R7, R0, R3, R7 ;  /* 0x0000000300077223 */ /* 0x000fce0000000007 */
.L_x_467:
[----:B------:R-:W-:Y:S05]  /*01b0*/  BSYNC.RECONVERGENT B0 ;  /* 0x0000000000007941 */ /* 0x000fea0003800200 */
.L_x_465:
[----:B------:R-:W0:Y:S02]  /*01c0*/  LDC.64 R4, c[0x0][0x380] ;  /* 0x0000e000ff047b82 */ /* 0x000e240000000a00 */
[----:B0-----:R-:W-:-:S05]  /*01d0*/  IMAD.WIDE.U32 R2, R2, 0x4, R4 ;  /* 0x0000000402027825 */ /* 0x001fca00078e0004 */
[----:B------:R-:W-:Y:S01]  /*01e0*/  STG.E desc[UR6][R2.64], R7 ;  /* 0x0000000702007986 */ /* 0x000fe2000c101906 */
[----:B------:R-:W-:Y:S05]  /*01f0*/  EXIT ;  /* 0x000000000000794d */ /* 0x000fea0003800000 */
        .weak           $__internal_7_$__cuda_sm20_sqrt_rn_f32_slowpath
        .type           $__internal_7_$__cuda_sm20_sqrt_rn_f32_slowpath,@function
        .size           $__internal_7_$__cuda_sm20_sqrt_rn_f32_slowpath,(.L_x_485 - $__internal_7_$__cuda_sm20_sqrt_rn_f32_slowpath)
$__internal_7_$__cuda_sm20_sqrt_rn_f32_slowpath:
[----:B------:R-:W-:-:S13]  /*0200*/  LOP3.LUT P0, RZ, R0, 0x7fffffff, RZ, 0xc0, !PT ;  /* 0x7fffffff00ff7812 */ /* 0x000fda000780c0ff */
[----:B------:R-:W-:Y:S01]  /*0210*/  @!P0 MOV R3, R0 ;  /* 0x0000000000038202 */ /* 0x000fe20000000f00 */
[----:B------:R-:W-:Y:S06]  /*0220*/  @!P0 BRA `(.L_x_468) ;  /* 0x0000000000408947 */ /* 0x000fec0003800000 */
[----:B------:R-:W-:-:S13]  /*0230*/  FSETP.GEU.FTZ.AND P0, PT, R0, RZ, PT ;  /* 0x000000ff0000720b */ /* 0x000fda0003f1e000 */
[----:B------:R-:W-:Y:S01]  /*0240*/  @!P0 MOV R3, 0x7fffffff ;  /* 0x7fffffff00038802 */ /* 0x000fe20000000f00 */
[----:B------:R-:W-:Y:S06]  /*0250*/  @!P0 BRA `(.L_x_468) ;  /* 0x0000000000348947 */ /* 0x000fec0003800000 */
[----:B------:R-:W-:-:S13]  /*0260*/  FSETP.GTU.FTZ.AND P0, PT, |R0|, +INF , PT ;  /* 0x7f8000000000780b */ /* 0x000fda0003f1c200 */
[----:B------:R-:W-:Y:S01]  /*0270*/  @P0 FADD.FTZ R3, R0, 1 ;  /* 0x3f80000000030421 */ /* 0x000fe20000010000 */
[----:B------:R-:W-:Y:S06]  /*0280*/  @P0 BRA `(.L_x_468) ;  /* 0x0000000000280947 */ /* 0x000fec0003800000 */
[----:B------:R-:W-:-:S13]  /*0290*/  FSETP.NEU.FTZ.AND P0, PT, |R0|, +INF , PT ;  /* 0x7f8000000000780b */ /* 0x000fda0003f1d200 */
[----:B------:R-:W-:-:S04]  /*02a0*/  @P0 FFMA R4, R0, 1.84467440737095516160e+19, RZ ;  /* 0x5f80000000040823 */ /* 0x000fc800000000ff */
[----:B------:R-:W0:Y:S02]  /*02b0*/  @P0 MUFU.RSQ R3, R4 ;  /* 0x0000000400030308 */ /* 0x000e240000001400 */
[----:B0-----:R-:W-:Y:S01]  /*02c0*/  @P0 FMUL.FTZ R5, R4, R3 ;  /* 0x0000000304050220 */ /* 0x001fe20000410000 */
[----:B------:R-:W-:Y:S01]  /*02d0*/  @P0 FMUL.FTZ R7, R3, 0.5 ;  /* 0x3f00000003070820 */ /* 0x000fe20000410000 */
[----:B------:R-:W-:Y:S02]  /*02e0*/  @!P0 MOV R3, R0 ;  /* 0x0000000000038202 */ /* 0x000fe40000000f00 */
[----:B------:R-:W-:-:S04]  /*02f0*/  @P0 FADD.FTZ R6, -R5, -RZ ;  /* 0x800000ff05060221 */ /* 0x000fc80000010100 */
[----:B------:R-:W-:-:S04]  /*0300*/  @P0 FFMA R6, R5, R6, R4 ;  /* 0x0000000605060223 */ /* 0x000fc80000000004 */
[----:B------:R-:W-:-:S04]  /*0310*/  @P0 FFMA R6, R6, R7, R5 ;  /* 0x0000000706060223 */ /* 0x000fc80000000005 */
[----:B------:R-:W-:-:S07]  /*0320*/  @P0 FMUL.FTZ R3, R6, 2.3283064365386962891e-10 ;  /* 0x2f80000006030820 */ /* 0x000fce0000410000 */
.L_x_468:
[----:B------:R-:W-:Y:S01]  /*0330*/  HFMA2 R5, -RZ, RZ, 0, 0 ;  /* 0x00000000ff057431 */ /* 0x000fe200000001ff */
[----:B------:R-:W-:-:S04]  /*0340*/  MOV R4, R8 ;  /* 0x0000000800047202 */ /* 0x000fc80000000f00 */
[----:B------:R-:W-:Y:S05]  /*0350*/  RET.REL.NODEC R4 `(_occa_toPower_0) ;  /* 0xfffffffc04287950 */ /* 0x000fea0003c3ffff */
.L_x_469:
        /* <DEDUP_REMOVED lines=10> */
.L_x_485:


//--------------------- .text._occa_bitReverse_temp_0 --------------------------
	.section	.text._occa_bitReverse_temp_0,"ax",@progbits
	.align	128
        .global         _occa_bitReverse_temp_0
        .type           _occa_bitReverse_temp_0,@function
        .size           _occa_bitReverse_temp_0,(.L_x_497 - _occa_bitReverse_temp_0)
        .other          _occa_bitReverse_temp_0,@"STO_CUDA_ENTRY STV_DEFAULT"
_occa_bitReverse_temp_0:
.text._occa_bitReverse_temp_0:
[----:B------:R-:W-:Y:S01]  /*0000*/  LDC R1, c[0x0][0x37c] ;  /* 0x0000df00ff017b82 */ /* 0x000fe20000000800 */
[----:B------:R-:W0:Y:S01]  /*0010*/  LDCU UR8, c[0x0][0x394] ;  /* 0x00007280ff0877ac */ /* 0x000e220008000800 */
[----:B------:R-:W1:Y:S06]  /*0020*/  S2R R4, SR_TID.X ;  /* 0x0000000000047919 */ /* 0x000e6c0000002100 */
[----:B------:R-:W2:Y:S01]  /*0030*/  S2UR UR4, SR_CTAID.X ;  /* 0x00000000000479c3 */ /* 0x000ea20000002500 */
[----:B------:R-:W-:Y:S01]  /*0040*/  IMAD.MOV.U32 R8, RZ, RZ, RZ ;  /* 0x000000ffff087224 */ /* 0x000fe200078e00ff */
[----:B------:R-:W3:Y:S01]  /*0050*/  LDCU UR5, c[0x0][0x398] ;  /* 0x00007300ff0577ac */ /* 0x000ee20008000800 */
[----:B------:R-:W4:Y:S01]  /*0060*/  LDCU.64 UR6, c[0x0][0x358] ;  /* 0x00006b00ff0677ac */ /* 0x000f220008000a00 */
[----:B0-----:R-:W0:Y:S01]  /*0070*/  I2F.U32.RP R0, UR8 ;  /* 0x0000000800007d06 */ /* 0x001e220008209000 */
[----:B------:R-:W-:Y:S01]  /*0080*/  ISETP.NE.U32.AND P1, PT, RZ, UR8, PT ;  /* 0x00000008ff007c0c */ /* 0x000fe2000bf25070 */
[----:B---3--:R-:W-:-:S02]  /*0090*/  UISETP.GE.AND UP0, UPT, UR5, 0x1, UPT ;  /* 0x000000010500788c */ /* 0x008fc4000bf06270 */
[----:B--2---:R-:W-:-:S04]  /*00a0*/  USHF.L.U32 UR4, UR4, 0x8, URZ ;  /* 0x0000000804047899 */ /* 0x004fc800080006ff */
[----:B0-----:R-:W0:Y:S02]  /*00b0*/  MUFU.RCP R0, R0 ;  /* 0x0000000000007308 */ /* 0x001e240000001000 */
[----:B0-----:R-:W-:Y:S01]  /*00c0*/  VIADD R2, R0, 0xffffffe ;  /* 0x0ffffffe00027836 */ /* 0x001fe20000000000 */
[----:B-1----:R-:W-:-:S05]  /*00d0*/  LOP3.LUT R0, R4, UR4, RZ, 0xfc, !PT ;  /* 0x0000000404007c12 */ /* 0x002fca000f8efcff */
[----:B------:R0:W1:Y:S02]  /*00e0*/  F2I.FTZ.U32.TRUNC.NTZ R3, R2 ;  /* 0x0000000200037305 */ /* 0x000064000021f000 */
[----:B0-----:R-:W-:Y:S02]  /*00f0*/  IMAD.MOV.U32 R2, RZ, RZ, RZ ;  /* 0x000000ffff027224 */ /* 0x001fe400078e00ff */
[----:B-1----:R-:W-:-:S04]  /*0100*/  IMAD.MOV R5, RZ, RZ, -R3 ;  /* 0x000000ffff057224 */ /* 0x002fc800078e0a03 */
[----:B------:R-:W-:-:S04]  /*0110*/  IMAD R5, R5, UR8, RZ ;  /* 0x0000000805057c24 */ /* 0x000fc8000f8e02ff */
[----:B------:R-:W-:-:S06]  /*0120*/  IMAD.HI.U32 R3, R3, R5, R2 ;  /* 0x0000000503037227 */ /* 0x000fcc00078e0002 */
[----:B------:R-:W-:-:S04]  /*0130*/  IMAD.HI.U32 R3, R3, R0, RZ ;  /* 0x0000000003037227 */ /* 0x000fc800078e00ff */
[----:B------:R-:W-:-:S04]  /*0140*/  IMAD.MOV R3, RZ, RZ, -R3 ;  /* 0x000000ffff037224 */ /* 0x000fc800078e0a03 */
[----:B------:R-:W-:-:S05]  /*0150*/  IMAD R3, R3, UR8, R0 ;  /* 0x0000000803037c24 */ /* 0x000fca000f8e0200 */
[----:B------:R-:W-:-:S13]  /*0160*/  ISETP.GE.U32.AND P0, PT, R3, UR8, PT ;  /* 0x0000000803007c0c */ /* 0x000fda000bf06070 */
[----:B------:R-:W-:-:S05]  /*0170*/  @P0 VIADD R3, R3, -UR8 ;  /* 0x8000000803030c36 */ /* 0x000fca0008000000 */
[----:B------:R-:W-:-:S13]  /*0180*/  ISETP.GE.U32.AND P0, PT, R3, UR8, PT ;  /* 0x0000000803007c0c */ /* 0x000fda000bf06070 */
[----:B------:R-:W-:Y:S01]  /*0190*/  @P0 VIADD R3, R3, -UR8 ;  /* 0x8000000803030c36 */ /* 0x000fe20008000000 */
[----:B------:R-:W-:Y:S01]  /*01a0*/  @!P1 LOP3.LUT R3, RZ, UR8, RZ, 0x33, !PT ;  /* 0x00000008ff039c12 */ /* 0x000fe2000f8e33ff */
[----:B----4-:R-:W-:Y:S06]  /*01b0*/  BRA.U !UP0, `(.L_x_470) ;  /* 0x0000000508cc7547 */ /* 0x010fec000b800000 */
[----:B------:R-:W-:Y:S01]  /*01c0*/  UISETP.GE.U32.AND UP0, UPT, UR5, 0x4, UPT ;  /* 0x000000040500788c */ /* 0x000fe2000bf06070 */
[----:B------:R-:W-:Y:S01]  /*01d0*/  IMAD.MOV.U32 R8, RZ, RZ, RZ ;  /* 0x000000ffff087224 */ /* 0x000fe200078e00ff */
[----:B------:R-:W-:Y:S01]  /*01e0*/  ULOP3.LUT UR4, UR5, 0x3, URZ, 0xc0, !UPT ;  /* 0x0000000305047892 */ /* 0x000fe2000f8ec0ff */
[----:B------:R-:W-:-:S06]  /*01f0*/  IMAD.MOV.U32 R2, RZ, RZ, R3 ;  /* 0x000000ffff027224 */ /* 0x000fcc00078e0003 */
[----:B------:R-:W-:Y:S05]  /*0200*/  BRA.U !UP0, `(.L_x_471) ;  /* 0x0000000508947547 */ /* 0x000fea000b800000 */
[----:B------:R-:W-:Y:S01]  /*0210*/  ULOP3.LUT UR5, UR5, 0x7ffffffc, URZ, 0xc0, !UPT ;  /* 0x7ffffffc05057892 */ /* 0x000fe2000f8ec0ff */
[----:B------:R-:W-:Y:S02]  /*0220*/  IMAD.MOV.U32 R8, RZ, RZ, RZ ;  /* 0x000000ffff087224 */ /* 0x000fe400078e00ff */
[----:B------:R-:W-:Y:S01]  /*0230*/  IMAD.MOV.U32 R2, RZ, RZ, R3 ;  /* 0x000000ffff027224 */ /* 0x000fe200078e0003 */
[----:B------:R-:W-:-:S04]  /*0240*/  UIADD3 UR5, UPT, UPT, -UR5, URZ, URZ ;  /* 0x000000ff05057290 */ /* 0x000fc8000fffe1ff */
[----:B------:R-:W-:-:S09]  /*0250*/  UISETP.GE.AND UP0, UPT, UR5, URZ, UPT ;  /* 0x000000ff0500728c */ /* 0x000fd2000bf06270 */
[----:B------:R-:W-:Y:S05]  /*0260*/  BRA.U UP0, `(.L_x_472) ;  /* 0x0000000500447547 */ /* 0x000fea000b800000 */
[----:B------:R-:W-:Y:S02]  /*0270*/  UIADD3 UR8, UPT, UPT, -UR5, URZ, URZ ;  /* 0x000000ff05087290 */ /* 0x000fe4000fffe1ff */
[----:B------:R-:W-:Y:S02]  /*0280*/  UPLOP3.LUT UP0, UPT, UPT, UPT, UPT, 0x80, 0x8 ;  /* 0x000000000008789c */ /* 0x000fe40003f0f070 */
[----:B------:R-:W-:-:S09]  /*0290*/  UISETP.GT.AND UP1, UPT, UR8, 0xc, UPT ;  /* 0x0000000c0800788c */ /* 0x000fd2000bf24270 */
[----:B------:R-:W-:Y:S05]  /*02a0*/  BRA.U !UP1, `(.L_x_473) ;  /* 0x0000000109c07547 */ /* 0x000fea000b800000 */
[----:B------:R-:W-:-:S11]  /*02b0*/  UPLOP3.LUT UP0, UPT, UPT, UPT, UPT, 0x40, 0x4 ;  /* 0x000000000004789c */ /* 0x000fd60003f0e870 */
.L_x_474:
[C---:B------:R-:W-:Y:S01]  /*02c0*/  IMAD.SHL.U32 R4, R2.reuse, 0x4, RZ ;  /* 0x0000000402047824 */ /* 0x040fe200078e00ff */
[----:B------:R-:W-:Y:S01]  /*02d0*/  LOP3.LUT R6, R2, 0x2, RZ, 0xc0, !PT ;  /* 0x0000000202067812 */ /* 0x000fe200078ec0ff */
[----:B------:R-:W-:Y:S01]  /*02e0*/  UIADD3 UR5, UPT, UPT, UR5, 0x10, URZ ;  /* 0x0000001005057890 */ /* 0x000fe2000fffe0ff */
[--C-:B------:R-:W-:Y:S02]  /*02f0*/  SHF.R.U32.HI R7, RZ, 0x3, R2.reuse ;  /* 0x00000003ff077819 */ /* 0x100fe40000011602 */
[----:B------:R-:W-:Y:S01]  /*0300*/  LOP3.LUT R5, R4, 0x4, RZ, 0xc0, !PT ;  /* 0x0000000404057812 */ /* 0x000fe200078ec0ff */
[----:B------:R-:W-:Y:S01]  /*0310*/  UISETP.GE.AND UP1, UPT, UR5, -0xc, UPT ;  /* 0xfffffff40500788c */ /* 0x000fe2000bf26270 */
[--C-:B------:R-:W-:Y:S02]  /*0320*/  SHF.R.U32.HI R4, RZ, 0x2, R2.reuse ;  /* 0x00000002ff047819 */ /* 0x100fe40000011602 */
[----:B------:R-:W-:Y:S01]  /*0330*/  LOP3.LUT R7, R7, 0x1, RZ, 0xc0, !PT ;  /* 0x0000000107077812 */ /* 0x000fe200078ec0ff */
[----:B------:R-:W-:Y:S01]  /*0340*/  IMAD R5, R8, 0x8, R5 ;  /* 0x0000000808057824 */ /* 0x000fe200078e0205 */
[----:B------:R-:W-:-:S02]  /*0350*/  SHF.R.S32.HI R8, RZ, 0x4, R2 ;  /* 0x00000004ff087819 */ /* 0x000fc40000011402 */
[----:B------:R-:W-:-:S03]  /*0360*/  LOP3.LUT R4, R4, 0x1, RZ, 0xc0, !PT ;  /* 0x0000000104047812 */ /* 0x000fc600078ec0ff */
[----:B------:R-:W-:Y:S01]  /*0370*/  IMAD.SHL.U32 R9, R8, 0x4, RZ ;  /* 0x0000000408097824 */ /* 0x000fe200078e00ff */
[----:B------:R-:W-:Y:S02]  /*0380*/  IADD3 R4, PT, PT, R4, R6, R5 ;  /* 0x0000000604047210 */ /* 0x000fe40007ffe005 */
[----:B------:R-:W-:Y:S02]  /*0390*/  SHF.R.U32.HI R5, RZ, 0x2, R8 ;  /* 0x00000002ff057819 */ /* 0x000fe40000011608 */
[----:B------:R-:W-:Y:S01]  /*03a0*/  LOP3.LUT R9, R9, 0x4, RZ, 0xc0, !PT ;  /* 0x0000000409097812 */ /* 0x000fe200078ec0ff */
[----:B------:R-:W-:Y:S01]  /*03b0*/  IMAD R4, R4, 0x2, R7 ;  /* 0x0000000204047824 */ /* 0x000fe200078e0207 */
[----:B------:R-:W-:Y:S02]  /*03c0*/  SHF.R.S32.HI R6, RZ, 0x8, R2 ;  /* 0x00000008ff067819 */ /* 0x000fe40000011402 */
[----:B------:R-:W-:Y:S01]  /*03d0*/  LOP3.LUT R7, R8, 0x2, RZ, 0xc0, !PT ;  /* 0x0000000208077812 */ /* 0x000fe200078ec0ff */
[----:B------:R-:W-:Y:S01]  /*03e0*/  IMAD R4, R4, 0x8, R9 ;  /* 0x0000000804047824 */ /* 0x000fe200078e0209 */
[----:B------:R-:W-:Y:S01]  /*03f0*/  SHF.R.U32.HI R8, RZ, 0x3, R8 ;  /* 0x00000003ff087819 */ /* 0x000fe20000011608 */
[----:B------:R-:W-:Y:S01]  /*0400*/  IMAD.SHL.U32 R10, R6, 0x4, RZ ;  /* 0x00000004060a7824 */ /* 0x000fe200078e00ff */
[----:B------:R-:W-:-:S02]  /*0410*/  LOP3.LUT R5, R5, 0x1, RZ, 0xc0, !PT ;  /* 0x0000000105057812 */ /* 0x000fc400078ec0ff */
[----:B------:R-:W-:Y:S02]  /*0420*/  LOP3.LUT R9, R8, 0x1, RZ, 0xc0, !PT ;  /* 0x0000000108097812 */ /* 0x000fe400078ec0ff */
[----:B------:R-:W-:Y:S02]  /*0430*/  IADD3 R4, PT, PT, R5, R7, R4 ;  /* 0x0000000705047210 */ /* 0x000fe40007ffe004 */
[----:B------:R-:W-:Y:S02]  /*0440*/  LOP3.LUT R5, R10, 0x4, RZ, 0xc0, !PT ;  /* 0x000000040a057812 */ /* 0x000fe400078ec0ff */
[----:B------:R-:W-:Y:S01]  /*0450*/  SHF.R.U32.HI R7, RZ, 0x2, R6 ;  /* 0x00000002ff077819 */ /* 0x000fe20000011606 */
[----:B------:R-:W-:Y:S01]  /*0460*/  IMAD R4, R4, 0x2, R9 ;  /* 0x0000000204047824 */ /* 0x000fe200078e0209 */
[----:B------:R-:W-:Y:S02]  /*0470*/  SHF.R.S32.HI R8, RZ, 0xc, R2 ;  /* 0x0000000cff087819 */ /* 0x000fe40000011402 */
[----:B------:R-:W-:Y:S01]  /*0480*/  LOP3.LUT R7, R7, 0x1, RZ, 0xc0, !PT ;  /* 0x0000000107077812 */ /* 0x000fe200078ec0ff */
[----:B------:R-:W-:Y:S01]  /*0490*/  IMAD R4, R4, 0x8, R5 ;  /* 0x0000000804047824 */ /* 0x000fe200078e0205 */
[----:B------:R-:W-:Y:S01]  /*04a0*/  LOP3.LUT R5, R6, 0x2, RZ, 0xc0, !PT ;  /* 0x0000000206057812 */ /* 0x000fe200078ec0ff */
[----:B------:R-:W-:Y:S01]  /*04b0*/  IMAD.SHL.U32 R10, R8, 0x4, RZ ;  /* 0x00000004080a7824 */ /* 0x000fe200078e00ff */
[----:B------:R-:W-:-:S02]  /*04c0*/  SHF.R.U32.HI R6, RZ, 0x3, R6 ;  /* 0x00000003ff067819 */ /* 0x000fc40000011606 */
[----:B------:R-:W-:Y:S02]  /*04d0*/  IADD3 R4, PT, PT, R7, R5, R4 ;  /* 0x0000000507047210 */ /* 0x000fe40007ffe004 */
[----:B------:R-:W-:Y:S02]  /*04e0*/  LOP3.LUT R9, R6, 0x1, RZ, 0xc0, !PT ;  /* 0x0000000106097812 */ /* 0x000fe400078ec0ff */
[----:B------:R-:W-:Y:S02]  /*04f0*/  LOP3.LUT R5, R10, 0x4, RZ, 0xc0, !PT ;  /* 0x000000040a057812 */ /* 0x000fe400078ec0ff */
[----:B------:R-:W-:Y:S01]  /*0500*/  SHF.R.U32.HI R6, RZ, 0x2, R8 ;  /* 0x00000002ff067819 */ /* 0x000fe20000011608 */
[----:B------:R-:W-:Y:S01]  /*0510*/  IMAD R4, R4, 0x2, R9 ;  /* 0x0000000204047824 */ /* 0x000fe200078e0209 */
[----:B------:R-:W-:Y:S02]  /*0520*/  SHF.R.S32.HI R2, RZ, 0x10, R2 ;  /* 0x00000010ff027819 */ /* 0x000fe40000011402 */
[----:B------:R-:W-:Y:S01]  /*0530*/  LOP3.LUT R6, R6, 0x1, RZ, 0xc0, !PT ;  /* 0x0000000106067812 */ /* 0x000fe200078ec0ff */
[----:B------:R-:W-:Y:S01]  /*0540*/  IMAD R4, R4, 0x8, R5 ;  /* 0x0000000804047824 */ /* 0x000fe200078e0205 */
[----:B------:R-:W-:-:S02]  /*0550*/  LOP3.LUT R5, R8, 0x2, RZ, 0xc0, !PT ;  /* 0x0000000208057812 */ /* 0x000fc400078ec0ff */
[----:B------:R-:W-:Y:S02]  /*0560*/  SHF.R.U32.HI R8, RZ, 0x3, R8 ;  /* 0x00000003ff087819 */ /* 0x000fe40000011608 */
[----:B------:R-:W-:Y:S02]  /*0570*/  IADD3 R4, PT, PT, R6, R5, R4 ;  /* 0x0000000506047210 */ /* 0x000fe40007ffe004 */
[----:B------:R-:W-:-:S05]  /*0580*/  LOP3.LUT R7, R8, 0x1, RZ, 0xc0, !PT ;  /* 0x0000000108077812 */ /* 0x000fca00078ec0ff */
[----:B------:R-:W-:Y:S01]  /*0590*/  IMAD R8, R4, 0x2, R7 ;  /* 0x0000000204087824 */ /* 0x000fe200078e0207 */
[----:B------:R-:W-:Y:S06]  /*05a0*/  BRA.U !UP1, `(.L_x_474) ;  /* 0xfffffffd09447547 */ /* 0x000fec000b83ffff */
.L_x_473:
[----:B------:R-:W-:-:S04]  /*05b0*/  UIADD3 UR8, UPT, UPT, -UR5, URZ, URZ ;  /* 0x000000ff05087290 */ /* 0x000fc8000fffe1ff */
[----:B------:R-:W-:-:S09]  /*05c0*/  UISETP.GT.AND UP1, UPT, UR8, 0x4, UPT ;  /* 0x000000040800788c */ /* 0x000fd2000bf24270 */
[----:B------:R-:W-:Y:S05]  /*05d0*/  BRA.U !UP1, `(.L_x_475) ;  /* 0x0000000109607547 */ /* 0x000fea000b800000 */
[C---:B------:R-:W-:Y:S01]  /*05e0*/  IMAD.SHL.U32 R4, R2.reuse, 0x4, RZ ;  /* 0x0000000402047824 */ /* 0x040fe200078e00ff */
[----:B------:R-:W-:Y:S01]  /*05f0*/  LOP3.LUT R6, R2, 0x2, RZ, 0xc0, !PT ;  /* 0x0000000202067812 */ /* 0x000fe200078ec0ff */
[----:B------:R-:W-:Y:S01]  /*0600*/  UIADD3 UR5, UPT, UPT, UR5, 0x8, URZ ;  /* 0x0000000805057890 */ /* 0x000fe2000fffe0ff */
[--C-:B------:R-:W-:Y:S01]  /*0610*/  SHF.R.U32.HI R7, RZ, 0x3, R2.reuse ;  /* 0x00000003ff077819 */ /* 0x100fe20000011602 */
[----:B------:R-:W-:Y:S01]  /*0620*/  UPLOP3.LUT UP0, UPT, UPT, UPT, UPT, 0x40, 0x4 ;  /* 0x000000000004789c */ /* 0x000fe20003f0e870 */
[----:B------:R-:W-:Y:S02]  /*0630*/  LOP3.LUT R5, R4, 0x4, RZ, 0xc0, !PT ;  /* 0x0000000404057812 */ /* 0x000fe400078ec0ff */
[--C-:B------:R-:W-:Y:S02]  /*0640*/  SHF.R.U32.HI R4, RZ, 0x2, R2.reuse ;  /* 0x00000002ff047819 */ /* 0x100fe40000011602 */
[----:B------:R-:W-:Y:S01]  /*0650*/  LOP3.LUT R7, R7, 0x1, RZ, 0xc0, !PT ;  /* 0x0000000107077812 */ /* 0x000fe200078ec0ff */
[----:B------:R-:W-:Y:S01]  /*0660*/  IMAD R5, R8, 0x8, R5 ;  /* 0x0000000808057824 */ /* 0x000fe200078e0205 */
[----:B------:R-:W-:-:S02]  /*0670*/  SHF.R.S32.HI R8, RZ, 0x4, R2 ;  /* 0x00000004ff087819 */ /* 0x000fc40000011402 */
[----:B------:R-:W-:Y:S02]  /*0680*/  LOP3.LUT R4, R4, 0x1, RZ, 0xc0, !PT ;  /* 0x0000000104047812 */ /* 0x000fe400078ec0ff */
[----:B------:R-:W-:Y:S01]  /*0690*/  SHF.R.S32.HI R2, RZ, 0x8, R2 ;  /* 0x00000008ff027819 */ /* 0x000fe20000011402 */
[----:B------:R-:W-:Y:S01]  /*06a0*/  IMAD.SHL.U32 R9, R8, 0x4, RZ ;  /* 0x0000000408097824 */ /* 0x000fe200078e00ff */
[----:B------:R-:W-:Y:S02]  /*06b0*/  IADD3 R4, PT, PT, R4, R6, R5 ;  /* 0x0000000604047210 */ /* 0x000fe40007ffe005 */
[----:B------:R-:W-:Y:S02]  /*06c0*/  SHF.R.U32.HI R5, RZ, 0x2, R8 ;  /* 0x00000002ff057819 */ /* 0x000fe40000011608 */
[----:B------:R-:W-:Y:S01]  /*06d0*/  LOP3.LUT R9, R9, 0x4, RZ, 0xc0, !PT ;  /* 0x0000000409097812 */ /* 0x000fe200078ec0ff */
[----:B------:R-:W-:Y:S01]  /*06e0*/  IMAD R4, R4, 0x2, R7 ;  /* 0x0000000204047824 */ /* 0x000fe200078e0207 */
[----:B------:R-:W-:-:S02]  /*06f0*/  LOP3.LUT R7, R8, 0x2, RZ, 0xc0, !PT ;  /* 0x0000000208077812 */ /* 0x000fc400078ec0ff */
[----:B------:R-:W-:Y:S01]  /*0700*/  SHF.R.U32.HI R8, RZ, 0x3, R8 ;  /* 0x00000003ff087819 */ /* 0x000fe20000011608 */
[----:B------:R-:W-:Y:S01]  /*0710*/  IMAD R4, R4, 0x8, R9 ;  /* 0x0000000804047824 */ /* 0x000fe200078e0209 */
[----:B------:R-:W-:Y:S02]  /*0720*/  LOP3.LUT R5, R5, 0x1, RZ, 0xc0, !PT ;  /* 0x0000000105057812 */ /* 0x000fe400078ec0ff */
[----:B------:R-:W-:Y:S02]  /*0730*/  LOP3.LUT R9, R8, 0x1, RZ, 0xc0, !PT ;  /* 0x0000000108097812 */ /* 0x000fe400078ec0ff */
[----:B------:R-:W-:-:S05]  /*0740*/  IADD3 R4, PT, PT, R5, R7, R4 ;  /* 0x0000000705047210 */ /* 0x000fca0007ffe004 */
[----:B------:R-:W-:-:S07]  /*0750*/  IMAD R8, R4, 0x2, R9 ;  /* 0x0000000204087824 */ /* 0x000fce00078e0209 */
.L_x_475:
[----:B------:R-:W-:-:S09]  /*0760*/  UISETP.NE.OR UP0, UPT, UR5, URZ, UP0 ;  /* 0x000000ff0500728c */ /* 0x000fd20008705670 */
[----:B------:R-:W-:Y:S05]  /*0770*/  BRA.U !UP0, `(.L_x_471) ;  /* 0x0000000108387547 */ /* 0x000fea000b800000 */
.L_x_472:
[C---:B------:R-:W-:Y:S01]  /*0780*/  IMAD.SHL.U32 R4, R2.reuse, 0x4, RZ ;  /* 0x0000000402047824 */ /* 0x040fe200078e00ff */
[----:B------:R-:W-:Y:S01]  /*0790*/  UIADD3 UR5, UPT, UPT, UR5, 0x4, URZ ;  /* 0x0000000405057890 */ /* 0x000fe2000fffe0ff */
[----:B------:R-:W-:Y:S02]  /*07a0*/  LOP3.LUT R6, R2, 0x2, RZ, 0xc0, !PT ;  /* 0x0000000202067812 */ /* 0x000fe400078ec0ff */
[--C-:B------:R-:W-:Y:S01]  /*07b0*/  SHF.R.U32.HI R7, RZ, 0x3, R2.reuse ;  /* 0x00000003ff077819 */ /* 0x100fe20000011602 */
[----:B------:R-:W-:Y:S01]  /*07c0*/  UISETP.NE.AND UP0, UPT, UR5, URZ, UPT ;  /* 0x000000ff0500728c */ /* 0x000fe2000bf05270 */
[----:B------:R-:W-:Y:S02]  /*07d0*/  LOP3.LUT R5, R4, 0x4, RZ, 0xc0, !PT ;  /* 0x0000000404057812 */ /* 0x000fe400078ec0ff */
[----:B------:R-:W-:Y:S02]  /*07e0*/  SHF.R.U32.HI R4, RZ, 0x2, R2 ;  /* 0x00000002ff047819 */ /* 0x000fe40000011602 */
[----:B------:R-:W-:Y:S01]  /*07f0*/  LOP3.LUT R7, R7, 0x1, RZ, 0xc0, !PT ;  /* 0x0000000107077812 */ /* 0x000fe200078ec0ff */
[----:B------:R-:W-:Y:S01]  /*0800*/  IMAD R5, R8, 0x8, R5 ;  /* 0x0000000808057824 */ /* 0x000fe200078e0205 */
[----:B------:R-:W-:-:S02]  /*0810*/  LOP3.LUT R4, R4, 0x1, RZ, 0xc0, !PT ;  /* 0x0000000104047812 */ /* 0x000fc400078ec0ff */
[----:B------:R-:W-:Y:S02]  /*0820*/  SHF.R.S32.HI R2, RZ, 0x4, R2 ;  /* 0x00000004ff027819 */ /* 0x000fe40000011402 */
[----:B------:R-:W-:-:S05]  /*0830*/  IADD3 R4, PT, PT, R4, R6, R5 ;  /* 0x0000000604047210 */ /* 0x000fca0007ffe005 */
[----:B------:R-:W-:Y:S01]  /*0840*/  IMAD R8, R4, 0x2, R7 ;  /* 0x0000000204087824 */ /* 0x000fe200078e0207 */
[----:B------:R-:W-:Y:S06]  /*0850*/  BRA.U UP0, `(.L_x_472) ;  /* 0xfffffffd00c87547 */ /* 0x000fec000b83ffff */
.L_x_471:
[----:B------:R-:W-:-:S09]  /*0860*/  UISETP.NE.AND UP0, UPT, UR4, URZ, UPT ;  /* 0x000000ff0400728c */ /* 0x000fd2000bf05270 */
[----:B------:R-:W-:Y:S05]  /*0870*/  BRA.U !UP0, `(.L_x_470) ;  /* 0x00000001081c7547 */ /* 0x000fea000b800000 */
[----:B------:R-:W-:-:S12]  /*0880*/  UIADD3 UR4, UPT, UPT, -UR4, URZ, URZ ;  /* 0x000000ff04047290 */ /* 0x000fd8000fffe1ff */
.L_x_476:
[----:B------:R-:W-:Y:S01]  /*0890*/  UIADD3 UR4, UPT, UPT, UR4, 0x1, URZ ;  /* 0x0000000104047890 */ /* 0x000fe2000fffe0ff */
[----:B------:R-:W-:Y:S02]  /*08a0*/  LOP3.LUT R5, R2, 0x1, RZ, 0xc0, !PT ;  /* 0x0000000102057812 */ /* 0x000fe400078ec0ff */
[----:B------:R-:W-:Y:S01]  /*08b0*/  SHF.R.S32.HI R2, RZ, 0x1, R2 ;  /* 0x00000001ff027819 */ /* 0x000fe20000011402 */
[----:B------:R-:W-:Y:S02]  /*08c0*/  UISETP.NE.AND UP0, UPT, UR4, URZ, UPT ;  /* 0x000000ff0400728c */ /* 0x000fe4000bf05270 */
[----:B------:R-:W-:-:S07]  /*08d0*/  IMAD R8, R8, 0x2, R5 ;  /* 0x0000000208087824 */ /* 0x000fce00078e0205 */
[----:B------:R-:W-:Y:S05]  /*08e0*/  BRA.U UP0, `(.L_x_476) ;  /* 0xfffffffd00e87547 */ /* 0x000fea000b83ffff */
.L_x_470:
[----:B------:R-:W0:Y:S08]  /*08f0*/  LDC.64 R4, c[0x0][0x380] ;  /* 0x0000e000ff047b82 */ /* 0x000e300000000a00 */
[----:B------:R-:W1:Y:S01]  /*0900*/  LDC.64 R6, c[0x0][0x388] ;  /* 0x0000e200ff067b82 */ /* 0x000e620000000a00 */
[----:B0-----:R-:W-:-:S05]  /*0910*/  IMAD.WIDE.U32 R4, R0, 0x8, R4 ;  /* 0x0000000800047825 */ /* 0x001fca00078e0004 */
[----:B------:R-:W2:Y:S04]  /*0920*/  LDG.E R9, desc[UR6][R4.64] ;  /* 0x0000000604097981 */ /* 0x000ea8000c1e1900 */
[----:B------:R-:W3:Y:S01]  /*0930*/  LDG.E R11, desc[UR6][R4.64+0x4] ;  /* 0x00000406040b7981 */ /* 0x000ee2000c1e1900 */
[----:B------:R-:W-:-:S05]  /*0940*/  IADD3 R3, PT, PT, R8, R0, -R3 ;  /* 0x0000000008037210 */ /* 0x000fca0007ffe803 */
[----:B-1----:R-:W-:-:S05]  /*0950*/  IMAD.WIDE.U32 R2, R3, 0x8, R6 ;  /* 0x0000000803027825 */ /* 0x002fca00078e0006 */
[----:B--2---:R-:W-:Y:S04]  /*0960*/  STG.E desc[UR6][R2.64], R9 ;  /* 0x0000000902007986 */ /* 0x004fe8000c101906 */
[----:B---3--:R-:W-:Y:S01]  /*0970*/  STG.E desc[UR6][R2.64+0x4], R11 ;  /* 0x0000040b02007986 */ /* 0x008fe2000c101906 */
[----:B------:R-:W-:Y:S05]  /*0980*/  EXIT ;  /* 0x000000000000794d */ /* 0x000fea0003800000 */
.L_x_477:
        /* <DEDUP_REMOVED lines=15> */
.L_x_497:


//--------------------- .nv.global.init           --------------------------
	.section	.nv.global.init,"aw",@progbits
	.align	4
.nv.global.init:
	.type		__cudart_i2opi_f,@object
	.size		__cudart_i2opi_f,(.L_0 - __cudart_i2opi_f)
__cudart_i2opi_f:
        /*0000*/ 	.byte	0x41, 0x90, 0x43, 0x3c, 0x99, 0x95, 0x62, 0xdb, 0xc0, 0xdd, 0x34, 0xf5, 0xd1, 0x57, 0x27, 0xfc
        /*0010*/ 	.byte	0x29, 0x15, 0x44, 0x4e, 0x6e, 0x83, 0xf9, 0xa2
.L_0:


//--------------------- .nv.shared.reserved.0     --------------------------
	.section	.nv.shared.reserved.0,"aw",@nobits
	.weak		__nv_reservedSMEM_offset_0_alias
	.size		__nv_reservedSMEM_offset_0_alias, 0, 64
	.other		__nv_reservedSMEM_offset_0_alias,@"STO_CUDA_RESERVED_SHARED STV_DEFAULT"
__nv_reservedSMEM_offset_0_alias:
	.zero		0
	.zero		64


//--------------------- .nv.shared._occa_DCRemove_Common_0 --------------------------
	.section	.nv.shared._occa_DCRemove_Common_0,"aw",@nobits
	.sectionflags	@""
	.align	4
.nv.shared._occa_DCRemove_Common_0:
	.zero		1536


//--------------------- .nv.shared._occa_preprocessed_ODW11_STH_STFT_0 --------------------------
	.section	.nv.shared._occa_preprocessed_ODW11_STH_STFT_0,"aw",@nobits
	.sectionflags	@""
	.align	4
.nv.shared._occa_preprocessed_ODW11_STH_STFT_0:
	.zero		37888


//--------------------- .nv.shared._occa_Stockhpotimized11_0 --------------------------
	.section	.nv.shared._occa_Stockhpotimized11_0,"aw",@nobits
	.sectionflags	@""
	.align	4
.nv.shared._occa_Stockhpotimized11_0:
	.zero		33792


//--------------------- .nv.shared._occa_preprocesses_ODW_11_0 --------------------------
	.section	.nv.shared._occa_preprocesses_ODW_11_0,"aw",@nobits
	.sectionflags	@""
	.align	4
.nv.shared._occa_preprocesses_ODW_11_0:
	.zero		13312


//--------------------- .nv.shared._occa_Stockhpotimized10_0 --------------------------
	.section	.nv.shared._occa_Stockhpotimized10_0,"aw",@nobits
	.sectionflags	@""
	.align	4
.nv.shared._occa_Stockhpotimized10_0:
	.zero		17408


//--------------------- .nv.shared._occa_preprocesses_ODW_10_0 --------------------------
	.section	.nv.shared._occa_preprocesses_ODW_10_0,"aw",@nobits
	.sectionflags	@""
	.align	4
.nv.shared._occa_preprocesses_ODW_10_0:
	.zero		7168


//--------------------- .nv.shared._occa_preprocessed_ODW10_STH_STFT_0 --------------------------
	.section	.nv.shared._occa_preprocessed_ODW10_STH_STFT_0,"aw",@nobits
	.sectionflags	@""
	.align	4
.nv.shared._occa_preprocessed_ODW10_STH_STFT_0:
	.zero		19456


//--------------------- .nv.constant0._occa_StockHamDITCommon_0 --------------------------
	.section	.nv.constant0._occa_StockHamDITCommon_0,"a",@progbits
	.sectionflags	@""
	.align	4
.nv.constant0._occa_StockHamDITCommon_0:
	.zero		944


//--------------------- .nv.constant0._occa_DCRemove_Common_0 --------------------------
	.section	.nv.constant0._occa_DCRemove_Common_0,"a",@progbits
	.sectionflags	@""
	.align	4
.nv.constant0._occa_DCRemove_Common_0:
	.zero		912


//--------------------- .nv.constant0._occa_Window_Common_0 --------------------------
	.section	.nv.constant0._occa_Window_Common_0,"a",@progbits
	.sectionflags	@""
	.align	4
.nv.constant0._occa_Window_Common_0:
	.zero		912


//--------------------- .nv.constant0._occa_Overlap_Common_0 --------------------------
	.section	.nv.constant0._occa_Overlap_Common_0,"a",@progbits
	.sectionflags	@""
	.align	4
.nv.constant0._occa_Overlap_Common_0:
	.zero		928


//--------------------- .nv.constant0._occa_preprocessed_ODW11_STH_STFT_0 --------------------------
	.section	.nv.constant0._occa_preprocessed_ODW11_STH_STFT_0,"a",@progbits
	.sectionflags	@""
	.align	4
.nv.constant0._occa_preprocessed_ODW11_STH_STFT_0:
	.zero		936


//--------------------- .nv.constant0._occa_Stockhpotimized11_0 --------------------------
	.section	.nv.constant0._occa_Stockhpotimized11_0,"a",@progbits
	.sectionflags	@""
	.align	4
.nv.constant0._occa_Stockhpotimized11_0:
	.zero		916


//--------------------- .nv.constant0._occa_preprocesses_ODW_11_0 --------------------------
	.section	.nv.constant0._occa_preprocesses_ODW_11_0,"a",@progbits
	.sectionflags	@""
	.align	4
.nv.constant0._occa_preprocesses_ODW_11_0:
	.zero		928


//--------------------- .nv.constant0._occa_Stockhpotimized10_0 --------------------------
	.section	.nv.constant0._occa_Stockhpotimized10_0,"a",@progbits
	.sectionflags	@""
	.align	4
.nv.constant0._occa_Stockhpotimized10_0:
	.zero		916


//--------------------- .nv.constant0._occa_preprocesses_ODW_10_0 --------------------------
	.section	.nv.constant0._occa_preprocesses_ODW_10_0,"a",@progbits
	.sectionflags	@""
	.align	4
.nv.constant0._occa_preprocesses_ODW_10_0:
	.zero		928


//--------------------- .nv.constant0._occa_preprocessed_ODW10_STH_STFT_0 --------------------------
	.section	.nv.constant0._occa_preprocessed_ODW10_STH_STFT_0,"a",@progbits
	.sectionflags	@""
	.align	4
.nv.constant0._occa_preprocessed_ODW10_STH_STFT_0:
	.zero		936


//--------------------- .nv.constant0._occa_toPower_0 --------------------------
	.section	.nv.constant0._occa_toPower_0,"a",@progbits
	.sectionflags	@""
	.align	4
.nv.constant0._occa_toPower_0:
	.zero		928


//--------------------- .nv.constant0._occa_bitReverse_temp_0 --------------------------
	.section	.nv.constant0._occa_bitReverse_temp_0,"a",@progbits
	.sectionflags	@""
	.align	4
.nv.constant0._occa_bitReverse_temp_0:
	.zero		924


//--------------------- SYMBOLS --------------------------

	.type		.nv.reservedSmem.offset0,@object
	.size		.nv.reservedSmem.offset0,0x4
	.type		.nv.reservedSmem.cap,@object
	.size		.nv.reservedSmem.cap,0x4
